//
// Generated by NVIDIA NVVM Compiler
//
// Compiler Build ID: CL-36424714
// Cuda compilation tools, release 13.0, V13.0.88
// Based on NVVM 20.0.0
//

.version 9.0
.target sm_100
.address_size 64

	// .globl	_ZN3cub18CUB_300001_SM_10006detail11EmptyKernelIvEEvv
.func  (.param .align 16 .b8 func_retval0[16]) __internal_trig_reduction_slowpathd
(
	.param .b64 __internal_trig_reduction_slowpathd_param_0
)
;
.global .align 1 .b8 _ZN34_INTERNAL_eb121400_4_k_cu_250c2c414cuda3std3__45__cpo5beginE[1];
.global .align 1 .b8 _ZN34_INTERNAL_eb121400_4_k_cu_250c2c414cuda3std3__45__cpo3endE[1];
.global .align 1 .b8 _ZN34_INTERNAL_eb121400_4_k_cu_250c2c414cuda3std3__45__cpo6cbeginE[1];
.global .align 1 .b8 _ZN34_INTERNAL_eb121400_4_k_cu_250c2c414cuda3std3__45__cpo4cendE[1];
.global .align 1 .b8 _ZN34_INTERNAL_eb121400_4_k_cu_250c2c414cuda3std3__45__cpo6rbeginE[1];
.global .align 1 .b8 _ZN34_INTERNAL_eb121400_4_k_cu_250c2c414cuda3std3__45__cpo4rendE[1];
.global .align 1 .b8 _ZN34_INTERNAL_eb121400_4_k_cu_250c2c414cuda3std3__45__cpo7crbeginE[1];
.global .align 1 .b8 _ZN34_INTERNAL_eb121400_4_k_cu_250c2c414cuda3std3__45__cpo5crendE[1];
.global .align 1 .b8 _ZN34_INTERNAL_eb121400_4_k_cu_250c2c414cuda3std3__436_GLOBAL__N__eb121400_4_k_cu_250c2c416ignoreE[1];
.global .align 1 .b8 _ZN34_INTERNAL_eb121400_4_k_cu_250c2c414cuda3std3__419piecewise_constructE[1];
.global .align 1 .b8 _ZN34_INTERNAL_eb121400_4_k_cu_250c2c414cuda3std3__48in_placeE[1];
.global .align 1 .b8 _ZN34_INTERNAL_eb121400_4_k_cu_250c2c414cuda3std3__420unreachable_sentinelE[1];
.global .align 1 .b8 _ZN34_INTERNAL_eb121400_4_k_cu_250c2c414cuda3std3__47nulloptE[1];
.global .align 1 .b8 _ZN34_INTERNAL_eb121400_4_k_cu_250c2c414cuda3std3__48unexpectE[1];
.global .align 1 .b8 _ZN34_INTERNAL_eb121400_4_k_cu_250c2c414cuda3std6ranges3__45__cpo4swapE[1];
.global .align 1 .b8 _ZN34_INTERNAL_eb121400_4_k_cu_250c2c414cuda3std6ranges3__45__cpo9iter_moveE[1];
.global .align 1 .b8 _ZN34_INTERNAL_eb121400_4_k_cu_250c2c414cuda3std6ranges3__45__cpo5beginE[1];
.global .align 1 .b8 _ZN34_INTERNAL_eb121400_4_k_cu_250c2c414cuda3std6ranges3__45__cpo3endE[1];
.global .align 1 .b8 _ZN34_INTERNAL_eb121400_4_k_cu_250c2c414cuda3std6ranges3__45__cpo6cbeginE[1];
.global .align 1 .b8 _ZN34_INTERNAL_eb121400_4_k_cu_250c2c414cuda3std6ranges3__45__cpo4cendE[1];
.global .align 1 .b8 _ZN34_INTERNAL_eb121400_4_k_cu_250c2c414cuda3std6ranges3__45__cpo7advanceE[1];
.global .align 1 .b8 _ZN34_INTERNAL_eb121400_4_k_cu_250c2c414cuda3std6ranges3__45__cpo9iter_swapE[1];
.global .align 1 .b8 _ZN34_INTERNAL_eb121400_4_k_cu_250c2c414cuda3std6ranges3__45__cpo4nextE[1];
.global .align 1 .b8 _ZN34_INTERNAL_eb121400_4_k_cu_250c2c414cuda3std6ranges3__45__cpo4prevE[1];
.global .align 1 .b8 _ZN34_INTERNAL_eb121400_4_k_cu_250c2c414cuda3std6ranges3__45__cpo4dataE[1];
.global .align 1 .b8 _ZN34_INTERNAL_eb121400_4_k_cu_250c2c414cuda3std6ranges3__45__cpo5cdataE[1];
.global .align 1 .b8 _ZN34_INTERNAL_eb121400_4_k_cu_250c2c414cuda3std6ranges3__45__cpo4sizeE[1];
.global .align 1 .b8 _ZN34_INTERNAL_eb121400_4_k_cu_250c2c414cuda3std6ranges3__45__cpo5ssizeE[1];
.global .align 1 .b8 _ZN34_INTERNAL_eb121400_4_k_cu_250c2c414cuda3std6ranges3__45__cpo8distanceE[1];
.global .align 1 .b8 _ZN34_INTERNAL_eb121400_4_k_cu_250c2c416thrust24THRUST_300001_SM_1000_NS8cuda_cub3parE[1];
.global .align 1 .b8 _ZN34_INTERNAL_eb121400_4_k_cu_250c2c416thrust24THRUST_300001_SM_1000_NS8cuda_cub10par_nosyncE[1];
.global .align 1 .b8 _ZN34_INTERNAL_eb121400_4_k_cu_250c2c416thrust24THRUST_300001_SM_1000_NS6system6detail10sequential3seqE[1];
.global .align 1 .b8 _ZN34_INTERNAL_eb121400_4_k_cu_250c2c416thrust24THRUST_300001_SM_1000_NS6system3cpp3parE[1];
.global .align 1 .b8 _ZN34_INTERNAL_eb121400_4_k_cu_250c2c416thrust24THRUST_300001_SM_1000_NS12placeholders2_1E[1];
.global .align 1 .b8 _ZN34_INTERNAL_eb121400_4_k_cu_250c2c416thrust24THRUST_300001_SM_1000_NS12placeholders2_2E[1];
.global .align 1 .b8 _ZN34_INTERNAL_eb121400_4_k_cu_250c2c416thrust24THRUST_300001_SM_1000_NS12placeholders2_3E[1];
.global .align 1 .b8 _ZN34_INTERNAL_eb121400_4_k_cu_250c2c416thrust24THRUST_300001_SM_1000_NS12placeholders2_4E[1];
.global .align 1 .b8 _ZN34_INTERNAL_eb121400_4_k_cu_250c2c416thrust24THRUST_300001_SM_1000_NS12placeholders2_5E[1];
.global .align 1 .b8 _ZN34_INTERNAL_eb121400_4_k_cu_250c2c416thrust24THRUST_300001_SM_1000_NS12placeholders2_6E[1];
.global .align 1 .b8 _ZN34_INTERNAL_eb121400_4_k_cu_250c2c416thrust24THRUST_300001_SM_1000_NS12placeholders2_7E[1];
.global .align 1 .b8 _ZN34_INTERNAL_eb121400_4_k_cu_250c2c416thrust24THRUST_300001_SM_1000_NS12placeholders2_8E[1];
.global .align 1 .b8 _ZN34_INTERNAL_eb121400_4_k_cu_250c2c416thrust24THRUST_300001_SM_1000_NS12placeholders2_9E[1];
.global .align 1 .b8 _ZN34_INTERNAL_eb121400_4_k_cu_250c2c416thrust24THRUST_300001_SM_1000_NS12placeholders3_10E[1];
.global .align 1 .b8 _ZN34_INTERNAL_eb121400_4_k_cu_250c2c416thrust24THRUST_300001_SM_1000_NS3seqE[1];
.global .align 1 .b8 _ZN34_INTERNAL_eb121400_4_k_cu_250c2c416thrust24THRUST_300001_SM_1000_NS6deviceE[1];
.extern .shared .align 16 .b8 _ZN5janus18shared_data_matrixE[];
.global .align 8 .b8 __cudart_i2opi_d[144] = {8, 93, 141, 31, 177, 95, 251, 107, 234, 146, 82, 138, 247, 57, 7, 61, 123, 241, 229, 235, 199, 186, 39, 117, 45, 234, 95, 158, 102, 63, 70, 79, 183, 9, 203, 39, 207, 126, 54, 109, 31, 109, 10, 90, 139, 17, 47, 239, 15, 152, 5, 222, 255, 151, 248, 31, 59, 40, 249, 189, 139, 95, 132, 156, 244, 57, 83, 131, 57, 214, 145, 57, 65, 126, 95, 180, 38, 112, 156, 233, 132, 68, 187, 46, 245, 53, 130, 232, 62, 167, 41, 177, 28, 235, 29, 254, 28, 146, 209, 9, 234, 46, 73, 6, 224, 210, 77, 66, 58, 110, 36, 183, 97, 197, 187, 222, 171, 99, 81, 254, 65, 144, 67, 60, 153, 149, 98, 219, 192, 221, 52, 245, 209, 87, 39, 252, 41, 21, 68, 78, 110, 131, 249, 162};
.global .align 16 .b8 __cudart_sin_cos_coeffs[128] = {70, 210, 176, 44, 241, 229, 90, 190, 146, 227, 172, 105, 227, 29, 199, 62, 161, 98, 219, 25, 160, 1, 42, 191, 24, 8, 17, 17, 17, 17, 129, 63, 84, 85, 85, 85, 85, 85, 197, 191, 0, 0, 0, 0, 0, 0, 0, 0, 0, 0, 0, 0, 0, 0, 0, 0, 100, 129, 253, 32, 131, 255, 168, 189, 40, 133, 239, 193, 167, 238, 33, 62, 217, 230, 6, 142, 79, 126, 146, 190, 233, 188, 221, 25, 160, 1, 250, 62, 71, 93, 193, 22, 108, 193, 86, 191, 81, 85, 85, 85, 85, 85, 165, 63, 0, 0, 0, 0, 0, 0, 224, 191, 0, 0, 0, 0, 0, 0, 240, 63};

.visible .entry _ZN3cub18CUB_300001_SM_10006detail11EmptyKernelIvEEvv()
{


	ret;

}
	// .globl	_ZN5janus35get_hyperdual_vector_offsets_kernelEiiiiiPiS0_S0_
.visible .entry _ZN5janus35get_hyperdual_vector_offsets_kernelEiiiiiPiS0_S0_(
	.param .u32 _ZN5janus35get_hyperdual_vector_offsets_kernelEiiiiiPiS0_S0__param_0,
	.param .u32 _ZN5janus35get_hyperdual_vector_offsets_kernelEiiiiiPiS0_S0__param_1,
	.param .u32 _ZN5janus35get_hyperdual_vector_offsets_kernelEiiiiiPiS0_S0__param_2,
	.param .u32 _ZN5janus35get_hyperdual_vector_offsets_kernelEiiiiiPiS0_S0__param_3,
	.param .u32 _ZN5janus35get_hyperdual_vector_offsets_kernelEiiiiiPiS0_S0__param_4,
	.param .u64 .ptr .align 1 _ZN5janus35get_hyperdual_vector_offsets_kernelEiiiiiPiS0_S0__param_5,
	.param .u64 .ptr .align 1 _ZN5janus35get_hyperdual_vector_offsets_kernelEiiiiiPiS0_S0__param_6,
	.param .u64 .ptr .align 1 _ZN5janus35get_hyperdual_vector_offsets_kernelEiiiiiPiS0_S0__param_7
)
{
	.reg .b32 	%r<7>;
	.reg .b64 	%rd<7>;

	ld.param.u32 	%r1, [_ZN5janus35get_hyperdual_vector_offsets_kernelEiiiiiPiS0_S0__param_0];
	ld.param.u32 	%r2, [_ZN5janus35get_hyperdual_vector_offsets_kernelEiiiiiPiS0_S0__param_1];
	ld.param.u32 	%r3, [_ZN5janus35get_hyperdual_vector_offsets_kernelEiiiiiPiS0_S0__param_2];
	ld.param.u32 	%r4, [_ZN5janus35get_hyperdual_vector_offsets_kernelEiiiiiPiS0_S0__param_4];
	ld.param.u64 	%rd1, [_ZN5janus35get_hyperdual_vector_offsets_kernelEiiiiiPiS0_S0__param_5];
	ld.param.u64 	%rd2, [_ZN5janus35get_hyperdual_vector_offsets_kernelEiiiiiPiS0_S0__param_6];
	ld.param.u64 	%rd3, [_ZN5janus35get_hyperdual_vector_offsets_kernelEiiiiiPiS0_S0__param_7];
	cvta.to.global.u64 	%rd4, %rd3;
	cvta.to.global.u64 	%rd5, %rd2;
	cvta.to.global.u64 	%rd6, %rd1;
	st.global.u32 	[%rd6], %r1;
	mad.lo.s32 	%r5, %r4, %r1, %r2;
	st.global.u32 	[%rd5], %r5;
	mad.lo.s32 	%r6, %r5, %r4, %r3;
	st.global.u32 	[%rd4], %r6;
	ret;

}
	// .globl	_ZN5janus28get_hyperdual_indexes_kernelEiiiiiiiRiS0_S0_S0_
.visible .entry _ZN5janus28get_hyperdual_indexes_kernelEiiiiiiiRiS0_S0_S0_(
	.param .u32 _ZN5janus28get_hyperdual_indexes_kernelEiiiiiiiRiS0_S0_S0__param_0,
	.param .u32 _ZN5janus28get_hyperdual_indexes_kernelEiiiiiiiRiS0_S0_S0__param_1,
	.param .u32 _ZN5janus28get_hyperdual_indexes_kernelEiiiiiiiRiS0_S0_S0__param_2,
	.param .u32 _ZN5janus28get_hyperdual_indexes_kernelEiiiiiiiRiS0_S0_S0__param_3,
	.param .u32 _ZN5janus28get_hyperdual_indexes_kernelEiiiiiiiRiS0_S0_S0__param_4,
	.param .u32 _ZN5janus28get_hyperdual_indexes_kernelEiiiiiiiRiS0_S0_S0__param_5,
	.param .u32 _ZN5janus28get_hyperdual_indexes_kernelEiiiiiiiRiS0_S0_S0__param_6,
	.param .u64 .ptr .align 1 _ZN5janus28get_hyperdual_indexes_kernelEiiiiiiiRiS0_S0_S0__param_7,
	.param .u64 .ptr .align 1 _ZN5janus28get_hyperdual_indexes_kernelEiiiiiiiRiS0_S0_S0__param_8,
	.param .u64 .ptr .align 1 _ZN5janus28get_hyperdual_indexes_kernelEiiiiiiiRiS0_S0_S0__param_9,
	.param .u64 .ptr .align 1 _ZN5janus28get_hyperdual_indexes_kernelEiiiiiiiRiS0_S0_S0__param_10
)
{
	.reg .b32 	%r<14>;
	.reg .b64 	%rd<9>;

	ld.param.u32 	%r1, [_ZN5janus28get_hyperdual_indexes_kernelEiiiiiiiRiS0_S0_S0__param_0];
	ld.param.u32 	%r2, [_ZN5janus28get_hyperdual_indexes_kernelEiiiiiiiRiS0_S0_S0__param_1];
	ld.param.u32 	%r3, [_ZN5janus28get_hyperdual_indexes_kernelEiiiiiiiRiS0_S0_S0__param_2];
	ld.param.u32 	%r4, [_ZN5janus28get_hyperdual_indexes_kernelEiiiiiiiRiS0_S0_S0__param_3];
	ld.param.u32 	%r5, [_ZN5janus28get_hyperdual_indexes_kernelEiiiiiiiRiS0_S0_S0__param_4];
	ld.param.u32 	%r6, [_ZN5janus28get_hyperdual_indexes_kernelEiiiiiiiRiS0_S0_S0__param_5];
	ld.param.u32 	%r7, [_ZN5janus28get_hyperdual_indexes_kernelEiiiiiiiRiS0_S0_S0__param_6];
	ld.param.u64 	%rd1, [_ZN5janus28get_hyperdual_indexes_kernelEiiiiiiiRiS0_S0_S0__param_7];
	ld.param.u64 	%rd2, [_ZN5janus28get_hyperdual_indexes_kernelEiiiiiiiRiS0_S0_S0__param_8];
	ld.param.u64 	%rd3, [_ZN5janus28get_hyperdual_indexes_kernelEiiiiiiiRiS0_S0_S0__param_9];
	ld.param.u64 	%rd4, [_ZN5janus28get_hyperdual_indexes_kernelEiiiiiiiRiS0_S0_S0__param_10];
	cvta.to.global.u64 	%rd5, %rd4;
	cvta.to.global.u64 	%rd6, %rd3;
	cvta.to.global.u64 	%rd7, %rd2;
	cvta.to.global.u64 	%rd8, %rd1;
	st.global.u32 	[%rd8], %r1;
	div.s32 	%r8, %r2, %r5;
	rem.s32 	%r9, %r8, %r6;
	st.global.u32 	[%rd7], %r9;
	mul.lo.s32 	%r10, %r6, %r5;
	div.s32 	%r11, %r3, %r10;
	rem.s32 	%r12, %r11, %r7;
	st.global.u32 	[%rd6], %r12;
	rem.s32 	%r13, %r4, %r7;
	st.global.u32 	[%rd5], %r13;
	ret;

}
	// .globl	_ZN5janus52get_tensor_indxs_from_hyperdual_vector_offset_kernelEiiiRiS0_S0_
.visible .entry _ZN5janus52get_tensor_indxs_from_hyperdual_vector_offset_kernelEiiiRiS0_S0_(
	.param .u32 _ZN5janus52get_tensor_indxs_from_hyperdual_vector_offset_kernelEiiiRiS0_S0__param_0,
	.param .u32 _ZN5janus52get_tensor_indxs_from_hyperdual_vector_offset_kernelEiiiRiS0_S0__param_1,
	.param .u32 _ZN5janus52get_tensor_indxs_from_hyperdual_vector_offset_kernelEiiiRiS0_S0__param_2,
	.param .u64 .ptr .align 1 _ZN5janus52get_tensor_indxs_from_hyperdual_vector_offset_kernelEiiiRiS0_S0__param_3,
	.param .u64 .ptr .align 1 _ZN5janus52get_tensor_indxs_from_hyperdual_vector_offset_kernelEiiiRiS0_S0__param_4,
	.param .u64 .ptr .align 1 _ZN5janus52get_tensor_indxs_from_hyperdual_vector_offset_kernelEiiiRiS0_S0__param_5
)
{
	.reg .b32 	%r<9>;
	.reg .b64 	%rd<7>;

	ld.param.u32 	%r1, [_ZN5janus52get_tensor_indxs_from_hyperdual_vector_offset_kernelEiiiRiS0_S0__param_0];
	ld.param.u32 	%r2, [_ZN5janus52get_tensor_indxs_from_hyperdual_vector_offset_kernelEiiiRiS0_S0__param_2];
	ld.param.u64 	%rd1, [_ZN5janus52get_tensor_indxs_from_hyperdual_vector_offset_kernelEiiiRiS0_S0__param_3];
	ld.param.u64 	%rd2, [_ZN5janus52get_tensor_indxs_from_hyperdual_vector_offset_kernelEiiiRiS0_S0__param_4];
	ld.param.u64 	%rd3, [_ZN5janus52get_tensor_indxs_from_hyperdual_vector_offset_kernelEiiiRiS0_S0__param_5];
	cvta.to.global.u64 	%rd4, %rd3;
	cvta.to.global.u64 	%rd5, %rd2;
	cvta.to.global.u64 	%rd6, %rd1;
	mul.lo.s32 	%r3, %r2, %r2;
	div.s32 	%r4, %r1, %r3;
	st.global.u32 	[%rd6], %r4;
	div.s32 	%r5, %r1, %r2;
	rem.s32 	%r6, %r5, %r2;
	st.global.u32 	[%rd5], %r6;
	mul.lo.s32 	%r7, %r5, %r2;
	sub.s32 	%r8, %r1, %r7;
	st.global.u32 	[%rd4], %r8;
	ret;

}
	// .globl	_ZN5janus53get_hyperdual_vector_offsets_from_tensor_indxs_kernelEiiiiiPiS0_S0_
.visible .entry _ZN5janus53get_hyperdual_vector_offsets_from_tensor_indxs_kernelEiiiiiPiS0_S0_(
	.param .u32 _ZN5janus53get_hyperdual_vector_offsets_from_tensor_indxs_kernelEiiiiiPiS0_S0__param_0,
	.param .u32 _ZN5janus53get_hyperdual_vector_offsets_from_tensor_indxs_kernelEiiiiiPiS0_S0__param_1,
	.param .u32 _ZN5janus53get_hyperdual_vector_offsets_from_tensor_indxs_kernelEiiiiiPiS0_S0__param_2,
	.param .u32 _ZN5janus53get_hyperdual_vector_offsets_from_tensor_indxs_kernelEiiiiiPiS0_S0__param_3,
	.param .u32 _ZN5janus53get_hyperdual_vector_offsets_from_tensor_indxs_kernelEiiiiiPiS0_S0__param_4,
	.param .u64 .ptr .align 1 _ZN5janus53get_hyperdual_vector_offsets_from_tensor_indxs_kernelEiiiiiPiS0_S0__param_5,
	.param .u64 .ptr .align 1 _ZN5janus53get_hyperdual_vector_offsets_from_tensor_indxs_kernelEiiiiiPiS0_S0__param_6,
	.param .u64 .ptr .align 1 _ZN5janus53get_hyperdual_vector_offsets_from_tensor_indxs_kernelEiiiiiPiS0_S0__param_7
)
{
	.reg .b32 	%r<8>;
	.reg .b64 	%rd<7>;

	ld.param.u32 	%r1, [_ZN5janus53get_hyperdual_vector_offsets_from_tensor_indxs_kernelEiiiiiPiS0_S0__param_0];
	ld.param.u32 	%r2, [_ZN5janus53get_hyperdual_vector_offsets_from_tensor_indxs_kernelEiiiiiPiS0_S0__param_1];
	ld.param.u32 	%r3, [_ZN5janus53get_hyperdual_vector_offsets_from_tensor_indxs_kernelEiiiiiPiS0_S0__param_2];
	ld.param.u32 	%r4, [_ZN5janus53get_hyperdual_vector_offsets_from_tensor_indxs_kernelEiiiiiPiS0_S0__param_4];
	ld.param.u64 	%rd1, [_ZN5janus53get_hyperdual_vector_offsets_from_tensor_indxs_kernelEiiiiiPiS0_S0__param_5];
	ld.param.u64 	%rd2, [_ZN5janus53get_hyperdual_vector_offsets_from_tensor_indxs_kernelEiiiiiPiS0_S0__param_6];
	ld.param.u64 	%rd3, [_ZN5janus53get_hyperdual_vector_offsets_from_tensor_indxs_kernelEiiiiiPiS0_S0__param_7];
	cvta.to.global.u64 	%rd4, %rd3;
	cvta.to.global.u64 	%rd5, %rd2;
	cvta.to.global.u64 	%rd6, %rd1;
	st.global.u32 	[%rd6], %r1;
	mul.lo.s32 	%r5, %r4, %r1;
	add.s32 	%r6, %r5, %r2;
	st.global.u32 	[%rd5], %r6;
	mad.lo.s32 	%r7, %r5, %r4, %r3;
	st.global.u32 	[%rd4], %r7;
	ret;

}
	// .globl	_ZN5janus18boolIndexGetKernelEPbiiS0_
.visible .entry _ZN5janus18boolIndexGetKernelEPbiiS0_(
	.param .u64 .ptr .align 1 _ZN5janus18boolIndexGetKernelEPbiiS0__param_0,
	.param .u32 _ZN5janus18boolIndexGetKernelEPbiiS0__param_1,
	.param .u32 _ZN5janus18boolIndexGetKernelEPbiiS0__param_2,
	.param .u64 .ptr .align 1 _ZN5janus18boolIndexGetKernelEPbiiS0__param_3
)
{
	.reg .pred 	%p<4>;
	.reg .b16 	%rs<2>;
	.reg .b32 	%r<8>;
	.reg .b64 	%rd<9>;

	ld.param.u64 	%rd1, [_ZN5janus18boolIndexGetKernelEPbiiS0__param_0];
	ld.param.u32 	%r2, [_ZN5janus18boolIndexGetKernelEPbiiS0__param_1];
	ld.param.u32 	%r3, [_ZN5janus18boolIndexGetKernelEPbiiS0__param_2];
	ld.param.u64 	%rd2, [_ZN5janus18boolIndexGetKernelEPbiiS0__param_3];
	mov.u32 	%r4, %tid.x;
	mov.u32 	%r5, %ctaid.x;
	mov.u32 	%r6, %ntid.x;
	mad.lo.s32 	%r1, %r5, %r6, %r4;
	setp.lt.s32 	%p1, %r1, %r2;
	setp.ge.s32 	%p2, %r1, %r3;
	or.pred  	%p3, %p1, %p2;
	@%p3 bra 	$L__BB5_2;
	cvta.to.global.u64 	%rd3, %rd1;
	cvta.to.global.u64 	%rd4, %rd2;
	cvt.s64.s32 	%rd5, %r1;
	add.s64 	%rd6, %rd3, %rd5;
	ld.global.u8 	%rs1, [%rd6];
	sub.s32 	%r7, %r1, %r2;
	cvt.s64.s32 	%rd7, %r7;
	add.s64 	%rd8, %rd4, %rd7;
	st.global.u8 	[%rd8], %rs1;
$L__BB5_2:
	ret;

}
	// .globl	_ZN5janus18boolIndexPutKernelEPbiiS0_
.visible .entry _ZN5janus18boolIndexPutKernelEPbiiS0_(
	.param .u64 .ptr .align 1 _ZN5janus18boolIndexPutKernelEPbiiS0__param_0,
	.param .u32 _ZN5janus18boolIndexPutKernelEPbiiS0__param_1,
	.param .u32 _ZN5janus18boolIndexPutKernelEPbiiS0__param_2,
	.param .u64 .ptr .align 1 _ZN5janus18boolIndexPutKernelEPbiiS0__param_3
)
{
	.reg .pred 	%p<2>;
	.reg .b16 	%rs<2>;
	.reg .b32 	%r<9>;
	.reg .b64 	%rd<9>;

	ld.param.u64 	%rd1, [_ZN5janus18boolIndexPutKernelEPbiiS0__param_0];
	ld.param.u32 	%r2, [_ZN5janus18boolIndexPutKernelEPbiiS0__param_1];
	ld.param.u32 	%r3, [_ZN5janus18boolIndexPutKernelEPbiiS0__param_2];
	ld.param.u64 	%rd2, [_ZN5janus18boolIndexPutKernelEPbiiS0__param_3];
	mov.u32 	%r4, %tid.x;
	mov.u32 	%r5, %ctaid.x;
	mov.u32 	%r6, %ntid.x;
	mad.lo.s32 	%r1, %r5, %r6, %r4;
	sub.s32 	%r7, %r3, %r2;
	setp.ge.s32 	%p1, %r1, %r7;
	@%p1 bra 	$L__BB6_2;
	cvta.to.global.u64 	%rd3, %rd2;
	cvta.to.global.u64 	%rd4, %rd1;
	cvt.s64.s32 	%rd5, %r1;
	add.s64 	%rd6, %rd3, %rd5;
	ld.global.u8 	%rs1, [%rd6];
	add.s32 	%r8, %r2, %r1;
	cvt.s64.s32 	%rd7, %r8;
	add.s64 	%rd8, %rd4, %rd7;
	st.global.u8 	[%rd8], %rs1;
$L__BB6_2:
	ret;

}
	// .globl	_ZN5janus26MatrixElementwiseAddKernelEPKN6thrust24THRUST_300001_SM_1000_NS7complexIdEES5_iiPS3_
.visible .entry _ZN5janus26MatrixElementwiseAddKernelEPKN6thrust24THRUST_300001_SM_1000_NS7complexIdEES5_iiPS3_(
	.param .u64 .ptr .align 1 _ZN5janus26MatrixElementwiseAddKernelEPKN6thrust24THRUST_300001_SM_1000_NS7complexIdEES5_iiPS3__param_0,
	.param .u64 .ptr .align 1 _ZN5janus26MatrixElementwiseAddKernelEPKN6thrust24THRUST_300001_SM_1000_NS7complexIdEES5_iiPS3__param_1,
	.param .u32 _ZN5janus26MatrixElementwiseAddKernelEPKN6thrust24THRUST_300001_SM_1000_NS7complexIdEES5_iiPS3__param_2,
	.param .u32 _ZN5janus26MatrixElementwiseAddKernelEPKN6thrust24THRUST_300001_SM_1000_NS7complexIdEES5_iiPS3__param_3,
	.param .u64 .ptr .align 1 _ZN5janus26MatrixElementwiseAddKernelEPKN6thrust24THRUST_300001_SM_1000_NS7complexIdEES5_iiPS3__param_4
)
{
	.reg .pred 	%p<2>;
	.reg .b32 	%r<8>;
	.reg .b64 	%rd<11>;
	.reg .b64 	%fd<7>;

	ld.param.u64 	%rd1, [_ZN5janus26MatrixElementwiseAddKernelEPKN6thrust24THRUST_300001_SM_1000_NS7complexIdEES5_iiPS3__param_0];
	ld.param.u64 	%rd2, [_ZN5janus26MatrixElementwiseAddKernelEPKN6thrust24THRUST_300001_SM_1000_NS7complexIdEES5_iiPS3__param_1];
	ld.param.u32 	%r2, [_ZN5janus26MatrixElementwiseAddKernelEPKN6thrust24THRUST_300001_SM_1000_NS7complexIdEES5_iiPS3__param_2];
	ld.param.u32 	%r3, [_ZN5janus26MatrixElementwiseAddKernelEPKN6thrust24THRUST_300001_SM_1000_NS7complexIdEES5_iiPS3__param_3];
	ld.param.u64 	%rd3, [_ZN5janus26MatrixElementwiseAddKernelEPKN6thrust24THRUST_300001_SM_1000_NS7complexIdEES5_iiPS3__param_4];
	mov.u32 	%r4, %tid.x;
	mov.u32 	%r5, %ctaid.x;
	mov.u32 	%r6, %ntid.x;
	mad.lo.s32 	%r1, %r5, %r6, %r4;
	mul.lo.s32 	%r7, %r3, %r2;
	setp.ge.s32 	%p1, %r1, %r7;
	@%p1 bra 	$L__BB7_2;
	cvta.to.global.u64 	%rd4, %rd1;
	cvta.to.global.u64 	%rd5, %rd2;
	cvta.to.global.u64 	%rd6, %rd3;
	mul.wide.s32 	%rd7, %r1, 16;
	add.s64 	%rd8, %rd4, %rd7;
	add.s64 	%rd9, %rd5, %rd7;
	ld.global.v2.f64 	{%fd1, %fd2}, [%rd8];
	ld.global.v2.f64 	{%fd3, %fd4}, [%rd9];
	add.f64 	%fd5, %fd1, %fd3;
	add.f64 	%fd6, %fd2, %fd4;
	add.s64 	%rd10, %rd6, %rd7;
	st.global.v2.f64 	[%rd10], {%fd5, %fd6};
$L__BB7_2:
	ret;

}
	// .globl	_ZN5janus31MatrixElementwiseMultiplyKernelEPKN6thrust24THRUST_300001_SM_1000_NS7complexIdEES5_iiPS3_
.visible .entry _ZN5janus31MatrixElementwiseMultiplyKernelEPKN6thrust24THRUST_300001_SM_1000_NS7complexIdEES5_iiPS3_(
	.param .u64 .ptr .align 1 _ZN5janus31MatrixElementwiseMultiplyKernelEPKN6thrust24THRUST_300001_SM_1000_NS7complexIdEES5_iiPS3__param_0,
	.param .u64 .ptr .align 1 _ZN5janus31MatrixElementwiseMultiplyKernelEPKN6thrust24THRUST_300001_SM_1000_NS7complexIdEES5_iiPS3__param_1,
	.param .u32 _ZN5janus31MatrixElementwiseMultiplyKernelEPKN6thrust24THRUST_300001_SM_1000_NS7complexIdEES5_iiPS3__param_2,
	.param .u32 _ZN5janus31MatrixElementwiseMultiplyKernelEPKN6thrust24THRUST_300001_SM_1000_NS7complexIdEES5_iiPS3__param_3,
	.param .u64 .ptr .align 1 _ZN5janus31MatrixElementwiseMultiplyKernelEPKN6thrust24THRUST_300001_SM_1000_NS7complexIdEES5_iiPS3__param_4
)
{
	.reg .pred 	%p<2>;
	.reg .b32 	%r<8>;
	.reg .b64 	%rd<11>;
	.reg .b64 	%fd<10>;

	ld.param.u64 	%rd1, [_ZN5janus31MatrixElementwiseMultiplyKernelEPKN6thrust24THRUST_300001_SM_1000_NS7complexIdEES5_iiPS3__param_0];
	ld.param.u64 	%rd2, [_ZN5janus31MatrixElementwiseMultiplyKernelEPKN6thrust24THRUST_300001_SM_1000_NS7complexIdEES5_iiPS3__param_1];
	ld.param.u32 	%r2, [_ZN5janus31MatrixElementwiseMultiplyKernelEPKN6thrust24THRUST_300001_SM_1000_NS7complexIdEES5_iiPS3__param_2];
	ld.param.u32 	%r3, [_ZN5janus31MatrixElementwiseMultiplyKernelEPKN6thrust24THRUST_300001_SM_1000_NS7complexIdEES5_iiPS3__param_3];
	ld.param.u64 	%rd3, [_ZN5janus31MatrixElementwiseMultiplyKernelEPKN6thrust24THRUST_300001_SM_1000_NS7complexIdEES5_iiPS3__param_4];
	mov.u32 	%r4, %tid.x;
	mov.u32 	%r5, %ctaid.x;
	mov.u32 	%r6, %ntid.x;
	mad.lo.s32 	%r1, %r5, %r6, %r4;
	mul.lo.s32 	%r7, %r3, %r2;
	setp.ge.s32 	%p1, %r1, %r7;
	@%p1 bra 	$L__BB8_2;
	cvta.to.global.u64 	%rd4, %rd1;
	cvta.to.global.u64 	%rd5, %rd2;
	cvta.to.global.u64 	%rd6, %rd3;
	mul.wide.s32 	%rd7, %r1, 16;
	add.s64 	%rd8, %rd4, %rd7;
	add.s64 	%rd9, %rd5, %rd7;
	ld.global.v2.f64 	{%fd1, %fd2}, [%rd8];
	ld.global.v2.f64 	{%fd3, %fd4}, [%rd9];
	mul.f64 	%fd5, %fd1, %fd3;
	mul.f64 	%fd6, %fd2, %fd4;
	sub.f64 	%fd7, %fd5, %fd6;
	mul.f64 	%fd8, %fd2, %fd3;
	fma.rn.f64 	%fd9, %fd4, %fd1, %fd8;
	add.s64 	%rd10, %rd6, %rd7;
	st.global.v2.f64 	[%rd10], {%fd7, %fd9};
$L__BB8_2:
	ret;

}
	// .globl	_ZN5janus18MatrixSquareKernelEPN6thrust24THRUST_300001_SM_1000_NS7complexIdEEiiS4_
.visible .entry _ZN5janus18MatrixSquareKernelEPN6thrust24THRUST_300001_SM_1000_NS7complexIdEEiiS4_(
	.param .u64 .ptr .align 1 _ZN5janus18MatrixSquareKernelEPN6thrust24THRUST_300001_SM_1000_NS7complexIdEEiiS4__param_0,
	.param .u32 _ZN5janus18MatrixSquareKernelEPN6thrust24THRUST_300001_SM_1000_NS7complexIdEEiiS4__param_1,
	.param .u32 _ZN5janus18MatrixSquareKernelEPN6thrust24THRUST_300001_SM_1000_NS7complexIdEEiiS4__param_2,
	.param .u64 .ptr .align 1 _ZN5janus18MatrixSquareKernelEPN6thrust24THRUST_300001_SM_1000_NS7complexIdEEiiS4__param_3
)
{
	.reg .pred 	%p<2>;
	.reg .b32 	%r<8>;
	.reg .b64 	%rd<8>;
	.reg .b64 	%fd<8>;

	ld.param.u64 	%rd1, [_ZN5janus18MatrixSquareKernelEPN6thrust24THRUST_300001_SM_1000_NS7complexIdEEiiS4__param_0];
	ld.param.u32 	%r2, [_ZN5janus18MatrixSquareKernelEPN6thrust24THRUST_300001_SM_1000_NS7complexIdEEiiS4__param_1];
	ld.param.u32 	%r3, [_ZN5janus18MatrixSquareKernelEPN6thrust24THRUST_300001_SM_1000_NS7complexIdEEiiS4__param_2];
	ld.param.u64 	%rd2, [_ZN5janus18MatrixSquareKernelEPN6thrust24THRUST_300001_SM_1000_NS7complexIdEEiiS4__param_3];
	mov.u32 	%r4, %tid.x;
	mov.u32 	%r5, %ctaid.x;
	mov.u32 	%r6, %ntid.x;
	mad.lo.s32 	%r1, %r5, %r6, %r4;
	mul.lo.s32 	%r7, %r3, %r2;
	setp.ge.s32 	%p1, %r1, %r7;
	@%p1 bra 	$L__BB9_2;
	cvta.to.global.u64 	%rd3, %rd1;
	cvta.to.global.u64 	%rd4, %rd2;
	mul.wide.s32 	%rd5, %r1, 16;
	add.s64 	%rd6, %rd3, %rd5;
	ld.global.v2.f64 	{%fd1, %fd2}, [%rd6];
	mul.f64 	%fd3, %fd1, %fd1;
	mul.f64 	%fd4, %fd2, %fd2;
	sub.f64 	%fd5, %fd3, %fd4;
	mul.f64 	%fd6, %fd1, %fd2;
	fma.rn.f64 	%fd7, %fd1, %fd2, %fd6;
	add.s64 	%rd7, %rd4, %rd5;
	st.global.v2.f64 	[%rd7], {%fd5, %fd7};
$L__BB9_2:
	ret;

}
	// .globl	_ZN5janus15MatrixPowKernelEPKN6thrust24THRUST_300001_SM_1000_NS7complexIdEEdiiPS3_
.visible .entry _ZN5janus15MatrixPowKernelEPKN6thrust24THRUST_300001_SM_1000_NS7complexIdEEdiiPS3_(
	.param .u64 .ptr .align 1 _ZN5janus15MatrixPowKernelEPKN6thrust24THRUST_300001_SM_1000_NS7complexIdEEdiiPS3__param_0,
	.param .f64 _ZN5janus15MatrixPowKernelEPKN6thrust24THRUST_300001_SM_1000_NS7complexIdEEdiiPS3__param_1,
	.param .u32 _ZN5janus15MatrixPowKernelEPKN6thrust24THRUST_300001_SM_1000_NS7complexIdEEdiiPS3__param_2,
	.param .u32 _ZN5janus15MatrixPowKernelEPKN6thrust24THRUST_300001_SM_1000_NS7complexIdEEdiiPS3__param_3,
	.param .u64 .ptr .align 1 _ZN5janus15MatrixPowKernelEPKN6thrust24THRUST_300001_SM_1000_NS7complexIdEEdiiPS3__param_4
)
{
	.reg .pred 	%p<179>;
	.reg .b16 	%rs<5>;
	.reg .b32 	%r<392>;
	.reg .b32 	%f<10>;
	.reg .b64 	%rd<56>;
	.reg .b64 	%fd<1108>;

	ld.param.u64 	%rd1, [_ZN5janus15MatrixPowKernelEPKN6thrust24THRUST_300001_SM_1000_NS7complexIdEEdiiPS3__param_0];
	ld.param.u32 	%r110, [_ZN5janus15MatrixPowKernelEPKN6thrust24THRUST_300001_SM_1000_NS7complexIdEEdiiPS3__param_2];
	ld.param.u32 	%r111, [_ZN5janus15MatrixPowKernelEPKN6thrust24THRUST_300001_SM_1000_NS7complexIdEEdiiPS3__param_3];
	mov.u32 	%r112, %tid.x;
	mov.u32 	%r113, %ctaid.x;
	mov.u32 	%r114, %ntid.x;
	mad.lo.s32 	%r1, %r113, %r114, %r112;
	mul.lo.s32 	%r115, %r111, %r110;
	setp.ge.s32 	%p1, %r1, %r115;
	@%p1 bra 	$L__BB10_156;
	cvta.to.global.u64 	%rd3, %rd1;
	mul.wide.s32 	%rd4, %r1, 16;
	add.s64 	%rd5, %rd3, %rd4;
	ld.global.v2.f64 	{%fd234, %fd235}, [%rd5];
	setp.num.f64 	%p2, %fd234, %fd234;
	setp.num.f64 	%p3, %fd235, %fd235;
	and.pred  	%p4, %p2, %p3;
	@%p4 bra 	$L__BB10_19;
	abs.f64 	%fd3, %fd234;
	setp.geu.f64 	%p122, %fd3, 0d2000000000000000;
	abs.f64 	%fd764, %fd235;
	setp.geu.f64 	%p123, %fd764, 0d2000000000000000;
	or.pred  	%p124, %p122, %p123;
	@%p124 bra 	$L__BB10_4;
	mul.f64 	%fd766, %fd234, 0d4010000000000000;
	mul.f64 	%fd767, %fd235, 0d4010000000000000;
	mul.f64 	%fd768, %fd767, %fd767;
	fma.rn.f64 	%fd769, %fd766, %fd766, %fd768;
	mul.f64 	%fd1049, %fd769, 0d3FB0000000000000;
	bra.uni 	$L__BB10_5;
$L__BB10_4:
	mul.f64 	%fd765, %fd235, %fd235;
	fma.rn.f64 	%fd1049, %fd234, %fd234, %fd765;
$L__BB10_5:
	{
	.reg .b32 %temp; 
	mov.b64 	{%temp, %r355}, %fd1049;
	}
	{
	.reg .b32 %temp; 
	mov.b64 	{%r356, %temp}, %fd1049;
	}
	setp.gt.s32 	%p125, %r355, 1048575;
	mov.b32 	%r357, -1023;
	@%p125 bra 	$L__BB10_7;
	mul.f64 	%fd1049, %fd1049, 0d4350000000000000;
	{
	.reg .b32 %temp; 
	mov.b64 	{%temp, %r355}, %fd1049;
	}
	{
	.reg .b32 %temp; 
	mov.b64 	{%r356, %temp}, %fd1049;
	}
	mov.b32 	%r357, -1077;
$L__BB10_7:
	add.s32 	%r255, %r355, -1;
	setp.gt.u32 	%p126, %r255, 2146435070;
	@%p126 bra 	$L__BB10_11;
	shr.u32 	%r258, %r355, 20;
	add.s32 	%r358, %r357, %r258;
	and.b32  	%r259, %r355, 1048575;
	or.b32  	%r260, %r259, 1072693248;
	mov.b64 	%fd1050, {%r356, %r260};
	setp.lt.u32 	%p128, %r260, 1073127583;
	@%p128 bra 	$L__BB10_10;
	{
	.reg .b32 %temp; 
	mov.b64 	{%r261, %temp}, %fd1050;
	}
	{
	.reg .b32 %temp; 
	mov.b64 	{%temp, %r262}, %fd1050;
	}
	add.s32 	%r263, %r262, -1048576;
	mov.b64 	%fd1050, {%r261, %r263};
	add.s32 	%r358, %r358, 1;
$L__BB10_10:
	add.f64 	%fd771, %fd1050, 0dBFF0000000000000;
	add.f64 	%fd772, %fd1050, 0d3FF0000000000000;
	rcp.approx.ftz.f64 	%fd773, %fd772;
	neg.f64 	%fd774, %fd772;
	fma.rn.f64 	%fd775, %fd774, %fd773, 0d3FF0000000000000;
	fma.rn.f64 	%fd776, %fd775, %fd775, %fd775;
	fma.rn.f64 	%fd777, %fd776, %fd773, %fd773;
	mul.f64 	%fd778, %fd771, %fd777;
	fma.rn.f64 	%fd779, %fd771, %fd777, %fd778;
	mul.f64 	%fd780, %fd779, %fd779;
	fma.rn.f64 	%fd781, %fd780, 0d3EB1380B3AE80F1E, 0d3ED0EE258B7A8B04;
	fma.rn.f64 	%fd782, %fd781, %fd780, 0d3EF3B2669F02676F;
	fma.rn.f64 	%fd783, %fd782, %fd780, 0d3F1745CBA9AB0956;
	fma.rn.f64 	%fd784, %fd783, %fd780, 0d3F3C71C72D1B5154;
	fma.rn.f64 	%fd785, %fd784, %fd780, 0d3F624924923BE72D;
	fma.rn.f64 	%fd786, %fd785, %fd780, 0d3F8999999999A3C4;
	fma.rn.f64 	%fd787, %fd786, %fd780, 0d3FB5555555555554;
	sub.f64 	%fd788, %fd771, %fd779;
	add.f64 	%fd789, %fd788, %fd788;
	neg.f64 	%fd790, %fd779;
	fma.rn.f64 	%fd791, %fd790, %fd771, %fd789;
	mul.f64 	%fd792, %fd777, %fd791;
	mul.f64 	%fd793, %fd780, %fd787;
	fma.rn.f64 	%fd794, %fd793, %fd779, %fd792;
	xor.b32  	%r264, %r358, -2147483648;
	mov.b32 	%r265, 1127219200;
	mov.b64 	%fd795, {%r264, %r265};
	mov.b32 	%r266, -2147483648;
	mov.b64 	%fd796, {%r266, %r265};
	sub.f64 	%fd797, %fd795, %fd796;
	fma.rn.f64 	%fd798, %fd797, 0d3FE62E42FEFA39EF, %fd779;
	fma.rn.f64 	%fd799, %fd797, 0dBFE62E42FEFA39EF, %fd798;
	sub.f64 	%fd800, %fd799, %fd779;
	sub.f64 	%fd801, %fd794, %fd800;
	fma.rn.f64 	%fd802, %fd797, 0d3C7ABC9E3B39803F, %fd801;
	add.f64 	%fd1093, %fd798, %fd802;
	bra.uni 	$L__BB10_12;
$L__BB10_11:
	fma.rn.f64 	%fd770, %fd1049, 0d7FF0000000000000, 0d7FF0000000000000;
	{
	.reg .b32 %temp; 
	mov.b64 	{%temp, %r256}, %fd1049;
	}
	and.b32  	%r257, %r256, 2147483647;
	setp.eq.s32 	%p127, %r257, 0;
	selp.f64 	%fd1093, 0dFFF0000000000000, %fd770, %p127;
$L__BB10_12:
	setp.leu.f64 	%p129, %fd764, %fd3;
	setp.gt.f64 	%p130, %fd764, %fd3;
	selp.f64 	%fd16, %fd764, %fd3, %p130;
	selp.f64 	%fd803, %fd3, %fd764, %p130;
	div.rn.f64 	%fd804, %fd803, %fd16;
	mul.f64 	%fd805, %fd804, %fd804;
	fma.rn.f64 	%fd806, %fd805, 0dBEF53E1D2A25FF7E, 0d3F2D3B63DBB65B49;
	fma.rn.f64 	%fd807, %fd806, %fd805, 0dBF5312788DDE082E;
	fma.rn.f64 	%fd808, %fd807, %fd805, 0d3F6F9690C8249315;
	fma.rn.f64 	%fd809, %fd808, %fd805, 0dBF82CF5AABC7CF0D;
	fma.rn.f64 	%fd810, %fd809, %fd805, 0d3F9162B0B2A3BFDE;
	fma.rn.f64 	%fd811, %fd810, %fd805, 0dBF9A7256FEB6FC6B;
	fma.rn.f64 	%fd812, %fd811, %fd805, 0d3FA171560CE4A489;
	fma.rn.f64 	%fd813, %fd812, %fd805, 0dBFA4F44D841450E4;
	fma.rn.f64 	%fd814, %fd813, %fd805, 0d3FA7EE3D3F36BB95;
	fma.rn.f64 	%fd815, %fd814, %fd805, 0dBFAAD32AE04A9FD1;
	fma.rn.f64 	%fd816, %fd815, %fd805, 0d3FAE17813D66954F;
	fma.rn.f64 	%fd817, %fd816, %fd805, 0dBFB11089CA9A5BCD;
	fma.rn.f64 	%fd818, %fd817, %fd805, 0d3FB3B12B2DB51738;
	fma.rn.f64 	%fd819, %fd818, %fd805, 0dBFB745D022F8DC5C;
	fma.rn.f64 	%fd820, %fd819, %fd805, 0d3FBC71C709DFE927;
	fma.rn.f64 	%fd821, %fd820, %fd805, 0dBFC2492491FA1744;
	fma.rn.f64 	%fd822, %fd821, %fd805, 0d3FC99999999840D2;
	fma.rn.f64 	%fd823, %fd822, %fd805, 0dBFD555555555544C;
	mul.f64 	%fd824, %fd805, %fd823;
	fma.rn.f64 	%fd17, %fd824, %fd804, %fd804;
	@%p129 bra 	$L__BB10_14;
	{
	.reg .b32 %temp; 
	mov.b64 	{%temp, %r268}, %fd234;
	}
	setp.lt.s32 	%p132, %r268, 0;
	neg.f64 	%fd827, %fd17;
	selp.f64 	%fd828, %fd17, %fd827, %p132;
	add.f64 	%fd1052, %fd828, 0d3FF921FB54442D18;
	bra.uni 	$L__BB10_15;
$L__BB10_14:
	{
	.reg .b32 %temp; 
	mov.b64 	{%temp, %r267}, %fd234;
	}
	setp.lt.s32 	%p131, %r267, 0;
	mov.f64 	%fd825, 0d400921FB54442D18;
	sub.f64 	%fd826, %fd825, %fd17;
	selp.f64 	%fd1052, %fd826, %fd17, %p131;
$L__BB10_15:
	setp.neu.f64 	%p133, %fd16, 0d0000000000000000;
	@%p133 bra 	$L__BB10_17;
	{
	.reg .b32 %temp; 
	mov.b64 	{%temp, %r270}, %fd234;
	}
	setp.lt.s32 	%p136, %r270, 0;
	selp.f64 	%fd1053, 0d400921FB54442D18, 0d0000000000000000, %p136;
	bra.uni 	$L__BB10_18;
$L__BB10_17:
	setp.eq.f64 	%p134, %fd3, %fd764;
	{
	.reg .b32 %temp; 
	mov.b64 	{%temp, %r269}, %fd234;
	}
	setp.lt.s32 	%p135, %r269, 0;
	selp.f64 	%fd829, 0d4002D97C7F3321D2, 0d3FE921FB54442D18, %p135;
	selp.f64 	%fd1053, %fd829, %fd1052, %p134;
$L__BB10_18:
	add.rn.f64 	%fd830, %fd3, %fd764;
	setp.nan.f64 	%p137, %fd830, %fd830;
	copysign.f64 	%fd831, %fd235, %fd1053;
	selp.f64 	%fd1094, %fd830, %fd831, %p137;
	bra.uni 	$L__BB10_109;
$L__BB10_19:
	abs.f64 	%fd25, %fd234;
	abs.f64 	%fd26, %fd235;
	setp.lt.f64 	%p5, %fd25, %fd26;
	selp.f64 	%fd27, %fd26, %fd25, %p5;
	selp.f64 	%fd28, %fd25, %fd26, %p5;
	setp.leu.f64 	%p6, %fd28, 0d7FD1CCF385EBC8A0;
	@%p6 bra 	$L__BB10_34;
	div.rn.f64 	%fd679, %fd234, 0d4005BF0A8B145769;
	div.rn.f64 	%fd680, %fd235, 0d4005BF0A8B145769;
	abs.f64 	%fd681, %fd679;
	abs.f64 	%fd682, %fd680;
	mov.b64 	%rd18, %fd682;
	mov.b64 	%rd19, %fd681;
	min.u64 	%rd20, %rd18, %rd19;
	mov.b64 	%fd683, %rd20;
	max.u64 	%rd21, %rd19, %rd18;
	mov.b64 	%fd684, %rd21;
	{
	.reg .b32 %temp; 
	mov.b64 	{%temp, %r229}, %fd684;
	}
	and.b32  	%r230, %r229, -4194304;
	xor.b32  	%r231, %r230, 2144337920;
	mov.b32 	%r232, 0;
	mov.b64 	%fd685, {%r232, %r231};
	mul.f64 	%fd686, %fd685, %fd683;
	mul.f64 	%fd687, %fd685, %fd684;
	mul.f64 	%fd688, %fd686, %fd686;
	fma.rn.f64 	%fd689, %fd687, %fd687, %fd688;
	min.f64 	%fd690, %fd689, 0d7FEFFFFFFFFFFFFF;
	rsqrt.approx.ftz.f64 	%fd691, %fd690;
	mul.rn.f64 	%fd692, %fd691, %fd691;
	neg.f64 	%fd693, %fd692;
	fma.rn.f64 	%fd694, %fd690, %fd693, 0d3FF0000000000000;
	fma.rn.f64 	%fd695, %fd694, 0d3FD8000000000000, 0d3FE0000000000000;
	mul.rn.f64 	%fd696, %fd694, %fd691;
	fma.rn.f64 	%fd697, %fd695, %fd696, %fd691;
	mul.f64 	%fd698, %fd689, %fd697;
	or.b32  	%r233, %r230, 1048576;
	mov.b64 	%fd699, {%r232, %r233};
	mul.f64 	%fd700, %fd699, %fd698;
	setp.eq.f64 	%p108, %fd683, 0d0000000000000000;
	selp.f64 	%fd701, %fd684, %fd700, %p108;
	{
	.reg .b32 %temp; 
	mov.b64 	{%temp, %r234}, %fd683;
	}
	mov.f64 	%fd702, 0d7FF0000000000000;
	{
	.reg .b32 %temp; 
	mov.b64 	{%temp, %r235}, %fd702;
	}
	setp.lt.u32 	%p109, %r234, %r235;
	selp.f64 	%fd1054, %fd701, %fd683, %p109;
	{
	.reg .b32 %temp; 
	mov.b64 	{%temp, %r359}, %fd1054;
	}
	{
	.reg .b32 %temp; 
	mov.b64 	{%r360, %temp}, %fd1054;
	}
	setp.gt.s32 	%p110, %r359, 1048575;
	mov.b32 	%r361, -1023;
	@%p110 bra 	$L__BB10_22;
	mul.f64 	%fd1054, %fd1054, 0d4350000000000000;
	{
	.reg .b32 %temp; 
	mov.b64 	{%temp, %r359}, %fd1054;
	}
	{
	.reg .b32 %temp; 
	mov.b64 	{%r360, %temp}, %fd1054;
	}
	mov.b32 	%r361, -1077;
$L__BB10_22:
	add.s32 	%r237, %r359, -1;
	setp.gt.u32 	%p111, %r237, 2146435070;
	@%p111 bra 	$L__BB10_26;
	shr.u32 	%r240, %r359, 20;
	add.s32 	%r362, %r361, %r240;
	and.b32  	%r241, %r359, 1048575;
	or.b32  	%r242, %r241, 1072693248;
	mov.b64 	%fd1055, {%r360, %r242};
	setp.lt.u32 	%p113, %r242, 1073127583;
	@%p113 bra 	$L__BB10_25;
	{
	.reg .b32 %temp; 
	mov.b64 	{%r243, %temp}, %fd1055;
	}
	{
	.reg .b32 %temp; 
	mov.b64 	{%temp, %r244}, %fd1055;
	}
	add.s32 	%r245, %r244, -1048576;
	mov.b64 	%fd1055, {%r243, %r245};
	add.s32 	%r362, %r362, 1;
$L__BB10_25:
	add.f64 	%fd704, %fd1055, 0dBFF0000000000000;
	add.f64 	%fd705, %fd1055, 0d3FF0000000000000;
	rcp.approx.ftz.f64 	%fd706, %fd705;
	neg.f64 	%fd707, %fd705;
	fma.rn.f64 	%fd708, %fd707, %fd706, 0d3FF0000000000000;
	fma.rn.f64 	%fd709, %fd708, %fd708, %fd708;
	fma.rn.f64 	%fd710, %fd709, %fd706, %fd706;
	mul.f64 	%fd711, %fd704, %fd710;
	fma.rn.f64 	%fd712, %fd704, %fd710, %fd711;
	mul.f64 	%fd713, %fd712, %fd712;
	fma.rn.f64 	%fd714, %fd713, 0d3EB1380B3AE80F1E, 0d3ED0EE258B7A8B04;
	fma.rn.f64 	%fd715, %fd714, %fd713, 0d3EF3B2669F02676F;
	fma.rn.f64 	%fd716, %fd715, %fd713, 0d3F1745CBA9AB0956;
	fma.rn.f64 	%fd717, %fd716, %fd713, 0d3F3C71C72D1B5154;
	fma.rn.f64 	%fd718, %fd717, %fd713, 0d3F624924923BE72D;
	fma.rn.f64 	%fd719, %fd718, %fd713, 0d3F8999999999A3C4;
	fma.rn.f64 	%fd720, %fd719, %fd713, 0d3FB5555555555554;
	sub.f64 	%fd721, %fd704, %fd712;
	add.f64 	%fd722, %fd721, %fd721;
	neg.f64 	%fd723, %fd712;
	fma.rn.f64 	%fd724, %fd723, %fd704, %fd722;
	mul.f64 	%fd725, %fd710, %fd724;
	mul.f64 	%fd726, %fd713, %fd720;
	fma.rn.f64 	%fd727, %fd726, %fd712, %fd725;
	xor.b32  	%r246, %r362, -2147483648;
	mov.b32 	%r247, 1127219200;
	mov.b64 	%fd728, {%r246, %r247};
	mov.b32 	%r248, -2147483648;
	mov.b64 	%fd729, {%r248, %r247};
	sub.f64 	%fd730, %fd728, %fd729;
	fma.rn.f64 	%fd731, %fd730, 0d3FE62E42FEFA39EF, %fd712;
	fma.rn.f64 	%fd732, %fd730, 0dBFE62E42FEFA39EF, %fd731;
	sub.f64 	%fd733, %fd732, %fd712;
	sub.f64 	%fd734, %fd727, %fd733;
	fma.rn.f64 	%fd735, %fd730, 0d3C7ABC9E3B39803F, %fd734;
	add.f64 	%fd1056, %fd731, %fd735;
	bra.uni 	$L__BB10_27;
$L__BB10_26:
	fma.rn.f64 	%fd703, %fd1054, 0d7FF0000000000000, 0d7FF0000000000000;
	{
	.reg .b32 %temp; 
	mov.b64 	{%temp, %r238}, %fd1054;
	}
	and.b32  	%r239, %r238, 2147483647;
	setp.eq.s32 	%p112, %r239, 0;
	selp.f64 	%fd1056, 0dFFF0000000000000, %fd703, %p112;
$L__BB10_27:
	setp.geu.f64 	%p114, %fd25, %fd26;
	div.rn.f64 	%fd736, %fd28, %fd27;
	mul.f64 	%fd737, %fd736, %fd736;
	fma.rn.f64 	%fd738, %fd737, 0dBEF53E1D2A25FF7E, 0d3F2D3B63DBB65B49;
	fma.rn.f64 	%fd739, %fd738, %fd737, 0dBF5312788DDE082E;
	fma.rn.f64 	%fd740, %fd739, %fd737, 0d3F6F9690C8249315;
	fma.rn.f64 	%fd741, %fd740, %fd737, 0dBF82CF5AABC7CF0D;
	fma.rn.f64 	%fd742, %fd741, %fd737, 0d3F9162B0B2A3BFDE;
	fma.rn.f64 	%fd743, %fd742, %fd737, 0dBF9A7256FEB6FC6B;
	fma.rn.f64 	%fd744, %fd743, %fd737, 0d3FA171560CE4A489;
	fma.rn.f64 	%fd745, %fd744, %fd737, 0dBFA4F44D841450E4;
	fma.rn.f64 	%fd746, %fd745, %fd737, 0d3FA7EE3D3F36BB95;
	fma.rn.f64 	%fd747, %fd746, %fd737, 0dBFAAD32AE04A9FD1;
	fma.rn.f64 	%fd748, %fd747, %fd737, 0d3FAE17813D66954F;
	fma.rn.f64 	%fd749, %fd748, %fd737, 0dBFB11089CA9A5BCD;
	fma.rn.f64 	%fd750, %fd749, %fd737, 0d3FB3B12B2DB51738;
	fma.rn.f64 	%fd751, %fd750, %fd737, 0dBFB745D022F8DC5C;
	fma.rn.f64 	%fd752, %fd751, %fd737, 0d3FBC71C709DFE927;
	fma.rn.f64 	%fd753, %fd752, %fd737, 0dBFC2492491FA1744;
	fma.rn.f64 	%fd754, %fd753, %fd737, 0d3FC99999999840D2;
	fma.rn.f64 	%fd755, %fd754, %fd737, 0dBFD555555555544C;
	mul.f64 	%fd756, %fd737, %fd755;
	fma.rn.f64 	%fd38, %fd756, %fd736, %fd736;
	@%p114 bra 	$L__BB10_29;
	{
	.reg .b32 %temp; 
	mov.b64 	{%temp, %r250}, %fd234;
	}
	setp.lt.s32 	%p116, %r250, 0;
	neg.f64 	%fd759, %fd38;
	selp.f64 	%fd760, %fd38, %fd759, %p116;
	add.f64 	%fd1057, %fd760, 0d3FF921FB54442D18;
	bra.uni 	$L__BB10_30;
$L__BB10_29:
	{
	.reg .b32 %temp; 
	mov.b64 	{%temp, %r249}, %fd234;
	}
	setp.lt.s32 	%p115, %r249, 0;
	mov.f64 	%fd757, 0d400921FB54442D18;
	sub.f64 	%fd758, %fd757, %fd38;
	selp.f64 	%fd1057, %fd758, %fd38, %p115;
$L__BB10_30:
	setp.neu.f64 	%p117, %fd27, 0d0000000000000000;
	@%p117 bra 	$L__BB10_32;
	{
	.reg .b32 %temp; 
	mov.b64 	{%temp, %r252}, %fd234;
	}
	setp.lt.s32 	%p120, %r252, 0;
	selp.f64 	%fd1058, 0d400921FB54442D18, 0d0000000000000000, %p120;
	bra.uni 	$L__BB10_33;
$L__BB10_32:
	setp.eq.f64 	%p118, %fd25, %fd26;
	{
	.reg .b32 %temp; 
	mov.b64 	{%temp, %r251}, %fd234;
	}
	setp.lt.s32 	%p119, %r251, 0;
	selp.f64 	%fd761, 0d4002D97C7F3321D2, 0d3FE921FB54442D18, %p119;
	selp.f64 	%fd1058, %fd761, %fd1057, %p118;
$L__BB10_33:
	add.rn.f64 	%fd762, %fd25, %fd26;
	setp.nan.f64 	%p121, %fd762, %fd762;
	copysign.f64 	%fd763, %fd235, %fd1058;
	selp.f64 	%fd1094, %fd762, %fd763, %p121;
	add.f64 	%fd1093, %fd1056, 0d3FF0000000000000;
	bra.uni 	$L__BB10_109;
$L__BB10_34:
	setp.neu.f64 	%p7, %fd27, 0d3FF0000000000000;
	@%p7 bra 	$L__BB10_53;
	setp.geu.f64 	%p88, %fd28, 0d20CA2FE76A3F9475;
	@%p88 bra 	$L__BB10_40;
	setp.geu.f64 	%p102, %fd25, %fd26;
	mul.f64 	%fd650, %fd28, %fd28;
	fma.rn.f64 	%fd651, %fd650, 0dBEF53E1D2A25FF7E, 0d3F2D3B63DBB65B49;
	fma.rn.f64 	%fd652, %fd651, %fd650, 0dBF5312788DDE082E;
	fma.rn.f64 	%fd653, %fd652, %fd650, 0d3F6F9690C8249315;
	fma.rn.f64 	%fd654, %fd653, %fd650, 0dBF82CF5AABC7CF0D;
	fma.rn.f64 	%fd655, %fd654, %fd650, 0d3F9162B0B2A3BFDE;
	fma.rn.f64 	%fd656, %fd655, %fd650, 0dBF9A7256FEB6FC6B;
	fma.rn.f64 	%fd657, %fd656, %fd650, 0d3FA171560CE4A489;
	fma.rn.f64 	%fd658, %fd657, %fd650, 0dBFA4F44D841450E4;
	fma.rn.f64 	%fd659, %fd658, %fd650, 0d3FA7EE3D3F36BB95;
	fma.rn.f64 	%fd660, %fd659, %fd650, 0dBFAAD32AE04A9FD1;
	fma.rn.f64 	%fd661, %fd660, %fd650, 0d3FAE17813D66954F;
	fma.rn.f64 	%fd662, %fd661, %fd650, 0dBFB11089CA9A5BCD;
	fma.rn.f64 	%fd663, %fd662, %fd650, 0d3FB3B12B2DB51738;
	fma.rn.f64 	%fd664, %fd663, %fd650, 0dBFB745D022F8DC5C;
	fma.rn.f64 	%fd665, %fd664, %fd650, 0d3FBC71C709DFE927;
	fma.rn.f64 	%fd666, %fd665, %fd650, 0dBFC2492491FA1744;
	fma.rn.f64 	%fd667, %fd666, %fd650, 0d3FC99999999840D2;
	fma.rn.f64 	%fd668, %fd667, %fd650, 0dBFD555555555544C;
	mul.f64 	%fd669, %fd650, %fd668;
	fma.rn.f64 	%fd47, %fd669, %fd28, %fd28;
	@%p102 bra 	$L__BB10_38;
	{
	.reg .b32 %temp; 
	mov.b64 	{%temp, %r226}, %fd234;
	}
	setp.lt.s32 	%p104, %r226, 0;
	neg.f64 	%fd672, %fd47;
	selp.f64 	%fd673, %fd47, %fd672, %p104;
	add.f64 	%fd1059, %fd673, 0d3FF921FB54442D18;
	bra.uni 	$L__BB10_39;
$L__BB10_38:
	{
	.reg .b32 %temp; 
	mov.b64 	{%temp, %r225}, %fd234;
	}
	setp.lt.s32 	%p103, %r225, 0;
	mov.f64 	%fd670, 0d400921FB54442D18;
	sub.f64 	%fd671, %fd670, %fd47;
	selp.f64 	%fd1059, %fd671, %fd47, %p103;
$L__BB10_39:
	add.rn.f64 	%fd674, %fd25, %fd26;
	setp.eq.f64 	%p105, %fd25, %fd26;
	{
	.reg .b32 %temp; 
	mov.b64 	{%temp, %r227}, %fd234;
	}
	setp.lt.s32 	%p106, %r227, 0;
	selp.f64 	%fd675, 0d4002D97C7F3321D2, 0d3FE921FB54442D18, %p106;
	selp.f64 	%fd676, %fd675, %fd1059, %p105;
	setp.nan.f64 	%p107, %fd674, %fd674;
	copysign.f64 	%fd677, %fd235, %fd676;
	selp.f64 	%fd1094, %fd674, %fd677, %p107;
	mul.f64 	%fd678, %fd28, 0d3FE0000000000000;
	mul.f64 	%fd1093, %fd28, %fd678;
	bra.uni 	$L__BB10_109;
$L__BB10_40:
	mul.f64 	%fd53, %fd28, %fd28;
	{
	.reg .b32 %temp; 
	mov.b64 	{%temp, %r207}, %fd53;
	}
	mov.b32 	%f6, %r207;
	setp.geu.f32 	%p89, %f6, 0f3FE55555;
	setp.leu.f32 	%p90, %f6, 0fBFD99999;
	or.pred  	%p91, %p89, %p90;
	@%p91 bra 	$L__BB10_42;
	add.f64 	%fd608, %fd53, 0d4000000000000000;
	div.rn.f64 	%fd609, %fd53, %fd608;
	neg.f64 	%fd610, %fd53;
	mul.f64 	%fd611, %fd609, %fd610;
	add.f64 	%fd612, %fd53, %fd611;
	mul.f64 	%fd613, %fd612, %fd612;
	fma.rn.f64 	%fd614, %fd613, 0d3EB372FB2FBE14B5, 0d3ED087FFCEB2DC44;
	fma.rn.f64 	%fd615, %fd614, %fd613, 0d3EF3B9FF890F468C;
	fma.rn.f64 	%fd616, %fd615, %fd613, 0d3F17457EFD51BAF8;
	fma.rn.f64 	%fd617, %fd616, %fd613, 0d3F3C71C8DE3CE825;
	fma.rn.f64 	%fd618, %fd617, %fd613, 0d3F6249248FA4661F;
	fma.rn.f64 	%fd619, %fd618, %fd613, 0d3F899999999D70C4;
	fma.rn.f64 	%fd620, %fd619, %fd613, 0d3FB5555555555462;
	mul.f64 	%fd621, %fd613, %fd620;
	fma.rn.f64 	%fd622, %fd621, %fd612, %fd611;
	add.f64 	%fd1062, %fd53, %fd622;
	bra.uni 	$L__BB10_49;
$L__BB10_42:
	add.f64 	%fd1060, %fd53, 0d3FF0000000000000;
	{
	.reg .b32 %temp; 
	mov.b64 	{%temp, %r363}, %fd1060;
	}
	{
	.reg .b32 %temp; 
	mov.b64 	{%r364, %temp}, %fd1060;
	}
	setp.gt.s32 	%p92, %r363, 1048575;
	mov.b32 	%r365, -1023;
	@%p92 bra 	$L__BB10_44;
	mul.f64 	%fd1060, %fd1060, 0d4350000000000000;
	{
	.reg .b32 %temp; 
	mov.b64 	{%temp, %r363}, %fd1060;
	}
	{
	.reg .b32 %temp; 
	mov.b64 	{%r364, %temp}, %fd1060;
	}
	mov.b32 	%r365, -1077;
$L__BB10_44:
	add.s32 	%r210, %r363, -1;
	setp.gt.u32 	%p93, %r210, 2146435070;
	@%p93 bra 	$L__BB10_48;
	shr.u32 	%r213, %r363, 20;
	add.s32 	%r366, %r365, %r213;
	and.b32  	%r214, %r363, 1048575;
	or.b32  	%r215, %r214, 1072693248;
	mov.b64 	%fd1061, {%r364, %r215};
	setp.lt.u32 	%p95, %r215, 1073127583;
	@%p95 bra 	$L__BB10_47;
	{
	.reg .b32 %temp; 
	mov.b64 	{%r216, %temp}, %fd1061;
	}
	{
	.reg .b32 %temp; 
	mov.b64 	{%temp, %r217}, %fd1061;
	}
	add.s32 	%r218, %r217, -1048576;
	mov.b64 	%fd1061, {%r216, %r218};
	add.s32 	%r366, %r366, 1;
$L__BB10_47:
	add.f64 	%fd576, %fd1061, 0dBFF0000000000000;
	add.f64 	%fd577, %fd1061, 0d3FF0000000000000;
	rcp.approx.ftz.f64 	%fd578, %fd577;
	neg.f64 	%fd579, %fd577;
	fma.rn.f64 	%fd580, %fd579, %fd578, 0d3FF0000000000000;
	fma.rn.f64 	%fd581, %fd580, %fd580, %fd580;
	fma.rn.f64 	%fd582, %fd581, %fd578, %fd578;
	mul.f64 	%fd583, %fd576, %fd582;
	fma.rn.f64 	%fd584, %fd576, %fd582, %fd583;
	mul.f64 	%fd585, %fd584, %fd584;
	fma.rn.f64 	%fd586, %fd585, 0d3EB1380B3AE80F1E, 0d3ED0EE258B7A8B04;
	fma.rn.f64 	%fd587, %fd586, %fd585, 0d3EF3B2669F02676F;
	fma.rn.f64 	%fd588, %fd587, %fd585, 0d3F1745CBA9AB0956;
	fma.rn.f64 	%fd589, %fd588, %fd585, 0d3F3C71C72D1B5154;
	fma.rn.f64 	%fd590, %fd589, %fd585, 0d3F624924923BE72D;
	fma.rn.f64 	%fd591, %fd590, %fd585, 0d3F8999999999A3C4;
	fma.rn.f64 	%fd592, %fd591, %fd585, 0d3FB5555555555554;
	sub.f64 	%fd593, %fd576, %fd584;
	add.f64 	%fd594, %fd593, %fd593;
	neg.f64 	%fd595, %fd584;
	fma.rn.f64 	%fd596, %fd595, %fd576, %fd594;
	mul.f64 	%fd597, %fd582, %fd596;
	mul.f64 	%fd598, %fd585, %fd592;
	fma.rn.f64 	%fd599, %fd598, %fd584, %fd597;
	xor.b32  	%r219, %r366, -2147483648;
	mov.b32 	%r220, 1127219200;
	mov.b64 	%fd600, {%r219, %r220};
	mov.b32 	%r221, -2147483648;
	mov.b64 	%fd601, {%r221, %r220};
	sub.f64 	%fd602, %fd600, %fd601;
	fma.rn.f64 	%fd603, %fd602, 0d3FE62E42FEFA39EF, %fd584;
	fma.rn.f64 	%fd604, %fd602, 0dBFE62E42FEFA39EF, %fd603;
	sub.f64 	%fd605, %fd604, %fd584;
	sub.f64 	%fd606, %fd599, %fd605;
	fma.rn.f64 	%fd607, %fd602, 0d3C7ABC9E3B39803F, %fd606;
	add.f64 	%fd1062, %fd603, %fd607;
	bra.uni 	$L__BB10_49;
$L__BB10_48:
	fma.rn.f64 	%fd575, %fd1060, 0d7FF0000000000000, 0d7FF0000000000000;
	{
	.reg .b32 %temp; 
	mov.b64 	{%temp, %r211}, %fd1060;
	}
	and.b32  	%r212, %r211, 2147483647;
	setp.eq.s32 	%p94, %r212, 0;
	selp.f64 	%fd1062, 0dFFF0000000000000, %fd575, %p94;
$L__BB10_49:
	setp.geu.f64 	%p96, %fd25, %fd26;
	fma.rn.f64 	%fd623, %fd53, 0dBEF53E1D2A25FF7E, 0d3F2D3B63DBB65B49;
	fma.rn.f64 	%fd624, %fd623, %fd53, 0dBF5312788DDE082E;
	fma.rn.f64 	%fd625, %fd624, %fd53, 0d3F6F9690C8249315;
	fma.rn.f64 	%fd626, %fd625, %fd53, 0dBF82CF5AABC7CF0D;
	fma.rn.f64 	%fd627, %fd626, %fd53, 0d3F9162B0B2A3BFDE;
	fma.rn.f64 	%fd628, %fd627, %fd53, 0dBF9A7256FEB6FC6B;
	fma.rn.f64 	%fd629, %fd628, %fd53, 0d3FA171560CE4A489;
	fma.rn.f64 	%fd630, %fd629, %fd53, 0dBFA4F44D841450E4;
	fma.rn.f64 	%fd631, %fd630, %fd53, 0d3FA7EE3D3F36BB95;
	fma.rn.f64 	%fd632, %fd631, %fd53, 0dBFAAD32AE04A9FD1;
	fma.rn.f64 	%fd633, %fd632, %fd53, 0d3FAE17813D66954F;
	fma.rn.f64 	%fd634, %fd633, %fd53, 0dBFB11089CA9A5BCD;
	fma.rn.f64 	%fd635, %fd634, %fd53, 0d3FB3B12B2DB51738;
	fma.rn.f64 	%fd636, %fd635, %fd53, 0dBFB745D022F8DC5C;
	fma.rn.f64 	%fd637, %fd636, %fd53, 0d3FBC71C709DFE927;
	fma.rn.f64 	%fd638, %fd637, %fd53, 0dBFC2492491FA1744;
	fma.rn.f64 	%fd639, %fd638, %fd53, 0d3FC99999999840D2;
	fma.rn.f64 	%fd640, %fd639, %fd53, 0dBFD555555555544C;
	mul.f64 	%fd641, %fd53, %fd640;
	fma.rn.f64 	%fd64, %fd641, %fd28, %fd28;
	@%p96 bra 	$L__BB10_51;
	{
	.reg .b32 %temp; 
	mov.b64 	{%temp, %r223}, %fd234;
	}
	setp.lt.s32 	%p98, %r223, 0;
	neg.f64 	%fd644, %fd64;
	selp.f64 	%fd645, %fd64, %fd644, %p98;
	add.f64 	%fd1063, %fd645, 0d3FF921FB54442D18;
	bra.uni 	$L__BB10_52;
$L__BB10_51:
	{
	.reg .b32 %temp; 
	mov.b64 	{%temp, %r222}, %fd234;
	}
	setp.lt.s32 	%p97, %r222, 0;
	mov.f64 	%fd642, 0d400921FB54442D18;
	sub.f64 	%fd643, %fd642, %fd64;
	selp.f64 	%fd1063, %fd643, %fd64, %p97;
$L__BB10_52:
	add.rn.f64 	%fd646, %fd25, %fd26;
	setp.eq.f64 	%p99, %fd25, %fd26;
	{
	.reg .b32 %temp; 
	mov.b64 	{%temp, %r224}, %fd234;
	}
	setp.lt.s32 	%p100, %r224, 0;
	selp.f64 	%fd647, 0d4002D97C7F3321D2, 0d3FE921FB54442D18, %p100;
	selp.f64 	%fd648, %fd647, %fd1063, %p99;
	setp.nan.f64 	%p101, %fd646, %fd646;
	copysign.f64 	%fd649, %fd235, %fd648;
	selp.f64 	%fd1094, %fd646, %fd649, %p101;
	mul.f64 	%fd1093, %fd1062, 0d3FE0000000000000;
	bra.uni 	$L__BB10_109;
$L__BB10_53:
	min.f64 	%fd236, %fd27, %fd28;
	setp.geu.f64 	%p8, %fd236, 0d358DEE7A4AD4B81F;
	max.f64 	%fd237, %fd27, %fd28;
	setp.leu.f64 	%p9, %fd237, 0d4A511B0EC57E649A;
	and.pred  	%p10, %p9, %p8;
	@%p10 bra 	$L__BB10_68;
	mov.b64 	%rd14, %fd26;
	mov.b64 	%rd15, %fd25;
	min.u64 	%rd16, %rd14, %rd15;
	mov.b64 	%fd494, %rd16;
	max.u64 	%rd17, %rd15, %rd14;
	mov.b64 	%fd495, %rd17;
	{
	.reg .b32 %temp; 
	mov.b64 	{%temp, %r183}, %fd495;
	}
	and.b32  	%r184, %r183, -4194304;
	xor.b32  	%r185, %r184, 2144337920;
	mov.b32 	%r186, 0;
	mov.b64 	%fd496, {%r186, %r185};
	mul.f64 	%fd497, %fd496, %fd494;
	mul.f64 	%fd498, %fd496, %fd495;
	mul.f64 	%fd499, %fd497, %fd497;
	fma.rn.f64 	%fd500, %fd498, %fd498, %fd499;
	min.f64 	%fd501, %fd500, 0d7FEFFFFFFFFFFFFF;
	rsqrt.approx.ftz.f64 	%fd502, %fd501;
	mul.rn.f64 	%fd503, %fd502, %fd502;
	neg.f64 	%fd504, %fd503;
	fma.rn.f64 	%fd505, %fd501, %fd504, 0d3FF0000000000000;
	fma.rn.f64 	%fd506, %fd505, 0d3FD8000000000000, 0d3FE0000000000000;
	mul.rn.f64 	%fd507, %fd505, %fd502;
	fma.rn.f64 	%fd508, %fd506, %fd507, %fd502;
	mul.f64 	%fd509, %fd500, %fd508;
	or.b32  	%r187, %r184, 1048576;
	mov.b64 	%fd510, {%r186, %r187};
	mul.f64 	%fd511, %fd510, %fd509;
	setp.eq.f64 	%p74, %fd494, 0d0000000000000000;
	selp.f64 	%fd512, %fd495, %fd511, %p74;
	{
	.reg .b32 %temp; 
	mov.b64 	{%temp, %r188}, %fd494;
	}
	mov.f64 	%fd513, 0d7FF0000000000000;
	{
	.reg .b32 %temp; 
	mov.b64 	{%temp, %r189}, %fd513;
	}
	setp.lt.u32 	%p75, %r188, %r189;
	selp.f64 	%fd1064, %fd512, %fd494, %p75;
	{
	.reg .b32 %temp; 
	mov.b64 	{%temp, %r367}, %fd1064;
	}
	{
	.reg .b32 %temp; 
	mov.b64 	{%r368, %temp}, %fd1064;
	}
	setp.gt.s32 	%p76, %r367, 1048575;
	mov.b32 	%r369, -1023;
	@%p76 bra 	$L__BB10_56;
	mul.f64 	%fd1064, %fd1064, 0d4350000000000000;
	{
	.reg .b32 %temp; 
	mov.b64 	{%temp, %r367}, %fd1064;
	}
	{
	.reg .b32 %temp; 
	mov.b64 	{%r368, %temp}, %fd1064;
	}
	mov.b32 	%r369, -1077;
$L__BB10_56:
	add.s32 	%r191, %r367, -1;
	setp.gt.u32 	%p77, %r191, 2146435070;
	@%p77 bra 	$L__BB10_60;
	shr.u32 	%r194, %r367, 20;
	add.s32 	%r370, %r369, %r194;
	and.b32  	%r195, %r367, 1048575;
	or.b32  	%r196, %r195, 1072693248;
	mov.b64 	%fd1065, {%r368, %r196};
	setp.lt.u32 	%p79, %r196, 1073127583;
	@%p79 bra 	$L__BB10_59;
	{
	.reg .b32 %temp; 
	mov.b64 	{%r197, %temp}, %fd1065;
	}
	{
	.reg .b32 %temp; 
	mov.b64 	{%temp, %r198}, %fd1065;
	}
	add.s32 	%r199, %r198, -1048576;
	mov.b64 	%fd1065, {%r197, %r199};
	add.s32 	%r370, %r370, 1;
$L__BB10_59:
	add.f64 	%fd515, %fd1065, 0dBFF0000000000000;
	add.f64 	%fd516, %fd1065, 0d3FF0000000000000;
	rcp.approx.ftz.f64 	%fd517, %fd516;
	neg.f64 	%fd518, %fd516;
	fma.rn.f64 	%fd519, %fd518, %fd517, 0d3FF0000000000000;
	fma.rn.f64 	%fd520, %fd519, %fd519, %fd519;
	fma.rn.f64 	%fd521, %fd520, %fd517, %fd517;
	mul.f64 	%fd522, %fd515, %fd521;
	fma.rn.f64 	%fd523, %fd515, %fd521, %fd522;
	mul.f64 	%fd524, %fd523, %fd523;
	fma.rn.f64 	%fd525, %fd524, 0d3EB1380B3AE80F1E, 0d3ED0EE258B7A8B04;
	fma.rn.f64 	%fd526, %fd525, %fd524, 0d3EF3B2669F02676F;
	fma.rn.f64 	%fd527, %fd526, %fd524, 0d3F1745CBA9AB0956;
	fma.rn.f64 	%fd528, %fd527, %fd524, 0d3F3C71C72D1B5154;
	fma.rn.f64 	%fd529, %fd528, %fd524, 0d3F624924923BE72D;
	fma.rn.f64 	%fd530, %fd529, %fd524, 0d3F8999999999A3C4;
	fma.rn.f64 	%fd531, %fd530, %fd524, 0d3FB5555555555554;
	sub.f64 	%fd532, %fd515, %fd523;
	add.f64 	%fd533, %fd532, %fd532;
	neg.f64 	%fd534, %fd523;
	fma.rn.f64 	%fd535, %fd534, %fd515, %fd533;
	mul.f64 	%fd536, %fd521, %fd535;
	mul.f64 	%fd537, %fd524, %fd531;
	fma.rn.f64 	%fd538, %fd537, %fd523, %fd536;
	xor.b32  	%r200, %r370, -2147483648;
	mov.b32 	%r201, 1127219200;
	mov.b64 	%fd539, {%r200, %r201};
	mov.b32 	%r202, -2147483648;
	mov.b64 	%fd540, {%r202, %r201};
	sub.f64 	%fd541, %fd539, %fd540;
	fma.rn.f64 	%fd542, %fd541, 0d3FE62E42FEFA39EF, %fd523;
	fma.rn.f64 	%fd543, %fd541, 0dBFE62E42FEFA39EF, %fd542;
	sub.f64 	%fd544, %fd543, %fd523;
	sub.f64 	%fd545, %fd538, %fd544;
	fma.rn.f64 	%fd546, %fd541, 0d3C7ABC9E3B39803F, %fd545;
	add.f64 	%fd1093, %fd542, %fd546;
	bra.uni 	$L__BB10_61;
$L__BB10_60:
	fma.rn.f64 	%fd514, %fd1064, 0d7FF0000000000000, 0d7FF0000000000000;
	{
	.reg .b32 %temp; 
	mov.b64 	{%temp, %r192}, %fd1064;
	}
	and.b32  	%r193, %r192, 2147483647;
	setp.eq.s32 	%p78, %r193, 0;
	selp.f64 	%fd1093, 0dFFF0000000000000, %fd514, %p78;
$L__BB10_61:
	setp.geu.f64 	%p80, %fd25, %fd26;
	div.rn.f64 	%fd547, %fd28, %fd27;
	mul.f64 	%fd548, %fd547, %fd547;
	fma.rn.f64 	%fd549, %fd548, 0dBEF53E1D2A25FF7E, 0d3F2D3B63DBB65B49;
	fma.rn.f64 	%fd550, %fd549, %fd548, 0dBF5312788DDE082E;
	fma.rn.f64 	%fd551, %fd550, %fd548, 0d3F6F9690C8249315;
	fma.rn.f64 	%fd552, %fd551, %fd548, 0dBF82CF5AABC7CF0D;
	fma.rn.f64 	%fd553, %fd552, %fd548, 0d3F9162B0B2A3BFDE;
	fma.rn.f64 	%fd554, %fd553, %fd548, 0dBF9A7256FEB6FC6B;
	fma.rn.f64 	%fd555, %fd554, %fd548, 0d3FA171560CE4A489;
	fma.rn.f64 	%fd556, %fd555, %fd548, 0dBFA4F44D841450E4;
	fma.rn.f64 	%fd557, %fd556, %fd548, 0d3FA7EE3D3F36BB95;
	fma.rn.f64 	%fd558, %fd557, %fd548, 0dBFAAD32AE04A9FD1;
	fma.rn.f64 	%fd559, %fd558, %fd548, 0d3FAE17813D66954F;
	fma.rn.f64 	%fd560, %fd559, %fd548, 0dBFB11089CA9A5BCD;
	fma.rn.f64 	%fd561, %fd560, %fd548, 0d3FB3B12B2DB51738;
	fma.rn.f64 	%fd562, %fd561, %fd548, 0dBFB745D022F8DC5C;
	fma.rn.f64 	%fd563, %fd562, %fd548, 0d3FBC71C709DFE927;
	fma.rn.f64 	%fd564, %fd563, %fd548, 0dBFC2492491FA1744;
	fma.rn.f64 	%fd565, %fd564, %fd548, 0d3FC99999999840D2;
	fma.rn.f64 	%fd566, %fd565, %fd548, 0dBFD555555555544C;
	mul.f64 	%fd567, %fd548, %fd566;
	fma.rn.f64 	%fd79, %fd567, %fd547, %fd547;
	@%p80 bra 	$L__BB10_63;
	{
	.reg .b32 %temp; 
	mov.b64 	{%temp, %r204}, %fd234;
	}
	setp.lt.s32 	%p82, %r204, 0;
	neg.f64 	%fd570, %fd79;
	selp.f64 	%fd571, %fd79, %fd570, %p82;
	add.f64 	%fd1067, %fd571, 0d3FF921FB54442D18;
	bra.uni 	$L__BB10_64;
$L__BB10_63:
	{
	.reg .b32 %temp; 
	mov.b64 	{%temp, %r203}, %fd234;
	}
	setp.lt.s32 	%p81, %r203, 0;
	mov.f64 	%fd568, 0d400921FB54442D18;
	sub.f64 	%fd569, %fd568, %fd79;
	selp.f64 	%fd1067, %fd569, %fd79, %p81;
$L__BB10_64:
	setp.neu.f64 	%p83, %fd27, 0d0000000000000000;
	@%p83 bra 	$L__BB10_66;
	{
	.reg .b32 %temp; 
	mov.b64 	{%temp, %r206}, %fd234;
	}
	setp.lt.s32 	%p86, %r206, 0;
	selp.f64 	%fd1068, 0d400921FB54442D18, 0d0000000000000000, %p86;
	bra.uni 	$L__BB10_67;
$L__BB10_66:
	setp.eq.f64 	%p84, %fd25, %fd26;
	{
	.reg .b32 %temp; 
	mov.b64 	{%temp, %r205}, %fd234;
	}
	setp.lt.s32 	%p85, %r205, 0;
	selp.f64 	%fd572, 0d4002D97C7F3321D2, 0d3FE921FB54442D18, %p85;
	selp.f64 	%fd1068, %fd572, %fd1067, %p84;
$L__BB10_67:
	add.rn.f64 	%fd573, %fd25, %fd26;
	setp.nan.f64 	%p87, %fd573, %fd573;
	copysign.f64 	%fd574, %fd235, %fd1068;
	selp.f64 	%fd1094, %fd573, %fd574, %p87;
	bra.uni 	$L__BB10_109;
$L__BB10_68:
	setp.ltu.f64 	%p11, %fd27, 0d3FF0000000000000;
	@%p11 bra 	$L__BB10_82;
	add.f64 	%fd238, %fd27, 0dBFF0000000000000;
	add.f64 	%fd239, %fd27, 0d3FF0000000000000;
	mul.f64 	%fd240, %fd238, %fd239;
	fma.rn.f64 	%fd87, %fd28, %fd28, %fd240;
	{
	.reg .b32 %temp; 
	mov.b64 	{%temp, %r116}, %fd87;
	}
	mov.b32 	%f4, %r116;
	setp.geu.f32 	%p12, %f4, 0f3FE55555;
	setp.leu.f32 	%p13, %f4, 0fBFD99999;
	or.pred  	%p14, %p12, %p13;
	@%p14 bra 	$L__BB10_71;
	add.f64 	%fd274, %fd87, 0d4000000000000000;
	div.rn.f64 	%fd275, %fd87, %fd274;
	neg.f64 	%fd276, %fd87;
	mul.f64 	%fd277, %fd275, %fd276;
	add.f64 	%fd278, %fd87, %fd277;
	mul.f64 	%fd279, %fd278, %fd278;
	fma.rn.f64 	%fd280, %fd279, 0d3EB372FB2FBE14B5, 0d3ED087FFCEB2DC44;
	fma.rn.f64 	%fd281, %fd280, %fd279, 0d3EF3B9FF890F468C;
	fma.rn.f64 	%fd282, %fd281, %fd279, 0d3F17457EFD51BAF8;
	fma.rn.f64 	%fd283, %fd282, %fd279, 0d3F3C71C8DE3CE825;
	fma.rn.f64 	%fd284, %fd283, %fd279, 0d3F6249248FA4661F;
	fma.rn.f64 	%fd285, %fd284, %fd279, 0d3F899999999D70C4;
	fma.rn.f64 	%fd286, %fd285, %fd279, 0d3FB5555555555462;
	mul.f64 	%fd287, %fd279, %fd286;
	fma.rn.f64 	%fd288, %fd287, %fd278, %fd277;
	add.f64 	%fd1071, %fd87, %fd288;
	bra.uni 	$L__BB10_78;
$L__BB10_71:
	add.f64 	%fd1069, %fd87, 0d3FF0000000000000;
	{
	.reg .b32 %temp; 
	mov.b64 	{%temp, %r371}, %fd1069;
	}
	{
	.reg .b32 %temp; 
	mov.b64 	{%r372, %temp}, %fd1069;
	}
	setp.gt.s32 	%p15, %r371, 1048575;
	mov.b32 	%r373, -1023;
	@%p15 bra 	$L__BB10_73;
	mul.f64 	%fd1069, %fd1069, 0d4350000000000000;
	{
	.reg .b32 %temp; 
	mov.b64 	{%temp, %r371}, %fd1069;
	}
	{
	.reg .b32 %temp; 
	mov.b64 	{%r372, %temp}, %fd1069;
	}
	mov.b32 	%r373, -1077;
$L__BB10_73:
	add.s32 	%r119, %r371, -1;
	setp.gt.u32 	%p16, %r119, 2146435070;
	@%p16 bra 	$L__BB10_77;
	shr.u32 	%r122, %r371, 20;
	add.s32 	%r374, %r373, %r122;
	and.b32  	%r123, %r371, 1048575;
	or.b32  	%r124, %r123, 1072693248;
	mov.b64 	%fd1070, {%r372, %r124};
	setp.lt.u32 	%p18, %r124, 1073127583;
	@%p18 bra 	$L__BB10_76;
	{
	.reg .b32 %temp; 
	mov.b64 	{%r125, %temp}, %fd1070;
	}
	{
	.reg .b32 %temp; 
	mov.b64 	{%temp, %r126}, %fd1070;
	}
	add.s32 	%r127, %r126, -1048576;
	mov.b64 	%fd1070, {%r125, %r127};
	add.s32 	%r374, %r374, 1;
$L__BB10_76:
	add.f64 	%fd242, %fd1070, 0dBFF0000000000000;
	add.f64 	%fd243, %fd1070, 0d3FF0000000000000;
	rcp.approx.ftz.f64 	%fd244, %fd243;
	neg.f64 	%fd245, %fd243;
	fma.rn.f64 	%fd246, %fd245, %fd244, 0d3FF0000000000000;
	fma.rn.f64 	%fd247, %fd246, %fd246, %fd246;
	fma.rn.f64 	%fd248, %fd247, %fd244, %fd244;
	mul.f64 	%fd249, %fd242, %fd248;
	fma.rn.f64 	%fd250, %fd242, %fd248, %fd249;
	mul.f64 	%fd251, %fd250, %fd250;
	fma.rn.f64 	%fd252, %fd251, 0d3EB1380B3AE80F1E, 0d3ED0EE258B7A8B04;
	fma.rn.f64 	%fd253, %fd252, %fd251, 0d3EF3B2669F02676F;
	fma.rn.f64 	%fd254, %fd253, %fd251, 0d3F1745CBA9AB0956;
	fma.rn.f64 	%fd255, %fd254, %fd251, 0d3F3C71C72D1B5154;
	fma.rn.f64 	%fd256, %fd255, %fd251, 0d3F624924923BE72D;
	fma.rn.f64 	%fd257, %fd256, %fd251, 0d3F8999999999A3C4;
	fma.rn.f64 	%fd258, %fd257, %fd251, 0d3FB5555555555554;
	sub.f64 	%fd259, %fd242, %fd250;
	add.f64 	%fd260, %fd259, %fd259;
	neg.f64 	%fd261, %fd250;
	fma.rn.f64 	%fd262, %fd261, %fd242, %fd260;
	mul.f64 	%fd263, %fd248, %fd262;
	mul.f64 	%fd264, %fd251, %fd258;
	fma.rn.f64 	%fd265, %fd264, %fd250, %fd263;
	xor.b32  	%r128, %r374, -2147483648;
	mov.b32 	%r129, 1127219200;
	mov.b64 	%fd266, {%r128, %r129};
	mov.b32 	%r130, -2147483648;
	mov.b64 	%fd267, {%r130, %r129};
	sub.f64 	%fd268, %fd266, %fd267;
	fma.rn.f64 	%fd269, %fd268, 0d3FE62E42FEFA39EF, %fd250;
	fma.rn.f64 	%fd270, %fd268, 0dBFE62E42FEFA39EF, %fd269;
	sub.f64 	%fd271, %fd270, %fd250;
	sub.f64 	%fd272, %fd265, %fd271;
	fma.rn.f64 	%fd273, %fd268, 0d3C7ABC9E3B39803F, %fd272;
	add.f64 	%fd1071, %fd269, %fd273;
	bra.uni 	$L__BB10_78;
$L__BB10_77:
	fma.rn.f64 	%fd241, %fd1069, 0d7FF0000000000000, 0d7FF0000000000000;
	{
	.reg .b32 %temp; 
	mov.b64 	{%temp, %r120}, %fd1069;
	}
	and.b32  	%r121, %r120, 2147483647;
	setp.eq.s32 	%p17, %r121, 0;
	selp.f64 	%fd1071, 0dFFF0000000000000, %fd241, %p17;
$L__BB10_78:
	setp.geu.f64 	%p19, %fd25, %fd26;
	div.rn.f64 	%fd289, %fd28, %fd27;
	mul.f64 	%fd290, %fd289, %fd289;
	fma.rn.f64 	%fd291, %fd290, 0dBEF53E1D2A25FF7E, 0d3F2D3B63DBB65B49;
	fma.rn.f64 	%fd292, %fd291, %fd290, 0dBF5312788DDE082E;
	fma.rn.f64 	%fd293, %fd292, %fd290, 0d3F6F9690C8249315;
	fma.rn.f64 	%fd294, %fd293, %fd290, 0dBF82CF5AABC7CF0D;
	fma.rn.f64 	%fd295, %fd294, %fd290, 0d3F9162B0B2A3BFDE;
	fma.rn.f64 	%fd296, %fd295, %fd290, 0dBF9A7256FEB6FC6B;
	fma.rn.f64 	%fd297, %fd296, %fd290, 0d3FA171560CE4A489;
	fma.rn.f64 	%fd298, %fd297, %fd290, 0dBFA4F44D841450E4;
	fma.rn.f64 	%fd299, %fd298, %fd290, 0d3FA7EE3D3F36BB95;
	fma.rn.f64 	%fd300, %fd299, %fd290, 0dBFAAD32AE04A9FD1;
	fma.rn.f64 	%fd301, %fd300, %fd290, 0d3FAE17813D66954F;
	fma.rn.f64 	%fd302, %fd301, %fd290, 0dBFB11089CA9A5BCD;
	fma.rn.f64 	%fd303, %fd302, %fd290, 0d3FB3B12B2DB51738;
	fma.rn.f64 	%fd304, %fd303, %fd290, 0dBFB745D022F8DC5C;
	fma.rn.f64 	%fd305, %fd304, %fd290, 0d3FBC71C709DFE927;
	fma.rn.f64 	%fd306, %fd305, %fd290, 0dBFC2492491FA1744;
	fma.rn.f64 	%fd307, %fd306, %fd290, 0d3FC99999999840D2;
	fma.rn.f64 	%fd308, %fd307, %fd290, 0dBFD555555555544C;
	mul.f64 	%fd309, %fd290, %fd308;
	fma.rn.f64 	%fd98, %fd309, %fd289, %fd289;
	@%p19 bra 	$L__BB10_80;
	{
	.reg .b32 %temp; 
	mov.b64 	{%temp, %r132}, %fd234;
	}
	setp.lt.s32 	%p21, %r132, 0;
	neg.f64 	%fd312, %fd98;
	selp.f64 	%fd313, %fd98, %fd312, %p21;
	add.f64 	%fd1072, %fd313, 0d3FF921FB54442D18;
	bra.uni 	$L__BB10_81;
$L__BB10_80:
	{
	.reg .b32 %temp; 
	mov.b64 	{%temp, %r131}, %fd234;
	}
	setp.lt.s32 	%p20, %r131, 0;
	mov.f64 	%fd310, 0d400921FB54442D18;
	sub.f64 	%fd311, %fd310, %fd98;
	selp.f64 	%fd1072, %fd311, %fd98, %p20;
$L__BB10_81:
	add.rn.f64 	%fd314, %fd25, %fd26;
	setp.eq.f64 	%p22, %fd25, %fd26;
	{
	.reg .b32 %temp; 
	mov.b64 	{%temp, %r133}, %fd234;
	}
	setp.lt.s32 	%p23, %r133, 0;
	selp.f64 	%fd315, 0d4002D97C7F3321D2, 0d3FE921FB54442D18, %p23;
	selp.f64 	%fd316, %fd315, %fd1072, %p22;
	setp.nan.f64 	%p24, %fd314, %fd314;
	copysign.f64 	%fd317, %fd235, %fd316;
	selp.f64 	%fd1094, %fd314, %fd317, %p24;
	mul.f64 	%fd1093, %fd1071, 0d3FE0000000000000;
	bra.uni 	$L__BB10_109;
$L__BB10_82:
	mul.f64 	%fd318, %fd28, %fd28;
	fma.rn.f64 	%fd1073, %fd27, %fd27, %fd318;
	setp.gtu.f64 	%p25, %fd1073, 0d3FE6666666666666;
	@%p25 bra 	$L__BB10_94;
	{
	.reg .b32 %temp; 
	mov.b64 	{%temp, %r375}, %fd1073;
	}
	{
	.reg .b32 %temp; 
	mov.b64 	{%r376, %temp}, %fd1073;
	}
	setp.gt.s32 	%p26, %r375, 1048575;
	mov.b32 	%r377, -1023;
	@%p26 bra 	$L__BB10_85;
	mul.f64 	%fd1073, %fd1073, 0d4350000000000000;
	{
	.reg .b32 %temp; 
	mov.b64 	{%temp, %r375}, %fd1073;
	}
	{
	.reg .b32 %temp; 
	mov.b64 	{%r376, %temp}, %fd1073;
	}
	mov.b32 	%r377, -1077;
$L__BB10_85:
	add.s32 	%r136, %r375, -1;
	setp.gt.u32 	%p27, %r136, 2146435070;
	@%p27 bra 	$L__BB10_89;
	shr.u32 	%r139, %r375, 20;
	add.s32 	%r378, %r377, %r139;
	and.b32  	%r140, %r375, 1048575;
	or.b32  	%r141, %r140, 1072693248;
	mov.b64 	%fd1074, {%r376, %r141};
	setp.lt.u32 	%p29, %r141, 1073127583;
	@%p29 bra 	$L__BB10_88;
	{
	.reg .b32 %temp; 
	mov.b64 	{%r142, %temp}, %fd1074;
	}
	{
	.reg .b32 %temp; 
	mov.b64 	{%temp, %r143}, %fd1074;
	}
	add.s32 	%r144, %r143, -1048576;
	mov.b64 	%fd1074, {%r142, %r144};
	add.s32 	%r378, %r378, 1;
$L__BB10_88:
	add.f64 	%fd320, %fd1074, 0dBFF0000000000000;
	add.f64 	%fd321, %fd1074, 0d3FF0000000000000;
	rcp.approx.ftz.f64 	%fd322, %fd321;
	neg.f64 	%fd323, %fd321;
	fma.rn.f64 	%fd324, %fd323, %fd322, 0d3FF0000000000000;
	fma.rn.f64 	%fd325, %fd324, %fd324, %fd324;
	fma.rn.f64 	%fd326, %fd325, %fd322, %fd322;
	mul.f64 	%fd327, %fd320, %fd326;
	fma.rn.f64 	%fd328, %fd320, %fd326, %fd327;
	mul.f64 	%fd329, %fd328, %fd328;
	fma.rn.f64 	%fd330, %fd329, 0d3EB1380B3AE80F1E, 0d3ED0EE258B7A8B04;
	fma.rn.f64 	%fd331, %fd330, %fd329, 0d3EF3B2669F02676F;
	fma.rn.f64 	%fd332, %fd331, %fd329, 0d3F1745CBA9AB0956;
	fma.rn.f64 	%fd333, %fd332, %fd329, 0d3F3C71C72D1B5154;
	fma.rn.f64 	%fd334, %fd333, %fd329, 0d3F624924923BE72D;
	fma.rn.f64 	%fd335, %fd334, %fd329, 0d3F8999999999A3C4;
	fma.rn.f64 	%fd336, %fd335, %fd329, 0d3FB5555555555554;
	sub.f64 	%fd337, %fd320, %fd328;
	add.f64 	%fd338, %fd337, %fd337;
	neg.f64 	%fd339, %fd328;
	fma.rn.f64 	%fd340, %fd339, %fd320, %fd338;
	mul.f64 	%fd341, %fd326, %fd340;
	mul.f64 	%fd342, %fd329, %fd336;
	fma.rn.f64 	%fd343, %fd342, %fd328, %fd341;
	xor.b32  	%r145, %r378, -2147483648;
	mov.b32 	%r146, 1127219200;
	mov.b64 	%fd344, {%r145, %r146};
	mov.b32 	%r147, -2147483648;
	mov.b64 	%fd345, {%r147, %r146};
	sub.f64 	%fd346, %fd344, %fd345;
	fma.rn.f64 	%fd347, %fd346, 0d3FE62E42FEFA39EF, %fd328;
	fma.rn.f64 	%fd348, %fd346, 0dBFE62E42FEFA39EF, %fd347;
	sub.f64 	%fd349, %fd348, %fd328;
	sub.f64 	%fd350, %fd343, %fd349;
	fma.rn.f64 	%fd351, %fd346, 0d3C7ABC9E3B39803F, %fd350;
	add.f64 	%fd1075, %fd347, %fd351;
	bra.uni 	$L__BB10_90;
$L__BB10_89:
	fma.rn.f64 	%fd319, %fd1073, 0d7FF0000000000000, 0d7FF0000000000000;
	{
	.reg .b32 %temp; 
	mov.b64 	{%temp, %r137}, %fd1073;
	}
	and.b32  	%r138, %r137, 2147483647;
	setp.eq.s32 	%p28, %r138, 0;
	selp.f64 	%fd1075, 0dFFF0000000000000, %fd319, %p28;
$L__BB10_90:
	setp.geu.f64 	%p30, %fd25, %fd26;
	div.rn.f64 	%fd352, %fd28, %fd27;
	mul.f64 	%fd353, %fd352, %fd352;
	fma.rn.f64 	%fd354, %fd353, 0dBEF53E1D2A25FF7E, 0d3F2D3B63DBB65B49;
	fma.rn.f64 	%fd355, %fd354, %fd353, 0dBF5312788DDE082E;
	fma.rn.f64 	%fd356, %fd355, %fd353, 0d3F6F9690C8249315;
	fma.rn.f64 	%fd357, %fd356, %fd353, 0dBF82CF5AABC7CF0D;
	fma.rn.f64 	%fd358, %fd357, %fd353, 0d3F9162B0B2A3BFDE;
	fma.rn.f64 	%fd359, %fd358, %fd353, 0dBF9A7256FEB6FC6B;
	fma.rn.f64 	%fd360, %fd359, %fd353, 0d3FA171560CE4A489;
	fma.rn.f64 	%fd361, %fd360, %fd353, 0dBFA4F44D841450E4;
	fma.rn.f64 	%fd362, %fd361, %fd353, 0d3FA7EE3D3F36BB95;
	fma.rn.f64 	%fd363, %fd362, %fd353, 0dBFAAD32AE04A9FD1;
	fma.rn.f64 	%fd364, %fd363, %fd353, 0d3FAE17813D66954F;
	fma.rn.f64 	%fd365, %fd364, %fd353, 0dBFB11089CA9A5BCD;
	fma.rn.f64 	%fd366, %fd365, %fd353, 0d3FB3B12B2DB51738;
	fma.rn.f64 	%fd367, %fd366, %fd353, 0dBFB745D022F8DC5C;
	fma.rn.f64 	%fd368, %fd367, %fd353, 0d3FBC71C709DFE927;
	fma.rn.f64 	%fd369, %fd368, %fd353, 0dBFC2492491FA1744;
	fma.rn.f64 	%fd370, %fd369, %fd353, 0d3FC99999999840D2;
	fma.rn.f64 	%fd371, %fd370, %fd353, 0dBFD555555555544C;
	mul.f64 	%fd372, %fd353, %fd371;
	fma.rn.f64 	%fd113, %fd372, %fd352, %fd352;
	@%p30 bra 	$L__BB10_92;
	{
	.reg .b32 %temp; 
	mov.b64 	{%temp, %r149}, %fd234;
	}
	setp.lt.s32 	%p32, %r149, 0;
	neg.f64 	%fd375, %fd113;
	selp.f64 	%fd376, %fd113, %fd375, %p32;
	add.f64 	%fd1076, %fd376, 0d3FF921FB54442D18;
	bra.uni 	$L__BB10_93;
$L__BB10_92:
	{
	.reg .b32 %temp; 
	mov.b64 	{%temp, %r148}, %fd234;
	}
	setp.lt.s32 	%p31, %r148, 0;
	mov.f64 	%fd373, 0d400921FB54442D18;
	sub.f64 	%fd374, %fd373, %fd113;
	selp.f64 	%fd1076, %fd374, %fd113, %p31;
$L__BB10_93:
	add.rn.f64 	%fd377, %fd25, %fd26;
	setp.eq.f64 	%p33, %fd25, %fd26;
	{
	.reg .b32 %temp; 
	mov.b64 	{%temp, %r150}, %fd234;
	}
	setp.lt.s32 	%p34, %r150, 0;
	selp.f64 	%fd378, 0d4002D97C7F3321D2, 0d3FE921FB54442D18, %p34;
	selp.f64 	%fd379, %fd378, %fd1076, %p33;
	setp.nan.f64 	%p35, %fd377, %fd377;
	copysign.f64 	%fd380, %fd235, %fd379;
	selp.f64 	%fd1094, %fd377, %fd380, %p35;
	mul.f64 	%fd1093, %fd1075, 0d3FE0000000000000;
	bra.uni 	$L__BB10_109;
$L__BB10_94:
	setp.lt.f64 	%p36, %fd25, %fd26;
	selp.f64 	%fd381, %fd26, %fd25, %p36;
	mov.b64 	%rd6, %fd381;
	mov.b64 	{%r151, %r152}, %rd6;
	and.b32  	%r153, %r152, -8;
	mov.b32 	%r154, 0;
	mov.b64 	%rd7, {%r154, %r153};
	mov.b64 	%fd382, %rd7;
	sub.f64 	%fd383, %fd381, %fd382;
	mov.b64 	%rd8, %fd383;
	mov.b64 	{%r155, %r156}, %rd8;
	and.b32  	%r157, %r156, -8;
	mov.b64 	%rd9, {%r154, %r157};
	mov.b64 	%fd384, %rd9;
	sub.f64 	%fd385, %fd383, %fd384;
	mov.b64 	%rd10, %fd28;
	mov.b64 	{%r158, %r159}, %rd10;
	and.b32  	%r160, %r159, -8;
	mov.b64 	%rd11, {%r154, %r160};
	mov.b64 	%fd386, %rd11;
	sub.f64 	%fd387, %fd28, %fd386;
	mov.b64 	%rd12, %fd387;
	mov.b64 	{%r161, %r162}, %rd12;
	and.b32  	%r163, %r162, -8;
	mov.b64 	%rd13, {%r154, %r163};
	mov.b64 	%fd388, %rd13;
	sub.f64 	%fd389, %fd387, %fd388;
	mul.f64 	%fd1088, %fd382, %fd382;
	mul.f64 	%fd1087, %fd386, %fd386;
	add.f64 	%fd390, %fd382, %fd382;
	mul.f64 	%fd1086, %fd390, %fd384;
	add.f64 	%fd391, %fd386, %fd386;
	mul.f64 	%fd1085, %fd391, %fd388;
	mul.f64 	%fd1084, %fd384, %fd384;
	mul.f64 	%fd1083, %fd388, %fd388;
	mul.f64 	%fd1082, %fd390, %fd385;
	mul.f64 	%fd1081, %fd391, %fd389;
	add.f64 	%fd392, %fd384, %fd384;
	mul.f64 	%fd1080, %fd392, %fd385;
	add.f64 	%fd393, %fd388, %fd388;
	mul.f64 	%fd1079, %fd393, %fd389;
	mul.f64 	%fd1078, %fd385, %fd385;
	mul.f64 	%fd1077, %fd389, %fd389;
$L__BB10_95:
	setp.geu.f64 	%p37, %fd1088, %fd1087;
	selp.f64 	%fd394, %fd1087, %fd1088, %p37;
	selp.f64 	%fd1088, %fd1088, %fd1087, %p37;
	setp.geu.f64 	%p38, %fd394, %fd1086;
	selp.f64 	%fd396, %fd1086, %fd394, %p38;
	selp.f64 	%fd1087, %fd394, %fd1086, %p38;
	and.pred  	%p39, %p38, %p37;
	setp.geu.f64 	%p40, %fd396, %fd1085;
	selp.f64 	%fd397, %fd1085, %fd396, %p40;
	selp.f64 	%fd1086, %fd396, %fd1085, %p40;
	setp.geu.f64 	%p41, %fd397, %fd1084;
	selp.f64 	%fd398, %fd1084, %fd397, %p41;
	selp.f64 	%fd1085, %fd397, %fd1084, %p41;
	and.pred  	%p42, %p40, %p41;
	setp.geu.f64 	%p44, %fd398, %fd1083;
	selp.f64 	%fd399, %fd1083, %fd398, %p44;
	selp.f64 	%fd1084, %fd398, %fd1083, %p44;
	setp.geu.f64 	%p45, %fd399, %fd1082;
	selp.f64 	%fd400, %fd1082, %fd399, %p45;
	selp.f64 	%fd1083, %fd399, %fd1082, %p45;
	and.pred  	%p46, %p44, %p45;
	setp.geu.f64 	%p47, %fd400, %fd1081;
	selp.f64 	%fd401, %fd1081, %fd400, %p47;
	selp.f64 	%fd1082, %fd400, %fd1081, %p47;
	and.pred  	%p48, %p46, %p47;
	setp.geu.f64 	%p49, %fd401, %fd1080;
	selp.f64 	%fd402, %fd1080, %fd401, %p49;
	selp.f64 	%fd1081, %fd401, %fd1080, %p49;
	and.pred  	%p50, %p48, %p49;
	setp.geu.f64 	%p51, %fd402, %fd1079;
	selp.f64 	%fd403, %fd1079, %fd402, %p51;
	selp.f64 	%fd1080, %fd402, %fd1079, %p51;
	and.pred  	%p52, %p50, %p51;
	setp.geu.f64 	%p53, %fd403, %fd1078;
	selp.f64 	%fd404, %fd1078, %fd403, %p53;
	selp.f64 	%fd1079, %fd403, %fd1078, %p53;
	and.pred  	%p54, %p52, %p53;
	setp.geu.f64 	%p55, %fd404, %fd1077;
	selp.f64 	%fd153, %fd1077, %fd404, %p55;
	selp.f64 	%fd1078, %fd404, %fd1077, %p55;
	and.pred  	%p56, %p54, %p55;
	and.pred  	%p57, %p56, %p42;
	and.pred  	%p58, %p57, %p39;
	not.pred 	%p59, %p58;
	mov.f64 	%fd1077, %fd153;
	@%p59 bra 	$L__BB10_95;
	add.f64 	%fd405, %fd1088, 0dBFF0000000000000;
	add.f64 	%fd406, %fd405, %fd1087;
	add.f64 	%fd407, %fd406, %fd1086;
	add.f64 	%fd408, %fd407, %fd1085;
	add.f64 	%fd409, %fd408, %fd1084;
	add.f64 	%fd410, %fd409, %fd1083;
	add.f64 	%fd411, %fd410, %fd1082;
	add.f64 	%fd412, %fd411, %fd1081;
	add.f64 	%fd413, %fd412, %fd1080;
	add.f64 	%fd414, %fd413, %fd1079;
	add.f64 	%fd415, %fd414, %fd1078;
	add.f64 	%fd155, %fd415, %fd153;
	{
	.reg .b32 %temp; 
	mov.b64 	{%temp, %r164}, %fd155;
	}
	mov.b32 	%f5, %r164;
	setp.geu.f32 	%p60, %f5, 0f3FE55555;
	setp.leu.f32 	%p61, %f5, 0fBFD99999;
	or.pred  	%p62, %p60, %p61;
	@%p62 bra 	$L__BB10_98;
	add.f64 	%fd449, %fd155, 0d4000000000000000;
	div.rn.f64 	%fd450, %fd155, %fd449;
	neg.f64 	%fd451, %fd155;
	mul.f64 	%fd452, %fd450, %fd451;
	add.f64 	%fd453, %fd155, %fd452;
	mul.f64 	%fd454, %fd453, %fd453;
	fma.rn.f64 	%fd455, %fd454, 0d3EB372FB2FBE14B5, 0d3ED087FFCEB2DC44;
	fma.rn.f64 	%fd456, %fd455, %fd454, 0d3EF3B9FF890F468C;
	fma.rn.f64 	%fd457, %fd456, %fd454, 0d3F17457EFD51BAF8;
	fma.rn.f64 	%fd458, %fd457, %fd454, 0d3F3C71C8DE3CE825;
	fma.rn.f64 	%fd459, %fd458, %fd454, 0d3F6249248FA4661F;
	fma.rn.f64 	%fd460, %fd459, %fd454, 0d3F899999999D70C4;
	fma.rn.f64 	%fd461, %fd460, %fd454, 0d3FB5555555555462;
	mul.f64 	%fd462, %fd454, %fd461;
	fma.rn.f64 	%fd463, %fd462, %fd453, %fd452;
	add.f64 	%fd1091, %fd155, %fd463;
	bra.uni 	$L__BB10_105;
$L__BB10_98:
	add.f64 	%fd1089, %fd155, 0d3FF0000000000000;
	{
	.reg .b32 %temp; 
	mov.b64 	{%temp, %r379}, %fd1089;
	}
	{
	.reg .b32 %temp; 
	mov.b64 	{%r380, %temp}, %fd1089;
	}
	setp.gt.s32 	%p63, %r379, 1048575;
	mov.b32 	%r381, -1023;
	@%p63 bra 	$L__BB10_100;
	mul.f64 	%fd1089, %fd1089, 0d4350000000000000;
	{
	.reg .b32 %temp; 
	mov.b64 	{%temp, %r379}, %fd1089;
	}
	{
	.reg .b32 %temp; 
	mov.b64 	{%r380, %temp}, %fd1089;
	}
	mov.b32 	%r381, -1077;
$L__BB10_100:
	add.s32 	%r167, %r379, -1;
	setp.gt.u32 	%p64, %r167, 2146435070;
	@%p64 bra 	$L__BB10_104;
	shr.u32 	%r170, %r379, 20;
	add.s32 	%r382, %r381, %r170;
	and.b32  	%r171, %r379, 1048575;
	or.b32  	%r172, %r171, 1072693248;
	mov.b64 	%fd1090, {%r380, %r172};
	setp.lt.u32 	%p66, %r172, 1073127583;
	@%p66 bra 	$L__BB10_103;
	{
	.reg .b32 %temp; 
	mov.b64 	{%r173, %temp}, %fd1090;
	}
	{
	.reg .b32 %temp; 
	mov.b64 	{%temp, %r174}, %fd1090;
	}
	add.s32 	%r175, %r174, -1048576;
	mov.b64 	%fd1090, {%r173, %r175};
	add.s32 	%r382, %r382, 1;
$L__BB10_103:
	add.f64 	%fd417, %fd1090, 0dBFF0000000000000;
	add.f64 	%fd418, %fd1090, 0d3FF0000000000000;
	rcp.approx.ftz.f64 	%fd419, %fd418;
	neg.f64 	%fd420, %fd418;
	fma.rn.f64 	%fd421, %fd420, %fd419, 0d3FF0000000000000;
	fma.rn.f64 	%fd422, %fd421, %fd421, %fd421;
	fma.rn.f64 	%fd423, %fd422, %fd419, %fd419;
	mul.f64 	%fd424, %fd417, %fd423;
	fma.rn.f64 	%fd425, %fd417, %fd423, %fd424;
	mul.f64 	%fd426, %fd425, %fd425;
	fma.rn.f64 	%fd427, %fd426, 0d3EB1380B3AE80F1E, 0d3ED0EE258B7A8B04;
	fma.rn.f64 	%fd428, %fd427, %fd426, 0d3EF3B2669F02676F;
	fma.rn.f64 	%fd429, %fd428, %fd426, 0d3F1745CBA9AB0956;
	fma.rn.f64 	%fd430, %fd429, %fd426, 0d3F3C71C72D1B5154;
	fma.rn.f64 	%fd431, %fd430, %fd426, 0d3F624924923BE72D;
	fma.rn.f64 	%fd432, %fd431, %fd426, 0d3F8999999999A3C4;
	fma.rn.f64 	%fd433, %fd432, %fd426, 0d3FB5555555555554;
	sub.f64 	%fd434, %fd417, %fd425;
	add.f64 	%fd435, %fd434, %fd434;
	neg.f64 	%fd436, %fd425;
	fma.rn.f64 	%fd437, %fd436, %fd417, %fd435;
	mul.f64 	%fd438, %fd423, %fd437;
	mul.f64 	%fd439, %fd426, %fd433;
	fma.rn.f64 	%fd440, %fd439, %fd425, %fd438;
	xor.b32  	%r176, %r382, -2147483648;
	mov.b32 	%r177, 1127219200;
	mov.b64 	%fd441, {%r176, %r177};
	mov.b32 	%r178, -2147483648;
	mov.b64 	%fd442, {%r178, %r177};
	sub.f64 	%fd443, %fd441, %fd442;
	fma.rn.f64 	%fd444, %fd443, 0d3FE62E42FEFA39EF, %fd425;
	fma.rn.f64 	%fd445, %fd443, 0dBFE62E42FEFA39EF, %fd444;
	sub.f64 	%fd446, %fd445, %fd425;
	sub.f64 	%fd447, %fd440, %fd446;
	fma.rn.f64 	%fd448, %fd443, 0d3C7ABC9E3B39803F, %fd447;
	add.f64 	%fd1091, %fd444, %fd448;
	bra.uni 	$L__BB10_105;
$L__BB10_104:
	fma.rn.f64 	%fd416, %fd1089, 0d7FF0000000000000, 0d7FF0000000000000;
	{
	.reg .b32 %temp; 
	mov.b64 	{%temp, %r168}, %fd1089;
	}
	and.b32  	%r169, %r168, 2147483647;
	setp.eq.s32 	%p65, %r169, 0;
	selp.f64 	%fd1091, 0dFFF0000000000000, %fd416, %p65;
$L__BB10_105:
	setp.geu.f64 	%p67, %fd25, %fd26;
	setp.lt.f64 	%p68, %fd25, %fd26;
	selp.f64 	%fd464, %fd26, %fd25, %p68;
	div.rn.f64 	%fd465, %fd28, %fd464;
	mul.f64 	%fd466, %fd465, %fd465;
	fma.rn.f64 	%fd467, %fd466, 0dBEF53E1D2A25FF7E, 0d3F2D3B63DBB65B49;
	fma.rn.f64 	%fd468, %fd467, %fd466, 0dBF5312788DDE082E;
	fma.rn.f64 	%fd469, %fd468, %fd466, 0d3F6F9690C8249315;
	fma.rn.f64 	%fd470, %fd469, %fd466, 0dBF82CF5AABC7CF0D;
	fma.rn.f64 	%fd471, %fd470, %fd466, 0d3F9162B0B2A3BFDE;
	fma.rn.f64 	%fd472, %fd471, %fd466, 0dBF9A7256FEB6FC6B;
	fma.rn.f64 	%fd473, %fd472, %fd466, 0d3FA171560CE4A489;
	fma.rn.f64 	%fd474, %fd473, %fd466, 0dBFA4F44D841450E4;
	fma.rn.f64 	%fd475, %fd474, %fd466, 0d3FA7EE3D3F36BB95;
	fma.rn.f64 	%fd476, %fd475, %fd466, 0dBFAAD32AE04A9FD1;
	fma.rn.f64 	%fd477, %fd476, %fd466, 0d3FAE17813D66954F;
	fma.rn.f64 	%fd478, %fd477, %fd466, 0dBFB11089CA9A5BCD;
	fma.rn.f64 	%fd479, %fd478, %fd466, 0d3FB3B12B2DB51738;
	fma.rn.f64 	%fd480, %fd479, %fd466, 0dBFB745D022F8DC5C;
	fma.rn.f64 	%fd481, %fd480, %fd466, 0d3FBC71C709DFE927;
	fma.rn.f64 	%fd482, %fd481, %fd466, 0dBFC2492491FA1744;
	fma.rn.f64 	%fd483, %fd482, %fd466, 0d3FC99999999840D2;
	fma.rn.f64 	%fd484, %fd483, %fd466, 0dBFD555555555544C;
	mul.f64 	%fd485, %fd466, %fd484;
	fma.rn.f64 	%fd166, %fd485, %fd465, %fd465;
	@%p67 bra 	$L__BB10_107;
	{
	.reg .b32 %temp; 
	mov.b64 	{%temp, %r180}, %fd234;
	}
	setp.lt.s32 	%p70, %r180, 0;
	neg.f64 	%fd488, %fd166;
	selp.f64 	%fd489, %fd166, %fd488, %p70;
	add.f64 	%fd1092, %fd489, 0d3FF921FB54442D18;
	bra.uni 	$L__BB10_108;
$L__BB10_107:
	{
	.reg .b32 %temp; 
	mov.b64 	{%temp, %r179}, %fd234;
	}
	setp.lt.s32 	%p69, %r179, 0;
	mov.f64 	%fd486, 0d400921FB54442D18;
	sub.f64 	%fd487, %fd486, %fd166;
	selp.f64 	%fd1092, %fd487, %fd166, %p69;
$L__BB10_108:
	add.rn.f64 	%fd490, %fd25, %fd26;
	setp.eq.f64 	%p71, %fd25, %fd26;
	{
	.reg .b32 %temp; 
	mov.b64 	{%temp, %r181}, %fd234;
	}
	setp.lt.s32 	%p72, %r181, 0;
	selp.f64 	%fd491, 0d4002D97C7F3321D2, 0d3FE921FB54442D18, %p72;
	selp.f64 	%fd492, %fd491, %fd1092, %p71;
	setp.nan.f64 	%p73, %fd490, %fd490;
	copysign.f64 	%fd493, %fd235, %fd492;
	selp.f64 	%fd1094, %fd490, %fd493, %p73;
	mul.f64 	%fd1093, %fd1091, 0d3FE0000000000000;
$L__BB10_109:
	ld.param.f64 	%fd1047, [_ZN5janus15MatrixPowKernelEPKN6thrust24THRUST_300001_SM_1000_NS7complexIdEEdiiPS3__param_1];
	mul.f64 	%fd174, %fd1047, %fd1093;
	mul.f64 	%fd1107, %fd1047, %fd1094;
	mov.b64 	%rd22, %fd1107;
	mov.b64 	{%r271, %r272}, %rd22;
	and.b32  	%r72, %r272, 2147483647;
	or.b32  	%r273, %r72, %r271;
	setp.ne.s32 	%p138, %r273, 0;
	@%p138 bra 	$L__BB10_113;
	fma.rn.f64 	%fd1028, %fd174, 0d3FF71547652B82FE, 0d4338000000000000;
	{
	.reg .b32 %temp; 
	mov.b64 	{%r73, %temp}, %fd1028;
	}
	mov.f64 	%fd1029, 0dC338000000000000;
	add.rn.f64 	%fd1030, %fd1028, %fd1029;
	fma.rn.f64 	%fd1031, %fd1030, 0dBFE62E42FEFA39EF, %fd174;
	fma.rn.f64 	%fd1032, %fd1030, 0dBC7ABC9E3B39803F, %fd1031;
	fma.rn.f64 	%fd1033, %fd1032, 0d3E5ADE1569CE2BDF, 0d3E928AF3FCA213EA;
	fma.rn.f64 	%fd1034, %fd1033, %fd1032, 0d3EC71DEE62401315;
	fma.rn.f64 	%fd1035, %fd1034, %fd1032, 0d3EFA01997C89EB71;
	fma.rn.f64 	%fd1036, %fd1035, %fd1032, 0d3F2A01A014761F65;
	fma.rn.f64 	%fd1037, %fd1036, %fd1032, 0d3F56C16C1852B7AF;
	fma.rn.f64 	%fd1038, %fd1037, %fd1032, 0d3F81111111122322;
	fma.rn.f64 	%fd1039, %fd1038, %fd1032, 0d3FA55555555502A1;
	fma.rn.f64 	%fd1040, %fd1039, %fd1032, 0d3FC5555555555511;
	fma.rn.f64 	%fd1041, %fd1040, %fd1032, 0d3FE000000000000B;
	fma.rn.f64 	%fd1042, %fd1041, %fd1032, 0d3FF0000000000000;
	fma.rn.f64 	%fd1043, %fd1042, %fd1032, 0d3FF0000000000000;
	{
	.reg .b32 %temp; 
	mov.b64 	{%r74, %temp}, %fd1043;
	}
	{
	.reg .b32 %temp; 
	mov.b64 	{%temp, %r75}, %fd1043;
	}
	shl.b32 	%r343, %r73, 20;
	add.s32 	%r344, %r343, %r75;
	mov.b64 	%fd1106, {%r74, %r344};
	{
	.reg .b32 %temp; 
	mov.b64 	{%temp, %r345}, %fd174;
	}
	mov.b32 	%f9, %r345;
	abs.f32 	%f1, %f9;
	setp.lt.f32 	%p176, %f1, 0f4086232B;
	@%p176 bra 	$L__BB10_155;
	setp.lt.f64 	%p177, %fd174, 0d0000000000000000;
	add.f64 	%fd1044, %fd174, 0d7FF0000000000000;
	selp.f64 	%fd1106, 0d0000000000000000, %fd1044, %p177;
	setp.geu.f32 	%p178, %f1, 0f40874800;
	@%p178 bra 	$L__BB10_155;
	shr.u32 	%r346, %r73, 31;
	add.s32 	%r347, %r73, %r346;
	shr.s32 	%r348, %r347, 1;
	shl.b32 	%r349, %r348, 20;
	add.s32 	%r350, %r75, %r349;
	mov.b64 	%fd1045, {%r74, %r350};
	sub.s32 	%r351, %r73, %r348;
	shl.b32 	%r352, %r351, 20;
	add.s32 	%r353, %r352, 1072693248;
	mov.b32 	%r354, 0;
	mov.b64 	%fd1046, {%r354, %r353};
	mul.f64 	%fd1106, %fd1046, %fd1045;
	bra.uni 	$L__BB10_155;
$L__BB10_113:
	mov.b64 	%rd23, %fd174;
	mov.b64 	{%r77, %r76}, %rd23;
	and.b32  	%r78, %r76, 2147483647;
	or.b32  	%r274, %r78, %r77;
	setp.ne.s32 	%p139, %r274, 0;
	@%p139 bra 	$L__BB10_124;
	abs.f64 	%fd179, %fd1107;
	setp.neu.f64 	%p168, %fd179, 0d7FF0000000000000;
	@%p168 bra 	$L__BB10_116;
	mov.f64 	%fd983, 0d0000000000000000;
	mul.rn.f64 	%fd1096, %fd1107, %fd983;
	mov.b32 	%r384, 1;
	bra.uni 	$L__BB10_119;
$L__BB10_116:
	mul.f64 	%fd978, %fd1107, 0d3FE45F306DC9C883;
	cvt.rni.s32.f64 	%r383, %fd978;
	cvt.rn.f64.s32 	%fd979, %r383;
	fma.rn.f64 	%fd980, %fd979, 0dBFF921FB54442D18, %fd1107;
	fma.rn.f64 	%fd981, %fd979, 0dBC91A62633145C00, %fd980;
	fma.rn.f64 	%fd1096, %fd979, 0dB97B839A252049C0, %fd981;
	setp.ltu.f64 	%p169, %fd179, 0d41E0000000000000;
	@%p169 bra 	$L__BB10_118;
	{ // callseq 4, 0
	.param .b64 param0;
	st.param.f64 	[param0], %fd1107;
	.param .align 16 .b8 retval0[16];
	call.uni (retval0), 
	__internal_trig_reduction_slowpathd, 
	(
	param0
	);
	ld.param.f64 	%fd1096, [retval0];
	ld.param.b32 	%r383, [retval0+8];
	} // callseq 4
$L__BB10_118:
	add.s32 	%r384, %r383, 1;
$L__BB10_119:
	setp.neu.f64 	%p170, %fd179, 0d7FF0000000000000;
	shl.b32 	%r335, %r384, 6;
	cvt.u64.u32 	%rd44, %r335;
	and.b64  	%rd45, %rd44, 64;
	mov.u64 	%rd46, __cudart_sin_cos_coeffs;
	add.s64 	%rd47, %rd46, %rd45;
	mul.rn.f64 	%fd984, %fd1096, %fd1096;
	and.b32  	%r336, %r384, 1;
	setp.eq.b32 	%p171, %r336, 1;
	selp.f64 	%fd985, 0dBDA8FF8320FD8164, 0d3DE5DB65F9785EBA, %p171;
	ld.global.nc.v2.f64 	{%fd986, %fd987}, [%rd47];
	fma.rn.f64 	%fd988, %fd985, %fd984, %fd986;
	fma.rn.f64 	%fd989, %fd988, %fd984, %fd987;
	ld.global.nc.v2.f64 	{%fd990, %fd991}, [%rd47+16];
	fma.rn.f64 	%fd992, %fd989, %fd984, %fd990;
	fma.rn.f64 	%fd993, %fd992, %fd984, %fd991;
	ld.global.nc.v2.f64 	{%fd994, %fd995}, [%rd47+32];
	fma.rn.f64 	%fd996, %fd993, %fd984, %fd994;
	fma.rn.f64 	%fd997, %fd996, %fd984, %fd995;
	fma.rn.f64 	%fd998, %fd997, %fd1096, %fd1096;
	fma.rn.f64 	%fd999, %fd997, %fd984, 0d3FF0000000000000;
	selp.f64 	%fd1000, %fd999, %fd998, %p171;
	and.b32  	%r337, %r384, 2;
	setp.eq.s32 	%p172, %r337, 0;
	mov.f64 	%fd1001, 0d0000000000000000;
	sub.f64 	%fd1002, %fd1001, %fd1000;
	selp.f64 	%fd1106, %fd1000, %fd1002, %p172;
	@%p170 bra 	$L__BB10_121;
	mov.f64 	%fd1008, 0d0000000000000000;
	mul.rn.f64 	%fd1097, %fd1107, %fd1008;
	mov.b32 	%r385, 0;
	bra.uni 	$L__BB10_123;
$L__BB10_121:
	mul.f64 	%fd1003, %fd1107, 0d3FE45F306DC9C883;
	cvt.rni.s32.f64 	%r385, %fd1003;
	cvt.rn.f64.s32 	%fd1004, %r385;
	fma.rn.f64 	%fd1005, %fd1004, 0dBFF921FB54442D18, %fd1107;
	fma.rn.f64 	%fd1006, %fd1004, 0dBC91A62633145C00, %fd1005;
	fma.rn.f64 	%fd1097, %fd1004, 0dB97B839A252049C0, %fd1006;
	setp.ltu.f64 	%p173, %fd179, 0d41E0000000000000;
	@%p173 bra 	$L__BB10_123;
	{ // callseq 5, 0
	.param .b64 param0;
	st.param.f64 	[param0], %fd1107;
	.param .align 16 .b8 retval0[16];
	call.uni (retval0), 
	__internal_trig_reduction_slowpathd, 
	(
	param0
	);
	ld.param.f64 	%fd1097, [retval0];
	ld.param.b32 	%r385, [retval0+8];
	} // callseq 5
$L__BB10_123:
	shl.b32 	%r340, %r385, 6;
	cvt.u64.u32 	%rd48, %r340;
	and.b64  	%rd49, %rd48, 64;
	add.s64 	%rd51, %rd46, %rd49;
	mul.rn.f64 	%fd1009, %fd1097, %fd1097;
	and.b32  	%r341, %r385, 1;
	setp.eq.b32 	%p174, %r341, 1;
	selp.f64 	%fd1010, 0dBDA8FF8320FD8164, 0d3DE5DB65F9785EBA, %p174;
	ld.global.nc.v2.f64 	{%fd1011, %fd1012}, [%rd51];
	fma.rn.f64 	%fd1013, %fd1010, %fd1009, %fd1011;
	fma.rn.f64 	%fd1014, %fd1013, %fd1009, %fd1012;
	ld.global.nc.v2.f64 	{%fd1015, %fd1016}, [%rd51+16];
	fma.rn.f64 	%fd1017, %fd1014, %fd1009, %fd1015;
	fma.rn.f64 	%fd1018, %fd1017, %fd1009, %fd1016;
	ld.global.nc.v2.f64 	{%fd1019, %fd1020}, [%rd51+32];
	fma.rn.f64 	%fd1021, %fd1018, %fd1009, %fd1019;
	fma.rn.f64 	%fd1022, %fd1021, %fd1009, %fd1020;
	fma.rn.f64 	%fd1023, %fd1022, %fd1097, %fd1097;
	fma.rn.f64 	%fd1024, %fd1022, %fd1009, 0d3FF0000000000000;
	selp.f64 	%fd1025, %fd1024, %fd1023, %p174;
	and.b32  	%r342, %r385, 2;
	setp.eq.s32 	%p175, %r342, 0;
	mov.f64 	%fd1026, 0d0000000000000000;
	sub.f64 	%fd1027, %fd1026, %fd1025;
	selp.f64 	%fd1107, %fd1025, %fd1027, %p175;
	bra.uni 	$L__BB10_155;
$L__BB10_124:
	setp.lt.u32 	%p140, %r72, 2146435072;
	@%p140 bra 	$L__BB10_128;
	setp.eq.s32 	%p164, %r77, 0;
	setp.eq.s32 	%p165, %r78, 2146435072;
	and.pred  	%p166, %p164, %p165;
	@%p166 bra 	$L__BB10_127;
	sub.f64 	%fd1106, %fd1107, %fd1107;
	mov.f64 	%fd1107, %fd1106;
	bra.uni 	$L__BB10_155;
$L__BB10_127:
	setp.gt.s32 	%p167, %r76, -1;
	sub.f64 	%fd977, %fd1107, %fd1107;
	selp.f64 	%fd1106, %fd174, 0d0000000000000000, %p167;
	selp.f64 	%fd1107, %fd977, 0d0000000000000000, %p167;
	bra.uni 	$L__BB10_155;
$L__BB10_128:
	add.s32 	%r275, %r76, -1082535490;
	setp.gt.u32 	%p141, %r275, 1084066;
	@%p141 bra 	$L__BB10_142;
	add.f64 	%fd194, %fd174, 0dC0937BE319BA0DA4;
	fma.rn.f64 	%fd902, %fd194, 0d3FF71547652B82FE, 0d4338000000000000;
	{
	.reg .b32 %temp; 
	mov.b64 	{%r87, %temp}, %fd902;
	}
	mov.f64 	%fd903, 0dC338000000000000;
	add.rn.f64 	%fd904, %fd902, %fd903;
	fma.rn.f64 	%fd905, %fd904, 0dBFE62E42FEFA39EF, %fd194;
	fma.rn.f64 	%fd906, %fd904, 0dBC7ABC9E3B39803F, %fd905;
	fma.rn.f64 	%fd907, %fd906, 0d3E5ADE1569CE2BDF, 0d3E928AF3FCA213EA;
	fma.rn.f64 	%fd908, %fd907, %fd906, 0d3EC71DEE62401315;
	fma.rn.f64 	%fd909, %fd908, %fd906, 0d3EFA01997C89EB71;
	fma.rn.f64 	%fd910, %fd909, %fd906, 0d3F2A01A014761F65;
	fma.rn.f64 	%fd911, %fd910, %fd906, 0d3F56C16C1852B7AF;
	fma.rn.f64 	%fd912, %fd911, %fd906, 0d3F81111111122322;
	fma.rn.f64 	%fd913, %fd912, %fd906, 0d3FA55555555502A1;
	fma.rn.f64 	%fd914, %fd913, %fd906, 0d3FC5555555555511;
	fma.rn.f64 	%fd915, %fd914, %fd906, 0d3FE000000000000B;
	fma.rn.f64 	%fd916, %fd915, %fd906, 0d3FF0000000000000;
	fma.rn.f64 	%fd917, %fd916, %fd906, 0d3FF0000000000000;
	{
	.reg .b32 %temp; 
	mov.b64 	{%r88, %temp}, %fd917;
	}
	{
	.reg .b32 %temp; 
	mov.b64 	{%temp, %r89}, %fd917;
	}
	shl.b32 	%r298, %r87, 20;
	add.s32 	%r299, %r298, %r89;
	mov.b64 	%fd1098, {%r88, %r299};
	{
	.reg .b32 %temp; 
	mov.b64 	{%temp, %r300}, %fd194;
	}
	mov.b32 	%f8, %r300;
	abs.f32 	%f2, %f8;
	setp.lt.f32 	%p153, %f2, 0f4086232B;
	@%p153 bra 	$L__BB10_132;
	setp.lt.f64 	%p154, %fd194, 0d0000000000000000;
	add.f64 	%fd918, %fd194, 0d7FF0000000000000;
	selp.f64 	%fd1098, 0d0000000000000000, %fd918, %p154;
	setp.geu.f32 	%p155, %f2, 0f40874800;
	@%p155 bra 	$L__BB10_132;
	shr.u32 	%r301, %r87, 31;
	add.s32 	%r302, %r87, %r301;
	shr.s32 	%r303, %r302, 1;
	shl.b32 	%r304, %r303, 20;
	add.s32 	%r305, %r89, %r304;
	mov.b64 	%fd919, {%r88, %r305};
	sub.s32 	%r306, %r87, %r303;
	shl.b32 	%r307, %r306, 20;
	add.s32 	%r308, %r307, 1072693248;
	mov.b32 	%r309, 0;
	mov.b64 	%fd920, {%r309, %r308};
	mul.f64 	%fd1098, %fd920, %fd919;
$L__BB10_132:
	mov.b64 	%rd32, %fd1098;
	mov.b64 	{%r310, %r311}, %rd32;
	shr.u32 	%r312, %r311, 20;
	add.s32 	%r313, %r312, -247;
	and.b32  	%r314, %r311, 1048575;
	or.b32  	%r315, %r314, 2145386496;
	mov.b64 	%rd33, {%r310, %r315};
	mov.b64 	%fd199, %rd33;
	cvt.u16.u32 	%rs1, %r313;
	shr.u16 	%rs2, %rs1, 15;
	add.s16 	%rs3, %rs1, %rs2;
	shr.s16 	%rs4, %rs3, 1;
	cvt.s32.s16 	%r316, %rs4;
	shl.b32 	%r317, %r316, 20;
	add.s32 	%r318, %r317, 1072693248;
	mov.b32 	%r319, 0;
	mov.b64 	%rd34, {%r319, %r318};
	mov.b64 	%fd200, %rd34;
	sub.s32 	%r320, %r313, %r316;
	shl.b32 	%r321, %r320, 20;
	add.s32 	%r90, %r321, 1072693248;
	abs.f64 	%fd201, %fd1107;
	setp.neu.f64 	%p156, %fd201, 0d7FF0000000000000;
	@%p156 bra 	$L__BB10_134;
	mov.f64 	%fd926, 0d0000000000000000;
	mul.rn.f64 	%fd1100, %fd1107, %fd926;
	mov.b32 	%r387, 1;
	bra.uni 	$L__BB10_137;
$L__BB10_134:
	mul.f64 	%fd921, %fd1107, 0d3FE45F306DC9C883;
	cvt.rni.s32.f64 	%r386, %fd921;
	cvt.rn.f64.s32 	%fd922, %r386;
	fma.rn.f64 	%fd923, %fd922, 0dBFF921FB54442D18, %fd1107;
	fma.rn.f64 	%fd924, %fd922, 0dBC91A62633145C00, %fd923;
	fma.rn.f64 	%fd1100, %fd922, 0dB97B839A252049C0, %fd924;
	setp.ltu.f64 	%p157, %fd201, 0d41E0000000000000;
	@%p157 bra 	$L__BB10_136;
	{ // callseq 2, 0
	.param .b64 param0;
	st.param.f64 	[param0], %fd1107;
	.param .align 16 .b8 retval0[16];
	call.uni (retval0), 
	__internal_trig_reduction_slowpathd, 
	(
	param0
	);
	ld.param.f64 	%fd1100, [retval0];
	ld.param.b32 	%r386, [retval0+8];
	} // callseq 2
$L__BB10_136:
	add.s32 	%r387, %r386, 1;
$L__BB10_137:
	setp.neu.f64 	%p158, %fd201, 0d7FF0000000000000;
	shl.b32 	%r324, %r387, 6;
	cvt.u64.u32 	%rd35, %r324;
	and.b64  	%rd36, %rd35, 64;
	mov.u64 	%rd37, __cudart_sin_cos_coeffs;
	add.s64 	%rd38, %rd37, %rd36;
	mul.rn.f64 	%fd927, %fd1100, %fd1100;
	and.b32  	%r325, %r387, 1;
	setp.eq.b32 	%p159, %r325, 1;
	selp.f64 	%fd928, 0dBDA8FF8320FD8164, 0d3DE5DB65F9785EBA, %p159;
	ld.global.nc.v2.f64 	{%fd929, %fd930}, [%rd38];
	fma.rn.f64 	%fd931, %fd928, %fd927, %fd929;
	fma.rn.f64 	%fd932, %fd931, %fd927, %fd930;
	ld.global.nc.v2.f64 	{%fd933, %fd934}, [%rd38+16];
	fma.rn.f64 	%fd935, %fd932, %fd927, %fd933;
	fma.rn.f64 	%fd936, %fd935, %fd927, %fd934;
	ld.global.nc.v2.f64 	{%fd937, %fd938}, [%rd38+32];
	fma.rn.f64 	%fd939, %fd936, %fd927, %fd937;
	fma.rn.f64 	%fd940, %fd939, %fd927, %fd938;
	fma.rn.f64 	%fd941, %fd940, %fd1100, %fd1100;
	fma.rn.f64 	%fd942, %fd940, %fd927, 0d3FF0000000000000;
	selp.f64 	%fd943, %fd942, %fd941, %p159;
	and.b32  	%r326, %r387, 2;
	setp.eq.s32 	%p160, %r326, 0;
	mov.f64 	%fd944, 0d0000000000000000;
	sub.f64 	%fd945, %fd944, %fd943;
	selp.f64 	%fd946, %fd943, %fd945, %p160;
	mul.f64 	%fd947, %fd946, %fd199;
	mul.f64 	%fd207, %fd947, %fd200;
	@%p158 bra 	$L__BB10_139;
	mov.f64 	%fd953, 0d0000000000000000;
	mul.rn.f64 	%fd1101, %fd1107, %fd953;
	mov.b32 	%r388, 0;
	bra.uni 	$L__BB10_141;
$L__BB10_139:
	mul.f64 	%fd948, %fd1107, 0d3FE45F306DC9C883;
	cvt.rni.s32.f64 	%r388, %fd948;
	cvt.rn.f64.s32 	%fd949, %r388;
	fma.rn.f64 	%fd950, %fd949, 0dBFF921FB54442D18, %fd1107;
	fma.rn.f64 	%fd951, %fd949, 0dBC91A62633145C00, %fd950;
	fma.rn.f64 	%fd1101, %fd949, 0dB97B839A252049C0, %fd951;
	setp.ltu.f64 	%p161, %fd201, 0d41E0000000000000;
	@%p161 bra 	$L__BB10_141;
	{ // callseq 3, 0
	.param .b64 param0;
	st.param.f64 	[param0], %fd1107;
	.param .align 16 .b8 retval0[16];
	call.uni (retval0), 
	__internal_trig_reduction_slowpathd, 
	(
	param0
	);
	ld.param.f64 	%fd1101, [retval0];
	ld.param.b32 	%r388, [retval0+8];
	} // callseq 3
$L__BB10_141:
	mov.b32 	%r329, 0;
	mov.b64 	%rd39, {%r329, %r90};
	mov.b64 	%fd954, %rd39;
	shl.b32 	%r330, %r388, 6;
	cvt.u64.u32 	%rd40, %r330;
	and.b64  	%rd41, %rd40, 64;
	add.s64 	%rd43, %rd37, %rd41;
	mul.rn.f64 	%fd955, %fd1101, %fd1101;
	and.b32  	%r331, %r388, 1;
	setp.eq.b32 	%p162, %r331, 1;
	selp.f64 	%fd956, 0dBDA8FF8320FD8164, 0d3DE5DB65F9785EBA, %p162;
	ld.global.nc.v2.f64 	{%fd957, %fd958}, [%rd43];
	fma.rn.f64 	%fd959, %fd956, %fd955, %fd957;
	fma.rn.f64 	%fd960, %fd959, %fd955, %fd958;
	ld.global.nc.v2.f64 	{%fd961, %fd962}, [%rd43+16];
	fma.rn.f64 	%fd963, %fd960, %fd955, %fd961;
	fma.rn.f64 	%fd964, %fd963, %fd955, %fd962;
	ld.global.nc.v2.f64 	{%fd965, %fd966}, [%rd43+32];
	fma.rn.f64 	%fd967, %fd964, %fd955, %fd965;
	fma.rn.f64 	%fd968, %fd967, %fd955, %fd966;
	fma.rn.f64 	%fd969, %fd968, %fd1101, %fd1101;
	fma.rn.f64 	%fd970, %fd968, %fd955, 0d3FF0000000000000;
	selp.f64 	%fd971, %fd970, %fd969, %p162;
	and.b32  	%r332, %r388, 2;
	setp.eq.s32 	%p163, %r332, 0;
	mov.f64 	%fd972, 0d0000000000000000;
	sub.f64 	%fd973, %fd972, %fd971;
	selp.f64 	%fd974, %fd971, %fd973, %p163;
	mul.f64 	%fd975, %fd974, %fd199;
	mul.f64 	%fd976, %fd975, %fd200;
	mul.f64 	%fd1107, %fd976, %fd954;
	mul.f64 	%fd1106, %fd207, %fd954;
	bra.uni 	$L__BB10_155;
$L__BB10_142:
	fma.rn.f64 	%fd832, %fd174, 0d3FF71547652B82FE, 0d4338000000000000;
	{
	.reg .b32 %temp; 
	mov.b64 	{%r99, %temp}, %fd832;
	}
	mov.f64 	%fd833, 0dC338000000000000;
	add.rn.f64 	%fd834, %fd832, %fd833;
	fma.rn.f64 	%fd835, %fd834, 0dBFE62E42FEFA39EF, %fd174;
	fma.rn.f64 	%fd836, %fd834, 0dBC7ABC9E3B39803F, %fd835;
	fma.rn.f64 	%fd837, %fd836, 0d3E5ADE1569CE2BDF, 0d3E928AF3FCA213EA;
	fma.rn.f64 	%fd838, %fd837, %fd836, 0d3EC71DEE62401315;
	fma.rn.f64 	%fd839, %fd838, %fd836, 0d3EFA01997C89EB71;
	fma.rn.f64 	%fd840, %fd839, %fd836, 0d3F2A01A014761F65;
	fma.rn.f64 	%fd841, %fd840, %fd836, 0d3F56C16C1852B7AF;
	fma.rn.f64 	%fd842, %fd841, %fd836, 0d3F81111111122322;
	fma.rn.f64 	%fd843, %fd842, %fd836, 0d3FA55555555502A1;
	fma.rn.f64 	%fd844, %fd843, %fd836, 0d3FC5555555555511;
	fma.rn.f64 	%fd845, %fd844, %fd836, 0d3FE000000000000B;
	fma.rn.f64 	%fd846, %fd845, %fd836, 0d3FF0000000000000;
	fma.rn.f64 	%fd847, %fd846, %fd836, 0d3FF0000000000000;
	{
	.reg .b32 %temp; 
	mov.b64 	{%r100, %temp}, %fd847;
	}
	{
	.reg .b32 %temp; 
	mov.b64 	{%temp, %r101}, %fd847;
	}
	shl.b32 	%r276, %r99, 20;
	add.s32 	%r277, %r276, %r101;
	mov.b64 	%fd1102, {%r100, %r277};
	{
	.reg .b32 %temp; 
	mov.b64 	{%temp, %r278}, %fd174;
	}
	mov.b32 	%f7, %r278;
	abs.f32 	%f3, %f7;
	setp.lt.f32 	%p142, %f3, 0f4086232B;
	@%p142 bra 	$L__BB10_145;
	setp.lt.f64 	%p143, %fd174, 0d0000000000000000;
	add.f64 	%fd848, %fd174, 0d7FF0000000000000;
	selp.f64 	%fd1102, 0d0000000000000000, %fd848, %p143;
	setp.geu.f32 	%p144, %f3, 0f40874800;
	@%p144 bra 	$L__BB10_145;
	shr.u32 	%r279, %r99, 31;
	add.s32 	%r280, %r99, %r279;
	shr.s32 	%r281, %r280, 1;
	shl.b32 	%r282, %r281, 20;
	add.s32 	%r283, %r101, %r282;
	mov.b64 	%fd849, {%r100, %r283};
	sub.s32 	%r284, %r99, %r281;
	shl.b32 	%r285, %r284, 20;
	add.s32 	%r286, %r285, 1072693248;
	mov.b32 	%r287, 0;
	mov.b64 	%fd850, {%r287, %r286};
	mul.f64 	%fd1102, %fd850, %fd849;
$L__BB10_145:
	abs.f64 	%fd218, %fd1107;
	setp.neu.f64 	%p145, %fd218, 0d7FF0000000000000;
	@%p145 bra 	$L__BB10_147;
	mov.f64 	%fd856, 0d0000000000000000;
	mul.rn.f64 	%fd1104, %fd1107, %fd856;
	mov.b32 	%r390, 1;
	bra.uni 	$L__BB10_150;
$L__BB10_147:
	mul.f64 	%fd851, %fd1107, 0d3FE45F306DC9C883;
	cvt.rni.s32.f64 	%r389, %fd851;
	cvt.rn.f64.s32 	%fd852, %r389;
	fma.rn.f64 	%fd853, %fd852, 0dBFF921FB54442D18, %fd1107;
	fma.rn.f64 	%fd854, %fd852, 0dBC91A62633145C00, %fd853;
	fma.rn.f64 	%fd1104, %fd852, 0dB97B839A252049C0, %fd854;
	setp.ltu.f64 	%p146, %fd218, 0d41E0000000000000;
	@%p146 bra 	$L__BB10_149;
	{ // callseq 0, 0
	.param .b64 param0;
	st.param.f64 	[param0], %fd1107;
	.param .align 16 .b8 retval0[16];
	call.uni (retval0), 
	__internal_trig_reduction_slowpathd, 
	(
	param0
	);
	ld.param.f64 	%fd1104, [retval0];
	ld.param.b32 	%r389, [retval0+8];
	} // callseq 0
$L__BB10_149:
	add.s32 	%r390, %r389, 1;
$L__BB10_150:
	setp.neu.f64 	%p147, %fd218, 0d7FF0000000000000;
	shl.b32 	%r290, %r390, 6;
	cvt.u64.u32 	%rd24, %r290;
	and.b64  	%rd25, %rd24, 64;
	mov.u64 	%rd26, __cudart_sin_cos_coeffs;
	add.s64 	%rd27, %rd26, %rd25;
	mul.rn.f64 	%fd857, %fd1104, %fd1104;
	and.b32  	%r291, %r390, 1;
	setp.eq.b32 	%p148, %r291, 1;
	selp.f64 	%fd858, 0dBDA8FF8320FD8164, 0d3DE5DB65F9785EBA, %p148;
	ld.global.nc.v2.f64 	{%fd859, %fd860}, [%rd27];
	fma.rn.f64 	%fd861, %fd858, %fd857, %fd859;
	fma.rn.f64 	%fd862, %fd861, %fd857, %fd860;
	ld.global.nc.v2.f64 	{%fd863, %fd864}, [%rd27+16];
	fma.rn.f64 	%fd865, %fd862, %fd857, %fd863;
	fma.rn.f64 	%fd866, %fd865, %fd857, %fd864;
	ld.global.nc.v2.f64 	{%fd867, %fd868}, [%rd27+32];
	fma.rn.f64 	%fd869, %fd866, %fd857, %fd867;
	fma.rn.f64 	%fd870, %fd869, %fd857, %fd868;
	fma.rn.f64 	%fd871, %fd870, %fd1104, %fd1104;
	fma.rn.f64 	%fd872, %fd870, %fd857, 0d3FF0000000000000;
	selp.f64 	%fd873, %fd872, %fd871, %p148;
	and.b32  	%r292, %r390, 2;
	setp.eq.s32 	%p149, %r292, 0;
	mov.f64 	%fd874, 0d0000000000000000;
	sub.f64 	%fd875, %fd874, %fd873;
	selp.f64 	%fd224, %fd873, %fd875, %p149;
	@%p147 bra 	$L__BB10_152;
	mov.f64 	%fd881, 0d0000000000000000;
	mul.rn.f64 	%fd1105, %fd1107, %fd881;
	mov.b32 	%r391, 0;
	bra.uni 	$L__BB10_154;
$L__BB10_152:
	mul.f64 	%fd876, %fd1107, 0d3FE45F306DC9C883;
	cvt.rni.s32.f64 	%r391, %fd876;
	cvt.rn.f64.s32 	%fd877, %r391;
	fma.rn.f64 	%fd878, %fd877, 0dBFF921FB54442D18, %fd1107;
	fma.rn.f64 	%fd879, %fd877, 0dBC91A62633145C00, %fd878;
	fma.rn.f64 	%fd1105, %fd877, 0dB97B839A252049C0, %fd879;
	setp.ltu.f64 	%p150, %fd218, 0d41E0000000000000;
	@%p150 bra 	$L__BB10_154;
	{ // callseq 1, 0
	.param .b64 param0;
	st.param.f64 	[param0], %fd1107;
	.param .align 16 .b8 retval0[16];
	call.uni (retval0), 
	__internal_trig_reduction_slowpathd, 
	(
	param0
	);
	ld.param.f64 	%fd1105, [retval0];
	ld.param.b32 	%r391, [retval0+8];
	} // callseq 1
$L__BB10_154:
	shl.b32 	%r295, %r391, 6;
	cvt.u64.u32 	%rd28, %r295;
	and.b64  	%rd29, %rd28, 64;
	add.s64 	%rd31, %rd26, %rd29;
	mul.rn.f64 	%fd882, %fd1105, %fd1105;
	and.b32  	%r296, %r391, 1;
	setp.eq.b32 	%p151, %r296, 1;
	selp.f64 	%fd883, 0dBDA8FF8320FD8164, 0d3DE5DB65F9785EBA, %p151;
	ld.global.nc.v2.f64 	{%fd884, %fd885}, [%rd31];
	fma.rn.f64 	%fd886, %fd883, %fd882, %fd884;
	fma.rn.f64 	%fd887, %fd886, %fd882, %fd885;
	ld.global.nc.v2.f64 	{%fd888, %fd889}, [%rd31+16];
	fma.rn.f64 	%fd890, %fd887, %fd882, %fd888;
	fma.rn.f64 	%fd891, %fd890, %fd882, %fd889;
	ld.global.nc.v2.f64 	{%fd892, %fd893}, [%rd31+32];
	fma.rn.f64 	%fd894, %fd891, %fd882, %fd892;
	fma.rn.f64 	%fd895, %fd894, %fd882, %fd893;
	fma.rn.f64 	%fd896, %fd895, %fd1105, %fd1105;
	fma.rn.f64 	%fd897, %fd895, %fd882, 0d3FF0000000000000;
	selp.f64 	%fd898, %fd897, %fd896, %p151;
	and.b32  	%r297, %r391, 2;
	setp.eq.s32 	%p152, %r297, 0;
	mov.f64 	%fd899, 0d0000000000000000;
	sub.f64 	%fd900, %fd899, %fd898;
	selp.f64 	%fd901, %fd898, %fd900, %p152;
	mul.f64 	%fd1107, %fd1102, %fd901;
	mul.f64 	%fd1106, %fd1102, %fd224;
$L__BB10_155:
	ld.param.u64 	%rd55, [_ZN5janus15MatrixPowKernelEPKN6thrust24THRUST_300001_SM_1000_NS7complexIdEEdiiPS3__param_4];
	cvta.to.global.u64 	%rd52, %rd55;
	mul.wide.s32 	%rd53, %r1, 16;
	add.s64 	%rd54, %rd52, %rd53;
	st.global.v2.f64 	[%rd54], {%fd1106, %fd1107};
$L__BB10_156:
	ret;

}
	// .globl	_ZN5janus18MatrixReduceKernelEPKN6thrust24THRUST_300001_SM_1000_NS7complexIdEEiiPS3_
.visible .entry _ZN5janus18MatrixReduceKernelEPKN6thrust24THRUST_300001_SM_1000_NS7complexIdEEiiPS3_(
	.param .u64 .ptr .align 1 _ZN5janus18MatrixReduceKernelEPKN6thrust24THRUST_300001_SM_1000_NS7complexIdEEiiPS3__param_0,
	.param .u32 _ZN5janus18MatrixReduceKernelEPKN6thrust24THRUST_300001_SM_1000_NS7complexIdEEiiPS3__param_1,
	.param .u32 _ZN5janus18MatrixReduceKernelEPKN6thrust24THRUST_300001_SM_1000_NS7complexIdEEiiPS3__param_2,
	.param .u64 .ptr .align 1 _ZN5janus18MatrixReduceKernelEPKN6thrust24THRUST_300001_SM_1000_NS7complexIdEEiiPS3__param_3
)
{
	.reg .pred 	%p<6>;
	.reg .b32 	%r<16>;
	.reg .b64 	%rd<9>;
	.reg .b64 	%fd<16>;

	ld.param.u64 	%rd1, [_ZN5janus18MatrixReduceKernelEPKN6thrust24THRUST_300001_SM_1000_NS7complexIdEEiiPS3__param_0];
	ld.param.u32 	%r8, [_ZN5janus18MatrixReduceKernelEPKN6thrust24THRUST_300001_SM_1000_NS7complexIdEEiiPS3__param_1];
	ld.param.u32 	%r9, [_ZN5janus18MatrixReduceKernelEPKN6thrust24THRUST_300001_SM_1000_NS7complexIdEEiiPS3__param_2];
	ld.param.u64 	%rd2, [_ZN5janus18MatrixReduceKernelEPKN6thrust24THRUST_300001_SM_1000_NS7complexIdEEiiPS3__param_3];
	mov.u32 	%r1, %tid.x;
	mov.u32 	%r2, %ctaid.x;
	mov.u32 	%r15, %ntid.x;
	mad.lo.s32 	%r4, %r2, %r15, %r1;
	mul.lo.s32 	%r10, %r9, %r8;
	setp.ge.s32 	%p1, %r4, %r10;
	mov.f64 	%fd14, 0d0000000000000000;
	mov.f64 	%fd15, %fd14;
	@%p1 bra 	$L__BB11_2;
	cvta.to.global.u64 	%rd3, %rd1;
	mul.wide.s32 	%rd4, %r4, 16;
	add.s64 	%rd5, %rd3, %rd4;
	ld.global.v2.f64 	{%fd14, %fd15}, [%rd5];
$L__BB11_2:
	shl.b32 	%r11, %r1, 4;
	mov.u32 	%r12, _ZN5janus18shared_data_matrixE;
	add.s32 	%r5, %r12, %r11;
	st.shared.v2.f64 	[%r5], {%fd14, %fd15};
	bar.sync 	0;
	setp.lt.u32 	%p2, %r15, 2;
	@%p2 bra 	$L__BB11_6;
$L__BB11_3:
	shr.u32 	%r7, %r15, 1;
	setp.ge.u32 	%p3, %r1, %r7;
	@%p3 bra 	$L__BB11_5;
	shl.b32 	%r13, %r7, 4;
	add.s32 	%r14, %r5, %r13;
	ld.shared.v2.f64 	{%fd6, %fd7}, [%r5];
	ld.shared.v2.f64 	{%fd8, %fd9}, [%r14];
	add.f64 	%fd10, %fd6, %fd8;
	add.f64 	%fd11, %fd7, %fd9;
	st.shared.v2.f64 	[%r5], {%fd10, %fd11};
$L__BB11_5:
	bar.sync 	0;
	setp.gt.u32 	%p4, %r15, 3;
	mov.u32 	%r15, %r7;
	@%p4 bra 	$L__BB11_3;
$L__BB11_6:
	setp.ne.s32 	%p5, %r1, 0;
	@%p5 bra 	$L__BB11_8;
	cvta.to.global.u64 	%rd6, %rd2;
	mul.wide.u32 	%rd7, %r2, 16;
	add.s64 	%rd8, %rd6, %rd7;
	ld.shared.v2.f64 	{%fd12, %fd13}, [_ZN5janus18shared_data_matrixE];
	st.global.v2.f64 	[%rd8], {%fd12, %fd13};
$L__BB11_8:
	ret;

}
	// .globl	_ZN5janus15MatrixSumKernelEPKN6thrust24THRUST_300001_SM_1000_NS7complexIdEEiiiPS3_
.visible .entry _ZN5janus15MatrixSumKernelEPKN6thrust24THRUST_300001_SM_1000_NS7complexIdEEiiiPS3_(
	.param .u64 .ptr .align 1 _ZN5janus15MatrixSumKernelEPKN6thrust24THRUST_300001_SM_1000_NS7complexIdEEiiiPS3__param_0,
	.param .u32 _ZN5janus15MatrixSumKernelEPKN6thrust24THRUST_300001_SM_1000_NS7complexIdEEiiiPS3__param_1,
	.param .u32 _ZN5janus15MatrixSumKernelEPKN6thrust24THRUST_300001_SM_1000_NS7complexIdEEiiiPS3__param_2,
	.param .u32 _ZN5janus15MatrixSumKernelEPKN6thrust24THRUST_300001_SM_1000_NS7complexIdEEiiiPS3__param_3,
	.param .u64 .ptr .align 1 _ZN5janus15MatrixSumKernelEPKN6thrust24THRUST_300001_SM_1000_NS7complexIdEEiiiPS3__param_4
)
{
	.reg .pred 	%p<3>;
	.reg .b32 	%r<11>;
	.reg .b64 	%rd<13>;
	.reg .b64 	%fd<9>;

	ld.param.u64 	%rd3, [_ZN5janus15MatrixSumKernelEPKN6thrust24THRUST_300001_SM_1000_NS7complexIdEEiiiPS3__param_0];
	ld.param.u32 	%r4, [_ZN5janus15MatrixSumKernelEPKN6thrust24THRUST_300001_SM_1000_NS7complexIdEEiiiPS3__param_1];
	ld.param.u32 	%r2, [_ZN5janus15MatrixSumKernelEPKN6thrust24THRUST_300001_SM_1000_NS7complexIdEEiiiPS3__param_2];
	ld.param.u32 	%r3, [_ZN5janus15MatrixSumKernelEPKN6thrust24THRUST_300001_SM_1000_NS7complexIdEEiiiPS3__param_3];
	ld.param.u64 	%rd4, [_ZN5janus15MatrixSumKernelEPKN6thrust24THRUST_300001_SM_1000_NS7complexIdEEiiiPS3__param_4];
	cvta.to.global.u64 	%rd1, %rd4;
	cvta.to.global.u64 	%rd2, %rd3;
	mov.u32 	%r5, %tid.x;
	mov.u32 	%r6, %ctaid.x;
	mov.u32 	%r7, %ntid.x;
	mad.lo.s32 	%r1, %r6, %r7, %r5;
	mul.lo.s32 	%r8, %r2, %r4;
	setp.ge.s32 	%p1, %r1, %r8;
	@%p1 bra 	$L__BB12_4;
	setp.ne.s32 	%p2, %r3, 0;
	@%p2 bra 	$L__BB12_3;
	rem.s32 	%r10, %r1, %r2;
	mul.wide.s32 	%rd9, %r10, 16;
	add.s64 	%rd10, %rd1, %rd9;
	mul.wide.s32 	%rd11, %r1, 16;
	add.s64 	%rd12, %rd2, %rd11;
	ld.global.f64 	%fd5, [%rd12];
	atom.global.add.f64 	%fd6, [%rd10], %fd5;
	ld.global.f64 	%fd7, [%rd12+8];
	atom.global.add.f64 	%fd8, [%rd10+8], %fd7;
	bra.uni 	$L__BB12_4;
$L__BB12_3:
	div.s32 	%r9, %r1, %r2;
	mul.wide.s32 	%rd5, %r9, 16;
	add.s64 	%rd6, %rd1, %rd5;
	mul.wide.s32 	%rd7, %r1, 16;
	add.s64 	%rd8, %rd2, %rd7;
	ld.global.f64 	%fd1, [%rd8];
	atom.global.add.f64 	%fd2, [%rd6], %fd1;
	ld.global.f64 	%fd3, [%rd8+8];
	atom.global.add.f64 	%fd4, [%rd6+8], %fd3;
$L__BB12_4:
	ret;

}
	// .globl	_ZN5janus20MatrixIndexGetKernelEPKN6thrust24THRUST_300001_SM_1000_NS7complexIdEEiiiiPS3_
.visible .entry _ZN5janus20MatrixIndexGetKernelEPKN6thrust24THRUST_300001_SM_1000_NS7complexIdEEiiiiPS3_(
	.param .u64 .ptr .align 1 _ZN5janus20MatrixIndexGetKernelEPKN6thrust24THRUST_300001_SM_1000_NS7complexIdEEiiiiPS3__param_0,
	.param .u32 _ZN5janus20MatrixIndexGetKernelEPKN6thrust24THRUST_300001_SM_1000_NS7complexIdEEiiiiPS3__param_1,
	.param .u32 _ZN5janus20MatrixIndexGetKernelEPKN6thrust24THRUST_300001_SM_1000_NS7complexIdEEiiiiPS3__param_2,
	.param .u32 _ZN5janus20MatrixIndexGetKernelEPKN6thrust24THRUST_300001_SM_1000_NS7complexIdEEiiiiPS3__param_3,
	.param .u32 _ZN5janus20MatrixIndexGetKernelEPKN6thrust24THRUST_300001_SM_1000_NS7complexIdEEiiiiPS3__param_4,
	.param .u64 .ptr .align 1 _ZN5janus20MatrixIndexGetKernelEPKN6thrust24THRUST_300001_SM_1000_NS7complexIdEEiiiiPS3__param_5
)
{
	.reg .pred 	%p<5>;
	.reg .b32 	%r<11>;
	.reg .b64 	%rd<9>;
	.reg .b64 	%fd<3>;

	ld.param.u64 	%rd1, [_ZN5janus20MatrixIndexGetKernelEPKN6thrust24THRUST_300001_SM_1000_NS7complexIdEEiiiiPS3__param_0];
	ld.param.u32 	%r2, [_ZN5janus20MatrixIndexGetKernelEPKN6thrust24THRUST_300001_SM_1000_NS7complexIdEEiiiiPS3__param_1];
	ld.param.u32 	%r3, [_ZN5janus20MatrixIndexGetKernelEPKN6thrust24THRUST_300001_SM_1000_NS7complexIdEEiiiiPS3__param_2];
	ld.param.u32 	%r4, [_ZN5janus20MatrixIndexGetKernelEPKN6thrust24THRUST_300001_SM_1000_NS7complexIdEEiiiiPS3__param_3];
	ld.param.u32 	%r5, [_ZN5janus20MatrixIndexGetKernelEPKN6thrust24THRUST_300001_SM_1000_NS7complexIdEEiiiiPS3__param_4];
	ld.param.u64 	%rd2, [_ZN5janus20MatrixIndexGetKernelEPKN6thrust24THRUST_300001_SM_1000_NS7complexIdEEiiiiPS3__param_5];
	mov.u32 	%r6, %tid.x;
	mov.u32 	%r7, %ctaid.x;
	mov.u32 	%r8, %ntid.x;
	mad.lo.s32 	%r1, %r7, %r8, %r6;
	mul.lo.s32 	%r9, %r5, %r4;
	setp.ge.s32 	%p1, %r1, %r9;
	@%p1 bra 	$L__BB13_3;
	setp.lt.s32 	%p2, %r1, %r2;
	setp.ge.s32 	%p3, %r1, %r3;
	or.pred  	%p4, %p2, %p3;
	@%p4 bra 	$L__BB13_3;
	sub.s32 	%r10, %r1, %r2;
	cvta.to.global.u64 	%rd3, %rd2;
	mul.wide.s32 	%rd4, %r10, 16;
	add.s64 	%rd5, %rd3, %rd4;
	cvta.to.global.u64 	%rd6, %rd1;
	mul.wide.s32 	%rd7, %r1, 16;
	add.s64 	%rd8, %rd6, %rd7;
	ld.global.v2.f64 	{%fd1, %fd2}, [%rd8];
	st.global.v2.f64 	[%rd5], {%fd1, %fd2};
$L__BB13_3:
	ret;

}
	// .globl	_ZN5janus20MatrixIndexPutKernelEPKN6thrust24THRUST_300001_SM_1000_NS7complexIdEEiiiiPS3_
.visible .entry _ZN5janus20MatrixIndexPutKernelEPKN6thrust24THRUST_300001_SM_1000_NS7complexIdEEiiiiPS3_(
	.param .u64 .ptr .align 1 _ZN5janus20MatrixIndexPutKernelEPKN6thrust24THRUST_300001_SM_1000_NS7complexIdEEiiiiPS3__param_0,
	.param .u32 _ZN5janus20MatrixIndexPutKernelEPKN6thrust24THRUST_300001_SM_1000_NS7complexIdEEiiiiPS3__param_1,
	.param .u32 _ZN5janus20MatrixIndexPutKernelEPKN6thrust24THRUST_300001_SM_1000_NS7complexIdEEiiiiPS3__param_2,
	.param .u32 _ZN5janus20MatrixIndexPutKernelEPKN6thrust24THRUST_300001_SM_1000_NS7complexIdEEiiiiPS3__param_3,
	.param .u32 _ZN5janus20MatrixIndexPutKernelEPKN6thrust24THRUST_300001_SM_1000_NS7complexIdEEiiiiPS3__param_4,
	.param .u64 .ptr .align 1 _ZN5janus20MatrixIndexPutKernelEPKN6thrust24THRUST_300001_SM_1000_NS7complexIdEEiiiiPS3__param_5
)
{
	.reg .pred 	%p<5>;
	.reg .b32 	%r<11>;
	.reg .b64 	%rd<9>;
	.reg .b64 	%fd<3>;

	ld.param.u64 	%rd1, [_ZN5janus20MatrixIndexPutKernelEPKN6thrust24THRUST_300001_SM_1000_NS7complexIdEEiiiiPS3__param_0];
	ld.param.u32 	%r2, [_ZN5janus20MatrixIndexPutKernelEPKN6thrust24THRUST_300001_SM_1000_NS7complexIdEEiiiiPS3__param_1];
	ld.param.u32 	%r3, [_ZN5janus20MatrixIndexPutKernelEPKN6thrust24THRUST_300001_SM_1000_NS7complexIdEEiiiiPS3__param_2];
	ld.param.u32 	%r4, [_ZN5janus20MatrixIndexPutKernelEPKN6thrust24THRUST_300001_SM_1000_NS7complexIdEEiiiiPS3__param_3];
	ld.param.u32 	%r5, [_ZN5janus20MatrixIndexPutKernelEPKN6thrust24THRUST_300001_SM_1000_NS7complexIdEEiiiiPS3__param_4];
	ld.param.u64 	%rd2, [_ZN5janus20MatrixIndexPutKernelEPKN6thrust24THRUST_300001_SM_1000_NS7complexIdEEiiiiPS3__param_5];
	mov.u32 	%r6, %tid.x;
	mov.u32 	%r7, %ctaid.x;
	mov.u32 	%r8, %ntid.x;
	mad.lo.s32 	%r1, %r7, %r8, %r6;
	mul.lo.s32 	%r9, %r5, %r4;
	setp.ge.s32 	%p1, %r1, %r9;
	@%p1 bra 	$L__BB14_3;
	setp.lt.s32 	%p2, %r1, %r2;
	setp.ge.s32 	%p3, %r1, %r3;
	or.pred  	%p4, %p2, %p3;
	@%p4 bra 	$L__BB14_3;
	cvta.to.global.u64 	%rd3, %rd2;
	mul.wide.s32 	%rd4, %r1, 16;
	add.s64 	%rd5, %rd3, %rd4;
	sub.s32 	%r10, %r1, %r2;
	cvta.to.global.u64 	%rd6, %rd1;
	mul.wide.s32 	%rd7, %r10, 16;
	add.s64 	%rd8, %rd6, %rd7;
	ld.global.v2.f64 	{%fd1, %fd2}, [%rd8];
	st.global.v2.f64 	[%rd5], {%fd1, %fd2};
$L__BB14_3:
	ret;

}
	// .globl	_ZN5janus19MatrixSqueezeKernelEPKN6thrust24THRUST_300001_SM_1000_NS7complexIdEEiiiPS3_
.visible .entry _ZN5janus19MatrixSqueezeKernelEPKN6thrust24THRUST_300001_SM_1000_NS7complexIdEEiiiPS3_(
	.param .u64 .ptr .align 1 _ZN5janus19MatrixSqueezeKernelEPKN6thrust24THRUST_300001_SM_1000_NS7complexIdEEiiiPS3__param_0,
	.param .u32 _ZN5janus19MatrixSqueezeKernelEPKN6thrust24THRUST_300001_SM_1000_NS7complexIdEEiiiPS3__param_1,
	.param .u32 _ZN5janus19MatrixSqueezeKernelEPKN6thrust24THRUST_300001_SM_1000_NS7complexIdEEiiiPS3__param_2,
	.param .u32 _ZN5janus19MatrixSqueezeKernelEPKN6thrust24THRUST_300001_SM_1000_NS7complexIdEEiiiPS3__param_3,
	.param .u64 .ptr .align 1 _ZN5janus19MatrixSqueezeKernelEPKN6thrust24THRUST_300001_SM_1000_NS7complexIdEEiiiPS3__param_4
)
{
	.reg .pred 	%p<10>;
	.reg .b32 	%r<8>;
	.reg .b64 	%rd<11>;
	.reg .b64 	%fd<5>;

	ld.param.u64 	%rd3, [_ZN5janus19MatrixSqueezeKernelEPKN6thrust24THRUST_300001_SM_1000_NS7complexIdEEiiiPS3__param_0];
	ld.param.u32 	%r2, [_ZN5janus19MatrixSqueezeKernelEPKN6thrust24THRUST_300001_SM_1000_NS7complexIdEEiiiPS3__param_1];
	ld.param.u32 	%r3, [_ZN5janus19MatrixSqueezeKernelEPKN6thrust24THRUST_300001_SM_1000_NS7complexIdEEiiiPS3__param_2];
	ld.param.u32 	%r4, [_ZN5janus19MatrixSqueezeKernelEPKN6thrust24THRUST_300001_SM_1000_NS7complexIdEEiiiPS3__param_3];
	ld.param.u64 	%rd4, [_ZN5janus19MatrixSqueezeKernelEPKN6thrust24THRUST_300001_SM_1000_NS7complexIdEEiiiPS3__param_4];
	cvta.to.global.u64 	%rd1, %rd4;
	cvta.to.global.u64 	%rd2, %rd3;
	mov.u32 	%r5, %tid.x;
	mov.u32 	%r6, %ctaid.x;
	mov.u32 	%r7, %ntid.x;
	mad.lo.s32 	%r1, %r6, %r7, %r5;
	setp.ne.s32 	%p1, %r4, 0;
	setp.ne.s32 	%p2, %r2, 1;
	or.pred  	%p3, %p2, %p1;
	@%p3 bra 	$L__BB15_3;
	setp.ge.s32 	%p9, %r1, %r3;
	@%p9 bra 	$L__BB15_5;
	mul.wide.s32 	%rd8, %r1, 16;
	add.s64 	%rd9, %rd1, %rd8;
	add.s64 	%rd10, %rd2, %rd8;
	ld.global.v2.f64 	{%fd3, %fd4}, [%rd10];
	st.global.v2.f64 	[%rd9], {%fd3, %fd4};
	bra.uni 	$L__BB15_5;
$L__BB15_3:
	setp.ne.s32 	%p4, %r4, 1;
	setp.ne.s32 	%p5, %r3, 1;
	or.pred  	%p6, %p5, %p4;
	setp.ge.s32 	%p7, %r1, %r2;
	or.pred  	%p8, %p7, %p6;
	@%p8 bra 	$L__BB15_5;
	mul.wide.s32 	%rd5, %r1, 16;
	add.s64 	%rd6, %rd1, %rd5;
	add.s64 	%rd7, %rd2, %rd5;
	ld.global.v2.f64 	{%fd1, %fd2}, [%rd7];
	st.global.v2.f64 	[%rd6], {%fd1, %fd2};
$L__BB15_5:
	ret;

}
	// .globl	_ZN5janus30MatrixDualElementwiseAddKernelEPKN6thrust24THRUST_300001_SM_1000_NS7complexIdEES5_S5_S5_iiiPS3_S6_
.visible .entry _ZN5janus30MatrixDualElementwiseAddKernelEPKN6thrust24THRUST_300001_SM_1000_NS7complexIdEES5_S5_S5_iiiPS3_S6_(
	.param .u64 .ptr .align 1 _ZN5janus30MatrixDualElementwiseAddKernelEPKN6thrust24THRUST_300001_SM_1000_NS7complexIdEES5_S5_S5_iiiPS3_S6__param_0,
	.param .u64 .ptr .align 1 _ZN5janus30MatrixDualElementwiseAddKernelEPKN6thrust24THRUST_300001_SM_1000_NS7complexIdEES5_S5_S5_iiiPS3_S6__param_1,
	.param .u64 .ptr .align 1 _ZN5janus30MatrixDualElementwiseAddKernelEPKN6thrust24THRUST_300001_SM_1000_NS7complexIdEES5_S5_S5_iiiPS3_S6__param_2,
	.param .u64 .ptr .align 1 _ZN5janus30MatrixDualElementwiseAddKernelEPKN6thrust24THRUST_300001_SM_1000_NS7complexIdEES5_S5_S5_iiiPS3_S6__param_3,
	.param .u32 _ZN5janus30MatrixDualElementwiseAddKernelEPKN6thrust24THRUST_300001_SM_1000_NS7complexIdEES5_S5_S5_iiiPS3_S6__param_4,
	.param .u32 _ZN5janus30MatrixDualElementwiseAddKernelEPKN6thrust24THRUST_300001_SM_1000_NS7complexIdEES5_S5_S5_iiiPS3_S6__param_5,
	.param .u32 _ZN5janus30MatrixDualElementwiseAddKernelEPKN6thrust24THRUST_300001_SM_1000_NS7complexIdEES5_S5_S5_iiiPS3_S6__param_6,
	.param .u64 .ptr .align 1 _ZN5janus30MatrixDualElementwiseAddKernelEPKN6thrust24THRUST_300001_SM_1000_NS7complexIdEES5_S5_S5_iiiPS3_S6__param_7,
	.param .u64 .ptr .align 1 _ZN5janus30MatrixDualElementwiseAddKernelEPKN6thrust24THRUST_300001_SM_1000_NS7complexIdEES5_S5_S5_iiiPS3_S6__param_8
)
{
	.reg .pred 	%p<3>;
	.reg .b32 	%r<17>;
	.reg .b64 	%rd<21>;
	.reg .b64 	%fd<13>;

	ld.param.u64 	%rd1, [_ZN5janus30MatrixDualElementwiseAddKernelEPKN6thrust24THRUST_300001_SM_1000_NS7complexIdEES5_S5_S5_iiiPS3_S6__param_0];
	ld.param.u64 	%rd2, [_ZN5janus30MatrixDualElementwiseAddKernelEPKN6thrust24THRUST_300001_SM_1000_NS7complexIdEES5_S5_S5_iiiPS3_S6__param_1];
	ld.param.u64 	%rd3, [_ZN5janus30MatrixDualElementwiseAddKernelEPKN6thrust24THRUST_300001_SM_1000_NS7complexIdEES5_S5_S5_iiiPS3_S6__param_2];
	ld.param.u64 	%rd4, [_ZN5janus30MatrixDualElementwiseAddKernelEPKN6thrust24THRUST_300001_SM_1000_NS7complexIdEES5_S5_S5_iiiPS3_S6__param_3];
	ld.param.u32 	%r5, [_ZN5janus30MatrixDualElementwiseAddKernelEPKN6thrust24THRUST_300001_SM_1000_NS7complexIdEES5_S5_S5_iiiPS3_S6__param_4];
	ld.param.u32 	%r3, [_ZN5janus30MatrixDualElementwiseAddKernelEPKN6thrust24THRUST_300001_SM_1000_NS7complexIdEES5_S5_S5_iiiPS3_S6__param_5];
	ld.param.u32 	%r4, [_ZN5janus30MatrixDualElementwiseAddKernelEPKN6thrust24THRUST_300001_SM_1000_NS7complexIdEES5_S5_S5_iiiPS3_S6__param_6];
	ld.param.u64 	%rd5, [_ZN5janus30MatrixDualElementwiseAddKernelEPKN6thrust24THRUST_300001_SM_1000_NS7complexIdEES5_S5_S5_iiiPS3_S6__param_7];
	ld.param.u64 	%rd6, [_ZN5janus30MatrixDualElementwiseAddKernelEPKN6thrust24THRUST_300001_SM_1000_NS7complexIdEES5_S5_S5_iiiPS3_S6__param_8];
	mov.u32 	%r6, %tid.x;
	mov.u32 	%r7, %ctaid.x;
	mov.u32 	%r8, %ntid.x;
	mad.lo.s32 	%r1, %r7, %r8, %r6;
	mul.lo.s32 	%r9, %r3, %r5;
	mul.lo.s32 	%r10, %r9, %r4;
	setp.ge.s32 	%p1, %r1, %r10;
	@%p1 bra 	$L__BB16_4;
	mul.lo.s32 	%r11, %r4, %r3;
	div.s32 	%r12, %r1, %r11;
	mul.lo.s32 	%r13, %r12, %r11;
	sub.s32 	%r14, %r1, %r13;
	div.s32 	%r15, %r14, %r4;
	rem.s32 	%r16, %r1, %r4;
	mad.lo.s32 	%r2, %r12, %r3, %r15;
	setp.ne.s32 	%p2, %r16, 0;
	@%p2 bra 	$L__BB16_3;
	cvta.to.global.u64 	%rd7, %rd1;
	mul.wide.s32 	%rd8, %r2, 16;
	add.s64 	%rd9, %rd7, %rd8;
	cvta.to.global.u64 	%rd10, %rd3;
	add.s64 	%rd11, %rd10, %rd8;
	ld.global.v2.f64 	{%fd1, %fd2}, [%rd9];
	ld.global.v2.f64 	{%fd3, %fd4}, [%rd11];
	add.f64 	%fd5, %fd1, %fd3;
	add.f64 	%fd6, %fd2, %fd4;
	cvta.to.global.u64 	%rd12, %rd5;
	add.s64 	%rd13, %rd12, %rd8;
	st.global.v2.f64 	[%rd13], {%fd5, %fd6};
$L__BB16_3:
	cvta.to.global.u64 	%rd14, %rd2;
	mul.wide.s32 	%rd15, %r1, 16;
	add.s64 	%rd16, %rd14, %rd15;
	cvta.to.global.u64 	%rd17, %rd4;
	add.s64 	%rd18, %rd17, %rd15;
	ld.global.v2.f64 	{%fd7, %fd8}, [%rd16];
	ld.global.v2.f64 	{%fd9, %fd10}, [%rd18];
	add.f64 	%fd11, %fd7, %fd9;
	add.f64 	%fd12, %fd8, %fd10;
	cvta.to.global.u64 	%rd19, %rd6;
	add.s64 	%rd20, %rd19, %rd15;
	st.global.v2.f64 	[%rd20], {%fd11, %fd12};
$L__BB16_4:
	ret;

}
	// .globl	_ZN5janus35MatrixDualElementwiseMultiplyKernelEPKN6thrust24THRUST_300001_SM_1000_NS7complexIdEES5_S5_S5_iiiPS3_S6_
.visible .entry _ZN5janus35MatrixDualElementwiseMultiplyKernelEPKN6thrust24THRUST_300001_SM_1000_NS7complexIdEES5_S5_S5_iiiPS3_S6_(
	.param .u64 .ptr .align 1 _ZN5janus35MatrixDualElementwiseMultiplyKernelEPKN6thrust24THRUST_300001_SM_1000_NS7complexIdEES5_S5_S5_iiiPS3_S6__param_0,
	.param .u64 .ptr .align 1 _ZN5janus35MatrixDualElementwiseMultiplyKernelEPKN6thrust24THRUST_300001_SM_1000_NS7complexIdEES5_S5_S5_iiiPS3_S6__param_1,
	.param .u64 .ptr .align 1 _ZN5janus35MatrixDualElementwiseMultiplyKernelEPKN6thrust24THRUST_300001_SM_1000_NS7complexIdEES5_S5_S5_iiiPS3_S6__param_2,
	.param .u64 .ptr .align 1 _ZN5janus35MatrixDualElementwiseMultiplyKernelEPKN6thrust24THRUST_300001_SM_1000_NS7complexIdEES5_S5_S5_iiiPS3_S6__param_3,
	.param .u32 _ZN5janus35MatrixDualElementwiseMultiplyKernelEPKN6thrust24THRUST_300001_SM_1000_NS7complexIdEES5_S5_S5_iiiPS3_S6__param_4,
	.param .u32 _ZN5janus35MatrixDualElementwiseMultiplyKernelEPKN6thrust24THRUST_300001_SM_1000_NS7complexIdEES5_S5_S5_iiiPS3_S6__param_5,
	.param .u32 _ZN5janus35MatrixDualElementwiseMultiplyKernelEPKN6thrust24THRUST_300001_SM_1000_NS7complexIdEES5_S5_S5_iiiPS3_S6__param_6,
	.param .u64 .ptr .align 1 _ZN5janus35MatrixDualElementwiseMultiplyKernelEPKN6thrust24THRUST_300001_SM_1000_NS7complexIdEES5_S5_S5_iiiPS3_S6__param_7,
	.param .u64 .ptr .align 1 _ZN5janus35MatrixDualElementwiseMultiplyKernelEPKN6thrust24THRUST_300001_SM_1000_NS7complexIdEES5_S5_S5_iiiPS3_S6__param_8
)
{
	.reg .pred 	%p<3>;
	.reg .b32 	%r<17>;
	.reg .b64 	%rd<24>;
	.reg .b64 	%fd<30>;

	ld.param.u64 	%rd7, [_ZN5janus35MatrixDualElementwiseMultiplyKernelEPKN6thrust24THRUST_300001_SM_1000_NS7complexIdEES5_S5_S5_iiiPS3_S6__param_0];
	ld.param.u64 	%rd3, [_ZN5janus35MatrixDualElementwiseMultiplyKernelEPKN6thrust24THRUST_300001_SM_1000_NS7complexIdEES5_S5_S5_iiiPS3_S6__param_1];
	ld.param.u64 	%rd8, [_ZN5janus35MatrixDualElementwiseMultiplyKernelEPKN6thrust24THRUST_300001_SM_1000_NS7complexIdEES5_S5_S5_iiiPS3_S6__param_2];
	ld.param.u64 	%rd4, [_ZN5janus35MatrixDualElementwiseMultiplyKernelEPKN6thrust24THRUST_300001_SM_1000_NS7complexIdEES5_S5_S5_iiiPS3_S6__param_3];
	ld.param.u32 	%r5, [_ZN5janus35MatrixDualElementwiseMultiplyKernelEPKN6thrust24THRUST_300001_SM_1000_NS7complexIdEES5_S5_S5_iiiPS3_S6__param_4];
	ld.param.u32 	%r3, [_ZN5janus35MatrixDualElementwiseMultiplyKernelEPKN6thrust24THRUST_300001_SM_1000_NS7complexIdEES5_S5_S5_iiiPS3_S6__param_5];
	ld.param.u32 	%r4, [_ZN5janus35MatrixDualElementwiseMultiplyKernelEPKN6thrust24THRUST_300001_SM_1000_NS7complexIdEES5_S5_S5_iiiPS3_S6__param_6];
	ld.param.u64 	%rd5, [_ZN5janus35MatrixDualElementwiseMultiplyKernelEPKN6thrust24THRUST_300001_SM_1000_NS7complexIdEES5_S5_S5_iiiPS3_S6__param_7];
	ld.param.u64 	%rd6, [_ZN5janus35MatrixDualElementwiseMultiplyKernelEPKN6thrust24THRUST_300001_SM_1000_NS7complexIdEES5_S5_S5_iiiPS3_S6__param_8];
	cvta.to.global.u64 	%rd1, %rd8;
	cvta.to.global.u64 	%rd2, %rd7;
	mov.u32 	%r6, %tid.x;
	mov.u32 	%r7, %ctaid.x;
	mov.u32 	%r8, %ntid.x;
	mad.lo.s32 	%r1, %r7, %r8, %r6;
	mul.lo.s32 	%r9, %r3, %r5;
	mul.lo.s32 	%r10, %r9, %r4;
	setp.ge.s32 	%p1, %r1, %r10;
	@%p1 bra 	$L__BB17_4;
	mul.lo.s32 	%r11, %r4, %r3;
	div.s32 	%r12, %r1, %r11;
	mul.lo.s32 	%r13, %r12, %r11;
	sub.s32 	%r14, %r1, %r13;
	div.s32 	%r15, %r14, %r4;
	rem.s32 	%r16, %r1, %r4;
	mad.lo.s32 	%r2, %r12, %r3, %r15;
	setp.ne.s32 	%p2, %r16, 0;
	@%p2 bra 	$L__BB17_3;
	mul.wide.s32 	%rd9, %r2, 16;
	add.s64 	%rd10, %rd2, %rd9;
	add.s64 	%rd11, %rd1, %rd9;
	ld.global.v2.f64 	{%fd1, %fd2}, [%rd10];
	ld.global.v2.f64 	{%fd3, %fd4}, [%rd11];
	mul.f64 	%fd5, %fd1, %fd3;
	mul.f64 	%fd6, %fd2, %fd4;
	sub.f64 	%fd7, %fd5, %fd6;
	mul.f64 	%fd8, %fd2, %fd3;
	fma.rn.f64 	%fd9, %fd4, %fd1, %fd8;
	cvta.to.global.u64 	%rd12, %rd5;
	add.s64 	%rd13, %rd12, %rd9;
	st.global.v2.f64 	[%rd13], {%fd7, %fd9};
$L__BB17_3:
	mul.wide.s32 	%rd14, %r2, 16;
	add.s64 	%rd15, %rd2, %rd14;
	cvta.to.global.u64 	%rd16, %rd4;
	mul.wide.s32 	%rd17, %r1, 16;
	add.s64 	%rd18, %rd16, %rd17;
	ld.global.v2.f64 	{%fd10, %fd11}, [%rd15];
	ld.global.v2.f64 	{%fd12, %fd13}, [%rd18];
	mul.f64 	%fd14, %fd10, %fd12;
	mul.f64 	%fd15, %fd11, %fd13;
	sub.f64 	%fd16, %fd14, %fd15;
	mul.f64 	%fd17, %fd11, %fd12;
	fma.rn.f64 	%fd18, %fd13, %fd10, %fd17;
	add.s64 	%rd19, %rd1, %rd14;
	cvta.to.global.u64 	%rd20, %rd3;
	add.s64 	%rd21, %rd20, %rd17;
	ld.global.v2.f64 	{%fd19, %fd20}, [%rd19];
	ld.global.v2.f64 	{%fd21, %fd22}, [%rd21];
	mul.f64 	%fd23, %fd19, %fd21;
	mul.f64 	%fd24, %fd20, %fd22;
	sub.f64 	%fd25, %fd23, %fd24;
	mul.f64 	%fd26, %fd20, %fd21;
	fma.rn.f64 	%fd27, %fd22, %fd19, %fd26;
	add.f64 	%fd28, %fd16, %fd25;
	add.f64 	%fd29, %fd18, %fd27;
	cvta.to.global.u64 	%rd22, %rd6;
	add.s64 	%rd23, %rd22, %rd17;
	st.global.v2.f64 	[%rd23], {%fd28, %fd29};
$L__BB17_4:
	ret;

}
	// .globl	_ZN5janus34MatrixDualVectorDualMultiplyKernelEPKN6thrust24THRUST_300001_SM_1000_NS7complexIdEES5_S5_S5_iiiPS3_S6_
.visible .entry _ZN5janus34MatrixDualVectorDualMultiplyKernelEPKN6thrust24THRUST_300001_SM_1000_NS7complexIdEES5_S5_S5_iiiPS3_S6_(
	.param .u64 .ptr .align 1 _ZN5janus34MatrixDualVectorDualMultiplyKernelEPKN6thrust24THRUST_300001_SM_1000_NS7complexIdEES5_S5_S5_iiiPS3_S6__param_0,
	.param .u64 .ptr .align 1 _ZN5janus34MatrixDualVectorDualMultiplyKernelEPKN6thrust24THRUST_300001_SM_1000_NS7complexIdEES5_S5_S5_iiiPS3_S6__param_1,
	.param .u64 .ptr .align 1 _ZN5janus34MatrixDualVectorDualMultiplyKernelEPKN6thrust24THRUST_300001_SM_1000_NS7complexIdEES5_S5_S5_iiiPS3_S6__param_2,
	.param .u64 .ptr .align 1 _ZN5janus34MatrixDualVectorDualMultiplyKernelEPKN6thrust24THRUST_300001_SM_1000_NS7complexIdEES5_S5_S5_iiiPS3_S6__param_3,
	.param .u32 _ZN5janus34MatrixDualVectorDualMultiplyKernelEPKN6thrust24THRUST_300001_SM_1000_NS7complexIdEES5_S5_S5_iiiPS3_S6__param_4,
	.param .u32 _ZN5janus34MatrixDualVectorDualMultiplyKernelEPKN6thrust24THRUST_300001_SM_1000_NS7complexIdEES5_S5_S5_iiiPS3_S6__param_5,
	.param .u32 _ZN5janus34MatrixDualVectorDualMultiplyKernelEPKN6thrust24THRUST_300001_SM_1000_NS7complexIdEES5_S5_S5_iiiPS3_S6__param_6,
	.param .u64 .ptr .align 1 _ZN5janus34MatrixDualVectorDualMultiplyKernelEPKN6thrust24THRUST_300001_SM_1000_NS7complexIdEES5_S5_S5_iiiPS3_S6__param_7,
	.param .u64 .ptr .align 1 _ZN5janus34MatrixDualVectorDualMultiplyKernelEPKN6thrust24THRUST_300001_SM_1000_NS7complexIdEES5_S5_S5_iiiPS3_S6__param_8
)
{
	.reg .pred 	%p<17>;
	.reg .b32 	%r<45>;
	.reg .b64 	%rd<55>;
	.reg .b64 	%fd<293>;

	ld.param.u64 	%rd22, [_ZN5janus34MatrixDualVectorDualMultiplyKernelEPKN6thrust24THRUST_300001_SM_1000_NS7complexIdEES5_S5_S5_iiiPS3_S6__param_0];
	ld.param.u64 	%rd23, [_ZN5janus34MatrixDualVectorDualMultiplyKernelEPKN6thrust24THRUST_300001_SM_1000_NS7complexIdEES5_S5_S5_iiiPS3_S6__param_1];
	ld.param.u64 	%rd24, [_ZN5janus34MatrixDualVectorDualMultiplyKernelEPKN6thrust24THRUST_300001_SM_1000_NS7complexIdEES5_S5_S5_iiiPS3_S6__param_2];
	ld.param.u64 	%rd25, [_ZN5janus34MatrixDualVectorDualMultiplyKernelEPKN6thrust24THRUST_300001_SM_1000_NS7complexIdEES5_S5_S5_iiiPS3_S6__param_3];
	ld.param.u32 	%r23, [_ZN5janus34MatrixDualVectorDualMultiplyKernelEPKN6thrust24THRUST_300001_SM_1000_NS7complexIdEES5_S5_S5_iiiPS3_S6__param_4];
	ld.param.u32 	%r21, [_ZN5janus34MatrixDualVectorDualMultiplyKernelEPKN6thrust24THRUST_300001_SM_1000_NS7complexIdEES5_S5_S5_iiiPS3_S6__param_5];
	ld.param.u32 	%r22, [_ZN5janus34MatrixDualVectorDualMultiplyKernelEPKN6thrust24THRUST_300001_SM_1000_NS7complexIdEES5_S5_S5_iiiPS3_S6__param_6];
	ld.param.u64 	%rd20, [_ZN5janus34MatrixDualVectorDualMultiplyKernelEPKN6thrust24THRUST_300001_SM_1000_NS7complexIdEES5_S5_S5_iiiPS3_S6__param_7];
	cvta.to.global.u64 	%rd1, %rd25;
	cvta.to.global.u64 	%rd2, %rd24;
	cvta.to.global.u64 	%rd3, %rd23;
	cvta.to.global.u64 	%rd4, %rd22;
	mov.u32 	%r24, %ctaid.x;
	mov.u32 	%r25, %ntid.x;
	mov.u32 	%r26, %tid.x;
	mad.lo.s32 	%r1, %r24, %r25, %r26;
	mul.lo.s32 	%r27, %r22, %r23;
	setp.ge.s32 	%p1, %r1, %r27;
	@%p1 bra 	$L__BB18_27;
	div.s32 	%r2, %r1, %r22;
	mul.lo.s32 	%r28, %r2, %r22;
	sub.s32 	%r3, %r1, %r28;
	setp.lt.s32 	%p2, %r21, 1;
	mov.f64 	%fd289, 0d0000000000000000;
	mov.f64 	%fd290, %fd289;
	mov.f64 	%fd259, %fd289;
	mov.f64 	%fd260, %fd289;
	@%p2 bra 	$L__BB18_24;
	mul.lo.s32 	%r4, %r2, %r21;
	and.b32  	%r5, %r21, 3;
	setp.lt.u32 	%p3, %r21, 4;
	mov.f64 	%fd260, 0d0000000000000000;
	mov.b32 	%r44, 0;
	mov.f64 	%fd259, %fd260;
	mov.f64 	%fd290, %fd260;
	mov.f64 	%fd289, %fd260;
	@%p3 bra 	$L__BB18_13;
	and.b32  	%r44, %r21, 2147483644;
	neg.s32 	%r42, %r44;
	shl.b32 	%r8, %r22, 2;
	mad.lo.s32 	%r39, %r28, %r21, %r3;
	add.s64 	%rd54, %rd2, 32;
	mov.f64 	%fd260, 0d0000000000000000;
	mov.u32 	%r40, %r4;
	mov.u32 	%r41, %r3;
$L__BB18_4:
	.pragma "nounroll";
	setp.ne.s32 	%p4, %r3, 0;
	mul.wide.s32 	%rd26, %r40, 16;
	add.s64 	%rd27, %rd4, %rd26;
	add.s64 	%rd7, %rd27, 32;
	ld.global.v2.f64 	{%fd5, %fd6}, [%rd27];
	mul.wide.s32 	%rd28, %r39, 16;
	add.s64 	%rd8, %rd3, %rd28;
	ld.global.v2.f64 	{%fd8, %fd7}, [%rd8];
	ld.global.v2.f64 	{%fd9, %fd10}, [%rd54+-32];
	mul.wide.s32 	%rd29, %r41, 16;
	add.s64 	%rd9, %rd1, %rd29;
	ld.global.v2.f64 	{%fd12, %fd11}, [%rd9];
	@%p4 bra 	$L__BB18_6;
	mul.f64 	%fd127, %fd5, %fd9;
	mul.f64 	%fd128, %fd6, %fd10;
	sub.f64 	%fd129, %fd127, %fd128;
	mul.f64 	%fd130, %fd5, %fd10;
	fma.rn.f64 	%fd131, %fd6, %fd9, %fd130;
	add.f64 	%fd259, %fd259, %fd129;
	add.f64 	%fd260, %fd260, %fd131;
$L__BB18_6:
	mul.f64 	%fd132, %fd5, %fd12;
	mul.f64 	%fd133, %fd6, %fd11;
	sub.f64 	%fd134, %fd132, %fd133;
	mul.f64 	%fd135, %fd5, %fd11;
	fma.rn.f64 	%fd136, %fd6, %fd12, %fd135;
	mul.f64 	%fd137, %fd8, %fd9;
	mul.f64 	%fd138, %fd7, %fd10;
	sub.f64 	%fd139, %fd137, %fd138;
	mul.f64 	%fd140, %fd8, %fd10;
	fma.rn.f64 	%fd141, %fd7, %fd9, %fd140;
	add.f64 	%fd142, %fd139, %fd134;
	add.f64 	%fd143, %fd141, %fd136;
	add.f64 	%fd17, %fd289, %fd142;
	add.f64 	%fd18, %fd290, %fd143;
	ld.global.v2.f64 	{%fd19, %fd20}, [%rd7+-16];
	mul.wide.s32 	%rd10, %r22, 16;
	add.s64 	%rd11, %rd8, %rd10;
	ld.global.v2.f64 	{%fd22, %fd21}, [%rd11];
	ld.global.v2.f64 	{%fd23, %fd24}, [%rd54+-16];
	add.s64 	%rd12, %rd9, %rd10;
	ld.global.v2.f64 	{%fd26, %fd25}, [%rd12];
	@%p4 bra 	$L__BB18_8;
	mul.f64 	%fd144, %fd19, %fd23;
	mul.f64 	%fd145, %fd20, %fd24;
	sub.f64 	%fd146, %fd144, %fd145;
	mul.f64 	%fd147, %fd19, %fd24;
	fma.rn.f64 	%fd148, %fd20, %fd23, %fd147;
	add.f64 	%fd259, %fd259, %fd146;
	add.f64 	%fd260, %fd260, %fd148;
$L__BB18_8:
	mul.f64 	%fd149, %fd19, %fd26;
	mul.f64 	%fd150, %fd20, %fd25;
	sub.f64 	%fd151, %fd149, %fd150;
	mul.f64 	%fd152, %fd19, %fd25;
	fma.rn.f64 	%fd153, %fd20, %fd26, %fd152;
	mul.f64 	%fd154, %fd22, %fd23;
	mul.f64 	%fd155, %fd21, %fd24;
	sub.f64 	%fd156, %fd154, %fd155;
	mul.f64 	%fd157, %fd22, %fd24;
	fma.rn.f64 	%fd158, %fd21, %fd23, %fd157;
	add.f64 	%fd159, %fd156, %fd151;
	add.f64 	%fd160, %fd158, %fd153;
	add.f64 	%fd31, %fd17, %fd159;
	add.f64 	%fd32, %fd18, %fd160;
	ld.global.v2.f64 	{%fd33, %fd34}, [%rd7];
	add.s64 	%rd13, %rd11, %rd10;
	ld.global.v2.f64 	{%fd36, %fd35}, [%rd13];
	ld.global.v2.f64 	{%fd37, %fd38}, [%rd54];
	add.s64 	%rd14, %rd12, %rd10;
	ld.global.v2.f64 	{%fd40, %fd39}, [%rd14];
	@%p4 bra 	$L__BB18_10;
	mul.f64 	%fd161, %fd33, %fd37;
	mul.f64 	%fd162, %fd34, %fd38;
	sub.f64 	%fd163, %fd161, %fd162;
	mul.f64 	%fd164, %fd33, %fd38;
	fma.rn.f64 	%fd165, %fd34, %fd37, %fd164;
	add.f64 	%fd259, %fd259, %fd163;
	add.f64 	%fd260, %fd260, %fd165;
$L__BB18_10:
	mul.f64 	%fd166, %fd33, %fd40;
	mul.f64 	%fd167, %fd34, %fd39;
	sub.f64 	%fd168, %fd166, %fd167;
	mul.f64 	%fd169, %fd33, %fd39;
	fma.rn.f64 	%fd170, %fd34, %fd40, %fd169;
	mul.f64 	%fd171, %fd36, %fd37;
	mul.f64 	%fd172, %fd35, %fd38;
	sub.f64 	%fd173, %fd171, %fd172;
	mul.f64 	%fd174, %fd36, %fd38;
	fma.rn.f64 	%fd175, %fd35, %fd37, %fd174;
	add.f64 	%fd176, %fd173, %fd168;
	add.f64 	%fd177, %fd175, %fd170;
	add.f64 	%fd45, %fd31, %fd176;
	add.f64 	%fd46, %fd32, %fd177;
	ld.global.v2.f64 	{%fd47, %fd48}, [%rd7+16];
	add.s64 	%rd30, %rd13, %rd10;
	ld.global.v2.f64 	{%fd50, %fd49}, [%rd30];
	ld.global.v2.f64 	{%fd51, %fd52}, [%rd54+16];
	add.s64 	%rd31, %rd14, %rd10;
	ld.global.v2.f64 	{%fd54, %fd53}, [%rd31];
	@%p4 bra 	$L__BB18_12;
	mul.f64 	%fd178, %fd47, %fd51;
	mul.f64 	%fd179, %fd48, %fd52;
	sub.f64 	%fd180, %fd178, %fd179;
	mul.f64 	%fd181, %fd47, %fd52;
	fma.rn.f64 	%fd182, %fd48, %fd51, %fd181;
	add.f64 	%fd259, %fd259, %fd180;
	add.f64 	%fd260, %fd260, %fd182;
$L__BB18_12:
	mul.f64 	%fd183, %fd47, %fd54;
	mul.f64 	%fd184, %fd48, %fd53;
	sub.f64 	%fd185, %fd183, %fd184;
	mul.f64 	%fd186, %fd47, %fd53;
	fma.rn.f64 	%fd187, %fd48, %fd54, %fd186;
	mul.f64 	%fd188, %fd50, %fd51;
	mul.f64 	%fd189, %fd49, %fd52;
	sub.f64 	%fd190, %fd188, %fd189;
	mul.f64 	%fd191, %fd50, %fd52;
	fma.rn.f64 	%fd192, %fd49, %fd51, %fd191;
	add.f64 	%fd193, %fd190, %fd185;
	add.f64 	%fd194, %fd192, %fd187;
	add.f64 	%fd289, %fd45, %fd193;
	add.f64 	%fd290, %fd46, %fd194;
	add.s32 	%r42, %r42, 4;
	add.s32 	%r41, %r41, %r8;
	add.s32 	%r40, %r40, 4;
	add.s32 	%r39, %r39, %r8;
	add.s64 	%rd54, %rd54, 64;
	setp.ne.s32 	%p8, %r42, 0;
	@%p8 bra 	$L__BB18_4;
$L__BB18_13:
	setp.eq.s32 	%p9, %r5, 0;
	@%p9 bra 	$L__BB18_24;
	setp.eq.s32 	%p10, %r5, 1;
	@%p10 bra 	$L__BB18_20;
	setp.ne.s32 	%p11, %r3, 0;
	add.s32 	%r31, %r44, %r4;
	mul.wide.s32 	%rd32, %r31, 16;
	add.s64 	%rd16, %rd4, %rd32;
	ld.global.v2.f64 	{%fd69, %fd70}, [%rd16];
	mad.lo.s32 	%r32, %r31, %r22, %r3;
	mul.wide.s32 	%rd33, %r32, 16;
	add.s64 	%rd17, %rd3, %rd33;
	ld.global.v2.f64 	{%fd72, %fd71}, [%rd17];
	mul.wide.u32 	%rd34, %r44, 16;
	add.s64 	%rd18, %rd2, %rd34;
	ld.global.v2.f64 	{%fd73, %fd74}, [%rd18];
	mad.lo.s32 	%r33, %r44, %r22, %r3;
	mul.wide.s32 	%rd35, %r33, 16;
	add.s64 	%rd19, %rd1, %rd35;
	ld.global.v2.f64 	{%fd76, %fd75}, [%rd19];
	@%p11 bra 	$L__BB18_17;
	mul.f64 	%fd196, %fd69, %fd73;
	mul.f64 	%fd197, %fd70, %fd74;
	sub.f64 	%fd198, %fd196, %fd197;
	mul.f64 	%fd199, %fd69, %fd74;
	fma.rn.f64 	%fd200, %fd70, %fd73, %fd199;
	add.f64 	%fd259, %fd259, %fd198;
	add.f64 	%fd260, %fd260, %fd200;
$L__BB18_17:
	mul.f64 	%fd201, %fd69, %fd76;
	mul.f64 	%fd202, %fd70, %fd75;
	sub.f64 	%fd203, %fd201, %fd202;
	mul.f64 	%fd204, %fd69, %fd75;
	fma.rn.f64 	%fd205, %fd70, %fd76, %fd204;
	mul.f64 	%fd206, %fd72, %fd73;
	mul.f64 	%fd207, %fd71, %fd74;
	sub.f64 	%fd208, %fd206, %fd207;
	mul.f64 	%fd209, %fd72, %fd74;
	fma.rn.f64 	%fd210, %fd71, %fd73, %fd209;
	add.f64 	%fd211, %fd208, %fd203;
	add.f64 	%fd212, %fd210, %fd205;
	add.f64 	%fd81, %fd289, %fd211;
	add.f64 	%fd82, %fd290, %fd212;
	ld.global.v2.f64 	{%fd83, %fd84}, [%rd16+16];
	mul.wide.s32 	%rd36, %r22, 16;
	add.s64 	%rd37, %rd17, %rd36;
	ld.global.v2.f64 	{%fd86, %fd85}, [%rd37];
	ld.global.v2.f64 	{%fd87, %fd88}, [%rd18+16];
	add.s64 	%rd38, %rd19, %rd36;
	ld.global.v2.f64 	{%fd90, %fd89}, [%rd38];
	@%p11 bra 	$L__BB18_19;
	mul.f64 	%fd213, %fd83, %fd87;
	mul.f64 	%fd214, %fd84, %fd88;
	sub.f64 	%fd215, %fd213, %fd214;
	mul.f64 	%fd216, %fd83, %fd88;
	fma.rn.f64 	%fd217, %fd84, %fd87, %fd216;
	add.f64 	%fd259, %fd259, %fd215;
	add.f64 	%fd260, %fd260, %fd217;
$L__BB18_19:
	mul.f64 	%fd218, %fd83, %fd90;
	mul.f64 	%fd219, %fd84, %fd89;
	sub.f64 	%fd220, %fd218, %fd219;
	mul.f64 	%fd221, %fd83, %fd89;
	fma.rn.f64 	%fd222, %fd84, %fd90, %fd221;
	mul.f64 	%fd223, %fd86, %fd87;
	mul.f64 	%fd224, %fd85, %fd88;
	sub.f64 	%fd225, %fd223, %fd224;
	mul.f64 	%fd226, %fd86, %fd88;
	fma.rn.f64 	%fd227, %fd85, %fd87, %fd226;
	add.f64 	%fd228, %fd225, %fd220;
	add.f64 	%fd229, %fd227, %fd222;
	add.f64 	%fd289, %fd81, %fd228;
	add.f64 	%fd290, %fd82, %fd229;
	add.s32 	%r44, %r44, 2;
$L__BB18_20:
	and.b32  	%r34, %r21, 1;
	setp.eq.b32 	%p13, %r34, 1;
	not.pred 	%p14, %p13;
	@%p14 bra 	$L__BB18_24;
	setp.ne.s32 	%p15, %r3, 0;
	add.s32 	%r35, %r44, %r4;
	mul.wide.s32 	%rd39, %r35, 16;
	add.s64 	%rd40, %rd4, %rd39;
	ld.global.v2.f64 	{%fd105, %fd106}, [%rd40];
	mad.lo.s32 	%r36, %r35, %r22, %r3;
	mul.wide.s32 	%rd41, %r36, 16;
	add.s64 	%rd42, %rd3, %rd41;
	ld.global.v2.f64 	{%fd108, %fd107}, [%rd42];
	mul.wide.u32 	%rd43, %r44, 16;
	add.s64 	%rd44, %rd2, %rd43;
	ld.global.v2.f64 	{%fd109, %fd110}, [%rd44];
	mad.lo.s32 	%r37, %r44, %r22, %r3;
	mul.wide.s32 	%rd45, %r37, 16;
	add.s64 	%rd46, %rd1, %rd45;
	ld.global.v2.f64 	{%fd112, %fd111}, [%rd46];
	@%p15 bra 	$L__BB18_23;
	mul.f64 	%fd230, %fd105, %fd109;
	mul.f64 	%fd231, %fd106, %fd110;
	sub.f64 	%fd232, %fd230, %fd231;
	mul.f64 	%fd233, %fd105, %fd110;
	fma.rn.f64 	%fd234, %fd106, %fd109, %fd233;
	add.f64 	%fd259, %fd259, %fd232;
	add.f64 	%fd260, %fd260, %fd234;
$L__BB18_23:
	mul.f64 	%fd235, %fd105, %fd112;
	mul.f64 	%fd236, %fd106, %fd111;
	sub.f64 	%fd237, %fd235, %fd236;
	mul.f64 	%fd238, %fd105, %fd111;
	fma.rn.f64 	%fd239, %fd106, %fd112, %fd238;
	mul.f64 	%fd240, %fd108, %fd109;
	mul.f64 	%fd241, %fd107, %fd110;
	sub.f64 	%fd242, %fd240, %fd241;
	mul.f64 	%fd243, %fd108, %fd110;
	fma.rn.f64 	%fd244, %fd107, %fd109, %fd243;
	add.f64 	%fd245, %fd242, %fd237;
	add.f64 	%fd246, %fd244, %fd239;
	add.f64 	%fd289, %fd289, %fd245;
	add.f64 	%fd290, %fd290, %fd246;
$L__BB18_24:
	setp.ne.s32 	%p16, %r3, 0;
	@%p16 bra 	$L__BB18_26;
	cvta.to.global.u64 	%rd47, %rd20;
	mul.wide.s32 	%rd48, %r2, 16;
	add.s64 	%rd49, %rd47, %rd48;
	ld.global.v2.f64 	{%fd247, %fd248}, [%rd49];
	add.f64 	%fd249, %fd259, %fd247;
	add.f64 	%fd250, %fd260, %fd248;
	st.global.v2.f64 	[%rd49], {%fd249, %fd250};
$L__BB18_26:
	ld.param.u64 	%rd53, [_ZN5janus34MatrixDualVectorDualMultiplyKernelEPKN6thrust24THRUST_300001_SM_1000_NS7complexIdEES5_S5_S5_iiiPS3_S6__param_8];
	mad.lo.s32 	%r38, %r2, %r22, %r3;
	cvta.to.global.u64 	%rd50, %rd53;
	mul.wide.s32 	%rd51, %r38, 16;
	add.s64 	%rd52, %rd50, %rd51;
	ld.global.v2.f64 	{%fd251, %fd252}, [%rd52];
	add.f64 	%fd253, %fd289, %fd251;
	add.f64 	%fd254, %fd290, %fd252;
	st.global.v2.f64 	[%rd52], {%fd253, %fd254};
$L__BB18_27:
	ret;

}
	// .globl	_ZN5janus22MatrixDualSquareKernelEPN6thrust24THRUST_300001_SM_1000_NS7complexIdEES4_iiiS4_S4_
.visible .entry _ZN5janus22MatrixDualSquareKernelEPN6thrust24THRUST_300001_SM_1000_NS7complexIdEES4_iiiS4_S4_(
	.param .u64 .ptr .align 1 _ZN5janus22MatrixDualSquareKernelEPN6thrust24THRUST_300001_SM_1000_NS7complexIdEES4_iiiS4_S4__param_0,
	.param .u64 .ptr .align 1 _ZN5janus22MatrixDualSquareKernelEPN6thrust24THRUST_300001_SM_1000_NS7complexIdEES4_iiiS4_S4__param_1,
	.param .u32 _ZN5janus22MatrixDualSquareKernelEPN6thrust24THRUST_300001_SM_1000_NS7complexIdEES4_iiiS4_S4__param_2,
	.param .u32 _ZN5janus22MatrixDualSquareKernelEPN6thrust24THRUST_300001_SM_1000_NS7complexIdEES4_iiiS4_S4__param_3,
	.param .u32 _ZN5janus22MatrixDualSquareKernelEPN6thrust24THRUST_300001_SM_1000_NS7complexIdEES4_iiiS4_S4__param_4,
	.param .u64 .ptr .align 1 _ZN5janus22MatrixDualSquareKernelEPN6thrust24THRUST_300001_SM_1000_NS7complexIdEES4_iiiS4_S4__param_5,
	.param .u64 .ptr .align 1 _ZN5janus22MatrixDualSquareKernelEPN6thrust24THRUST_300001_SM_1000_NS7complexIdEES4_iiiS4_S4__param_6
)
{
	.reg .pred 	%p<3>;
	.reg .b32 	%r<17>;
	.reg .b64 	%rd<17>;
	.reg .b64 	%fd<19>;

	ld.param.u64 	%rd5, [_ZN5janus22MatrixDualSquareKernelEPN6thrust24THRUST_300001_SM_1000_NS7complexIdEES4_iiiS4_S4__param_0];
	ld.param.u64 	%rd2, [_ZN5janus22MatrixDualSquareKernelEPN6thrust24THRUST_300001_SM_1000_NS7complexIdEES4_iiiS4_S4__param_1];
	ld.param.u32 	%r5, [_ZN5janus22MatrixDualSquareKernelEPN6thrust24THRUST_300001_SM_1000_NS7complexIdEES4_iiiS4_S4__param_2];
	ld.param.u32 	%r3, [_ZN5janus22MatrixDualSquareKernelEPN6thrust24THRUST_300001_SM_1000_NS7complexIdEES4_iiiS4_S4__param_3];
	ld.param.u32 	%r4, [_ZN5janus22MatrixDualSquareKernelEPN6thrust24THRUST_300001_SM_1000_NS7complexIdEES4_iiiS4_S4__param_4];
	ld.param.u64 	%rd3, [_ZN5janus22MatrixDualSquareKernelEPN6thrust24THRUST_300001_SM_1000_NS7complexIdEES4_iiiS4_S4__param_5];
	ld.param.u64 	%rd4, [_ZN5janus22MatrixDualSquareKernelEPN6thrust24THRUST_300001_SM_1000_NS7complexIdEES4_iiiS4_S4__param_6];
	cvta.to.global.u64 	%rd1, %rd5;
	mov.u32 	%r6, %tid.x;
	mov.u32 	%r7, %ctaid.x;
	mov.u32 	%r8, %ntid.x;
	mad.lo.s32 	%r1, %r7, %r8, %r6;
	mul.lo.s32 	%r9, %r3, %r5;
	mul.lo.s32 	%r10, %r9, %r4;
	setp.ge.s32 	%p1, %r1, %r10;
	@%p1 bra 	$L__BB19_4;
	mul.lo.s32 	%r11, %r4, %r3;
	div.s32 	%r12, %r1, %r11;
	mul.lo.s32 	%r13, %r12, %r11;
	sub.s32 	%r14, %r1, %r13;
	div.s32 	%r15, %r14, %r4;
	rem.s32 	%r16, %r1, %r4;
	mad.lo.s32 	%r2, %r12, %r3, %r15;
	setp.ne.s32 	%p2, %r16, 0;
	@%p2 bra 	$L__BB19_3;
	mul.wide.s32 	%rd6, %r2, 16;
	add.s64 	%rd7, %rd1, %rd6;
	ld.global.v2.f64 	{%fd1, %fd2}, [%rd7];
	mul.f64 	%fd3, %fd1, %fd1;
	mul.f64 	%fd4, %fd2, %fd2;
	sub.f64 	%fd5, %fd3, %fd4;
	mul.f64 	%fd6, %fd1, %fd2;
	fma.rn.f64 	%fd7, %fd1, %fd2, %fd6;
	cvta.to.global.u64 	%rd8, %rd3;
	add.s64 	%rd9, %rd8, %rd6;
	st.global.v2.f64 	[%rd9], {%fd5, %fd7};
$L__BB19_3:
	mul.wide.s32 	%rd10, %r2, 16;
	add.s64 	%rd11, %rd1, %rd10;
	cvta.to.global.u64 	%rd12, %rd2;
	mul.wide.s32 	%rd13, %r1, 16;
	add.s64 	%rd14, %rd12, %rd13;
	ld.global.v2.f64 	{%fd8, %fd9}, [%rd11];
	ld.global.v2.f64 	{%fd10, %fd11}, [%rd14];
	mul.f64 	%fd12, %fd8, %fd10;
	mul.f64 	%fd13, %fd9, %fd11;
	sub.f64 	%fd14, %fd12, %fd13;
	mul.f64 	%fd15, %fd9, %fd10;
	fma.rn.f64 	%fd16, %fd11, %fd8, %fd15;
	add.f64 	%fd17, %fd14, %fd14;
	add.f64 	%fd18, %fd16, %fd16;
	cvta.to.global.u64 	%rd15, %rd4;
	add.s64 	%rd16, %rd15, %rd13;
	st.global.v2.f64 	[%rd16], {%fd17, %fd18};
$L__BB19_4:
	ret;

}
	// .globl	_ZN5janus19MatrixDualPowKernelEPKN6thrust24THRUST_300001_SM_1000_NS7complexIdEES5_diiiPS3_S6_
.visible .entry _ZN5janus19MatrixDualPowKernelEPKN6thrust24THRUST_300001_SM_1000_NS7complexIdEES5_diiiPS3_S6_(
	.param .u64 .ptr .align 1 _ZN5janus19MatrixDualPowKernelEPKN6thrust24THRUST_300001_SM_1000_NS7complexIdEES5_diiiPS3_S6__param_0,
	.param .u64 .ptr .align 1 _ZN5janus19MatrixDualPowKernelEPKN6thrust24THRUST_300001_SM_1000_NS7complexIdEES5_diiiPS3_S6__param_1,
	.param .f64 _ZN5janus19MatrixDualPowKernelEPKN6thrust24THRUST_300001_SM_1000_NS7complexIdEES5_diiiPS3_S6__param_2,
	.param .u32 _ZN5janus19MatrixDualPowKernelEPKN6thrust24THRUST_300001_SM_1000_NS7complexIdEES5_diiiPS3_S6__param_3,
	.param .u32 _ZN5janus19MatrixDualPowKernelEPKN6thrust24THRUST_300001_SM_1000_NS7complexIdEES5_diiiPS3_S6__param_4,
	.param .u32 _ZN5janus19MatrixDualPowKernelEPKN6thrust24THRUST_300001_SM_1000_NS7complexIdEES5_diiiPS3_S6__param_5,
	.param .u64 .ptr .align 1 _ZN5janus19MatrixDualPowKernelEPKN6thrust24THRUST_300001_SM_1000_NS7complexIdEES5_diiiPS3_S6__param_6,
	.param .u64 .ptr .align 1 _ZN5janus19MatrixDualPowKernelEPKN6thrust24THRUST_300001_SM_1000_NS7complexIdEES5_diiiPS3_S6__param_7
)
{
	.reg .pred 	%p<353>;
	.reg .b16 	%rs<9>;
	.reg .b32 	%r<784>;
	.reg .b32 	%f<19>;
	.reg .b64 	%rd<113>;
	.reg .b64 	%fd<2218>;

	ld.param.u64 	%rd5, [_ZN5janus19MatrixDualPowKernelEPKN6thrust24THRUST_300001_SM_1000_NS7complexIdEES5_diiiPS3_S6__param_0];
	ld.param.f64 	%fd465, [_ZN5janus19MatrixDualPowKernelEPKN6thrust24THRUST_300001_SM_1000_NS7complexIdEES5_diiiPS3_S6__param_2];
	ld.param.u32 	%r221, [_ZN5janus19MatrixDualPowKernelEPKN6thrust24THRUST_300001_SM_1000_NS7complexIdEES5_diiiPS3_S6__param_3];
	ld.param.u32 	%r219, [_ZN5janus19MatrixDualPowKernelEPKN6thrust24THRUST_300001_SM_1000_NS7complexIdEES5_diiiPS3_S6__param_4];
	ld.param.u32 	%r220, [_ZN5janus19MatrixDualPowKernelEPKN6thrust24THRUST_300001_SM_1000_NS7complexIdEES5_diiiPS3_S6__param_5];
	cvta.to.global.u64 	%rd1, %rd5;
	mov.u32 	%r222, %tid.x;
	mov.u32 	%r223, %ctaid.x;
	mov.u32 	%r224, %ntid.x;
	mad.lo.s32 	%r1, %r223, %r224, %r222;
	mul.lo.s32 	%r2, %r219, %r221;
	setp.ge.s32 	%p1, %r1, %r2;
	@%p1 bra 	$L__BB20_156;
	mul.wide.s32 	%rd6, %r1, 16;
	add.s64 	%rd7, %rd1, %rd6;
	ld.global.v2.f64 	{%fd466, %fd467}, [%rd7];
	setp.num.f64 	%p2, %fd466, %fd466;
	setp.num.f64 	%p3, %fd467, %fd467;
	and.pred  	%p4, %p2, %p3;
	@%p4 bra 	$L__BB20_19;
	abs.f64 	%fd3, %fd466;
	setp.geu.f64 	%p120, %fd3, 0d2000000000000000;
	abs.f64 	%fd994, %fd467;
	setp.geu.f64 	%p121, %fd994, 0d2000000000000000;
	or.pred  	%p122, %p120, %p121;
	@%p122 bra 	$L__BB20_4;
	mul.f64 	%fd996, %fd466, 0d4010000000000000;
	mul.f64 	%fd997, %fd467, 0d4010000000000000;
	mul.f64 	%fd998, %fd997, %fd997;
	fma.rn.f64 	%fd999, %fd996, %fd996, %fd998;
	mul.f64 	%fd2099, %fd999, 0d3FB0000000000000;
	bra.uni 	$L__BB20_5;
$L__BB20_4:
	mul.f64 	%fd995, %fd467, %fd467;
	fma.rn.f64 	%fd2099, %fd466, %fd466, %fd995;
$L__BB20_5:
	{
	.reg .b32 %temp; 
	mov.b64 	{%temp, %r710}, %fd2099;
	}
	{
	.reg .b32 %temp; 
	mov.b64 	{%r711, %temp}, %fd2099;
	}
	setp.gt.s32 	%p123, %r710, 1048575;
	mov.b32 	%r712, -1023;
	@%p123 bra 	$L__BB20_7;
	mul.f64 	%fd2099, %fd2099, 0d4350000000000000;
	{
	.reg .b32 %temp; 
	mov.b64 	{%temp, %r710}, %fd2099;
	}
	{
	.reg .b32 %temp; 
	mov.b64 	{%r711, %temp}, %fd2099;
	}
	mov.b32 	%r712, -1077;
$L__BB20_7:
	add.s32 	%r364, %r710, -1;
	setp.gt.u32 	%p124, %r364, 2146435070;
	@%p124 bra 	$L__BB20_11;
	shr.u32 	%r367, %r710, 20;
	add.s32 	%r713, %r712, %r367;
	and.b32  	%r368, %r710, 1048575;
	or.b32  	%r369, %r368, 1072693248;
	mov.b64 	%fd2100, {%r711, %r369};
	setp.lt.u32 	%p126, %r369, 1073127583;
	@%p126 bra 	$L__BB20_10;
	{
	.reg .b32 %temp; 
	mov.b64 	{%r370, %temp}, %fd2100;
	}
	{
	.reg .b32 %temp; 
	mov.b64 	{%temp, %r371}, %fd2100;
	}
	add.s32 	%r372, %r371, -1048576;
	mov.b64 	%fd2100, {%r370, %r372};
	add.s32 	%r713, %r713, 1;
$L__BB20_10:
	add.f64 	%fd1001, %fd2100, 0dBFF0000000000000;
	add.f64 	%fd1002, %fd2100, 0d3FF0000000000000;
	rcp.approx.ftz.f64 	%fd1003, %fd1002;
	neg.f64 	%fd1004, %fd1002;
	fma.rn.f64 	%fd1005, %fd1004, %fd1003, 0d3FF0000000000000;
	fma.rn.f64 	%fd1006, %fd1005, %fd1005, %fd1005;
	fma.rn.f64 	%fd1007, %fd1006, %fd1003, %fd1003;
	mul.f64 	%fd1008, %fd1001, %fd1007;
	fma.rn.f64 	%fd1009, %fd1001, %fd1007, %fd1008;
	mul.f64 	%fd1010, %fd1009, %fd1009;
	fma.rn.f64 	%fd1011, %fd1010, 0d3EB1380B3AE80F1E, 0d3ED0EE258B7A8B04;
	fma.rn.f64 	%fd1012, %fd1011, %fd1010, 0d3EF3B2669F02676F;
	fma.rn.f64 	%fd1013, %fd1012, %fd1010, 0d3F1745CBA9AB0956;
	fma.rn.f64 	%fd1014, %fd1013, %fd1010, 0d3F3C71C72D1B5154;
	fma.rn.f64 	%fd1015, %fd1014, %fd1010, 0d3F624924923BE72D;
	fma.rn.f64 	%fd1016, %fd1015, %fd1010, 0d3F8999999999A3C4;
	fma.rn.f64 	%fd1017, %fd1016, %fd1010, 0d3FB5555555555554;
	sub.f64 	%fd1018, %fd1001, %fd1009;
	add.f64 	%fd1019, %fd1018, %fd1018;
	neg.f64 	%fd1020, %fd1009;
	fma.rn.f64 	%fd1021, %fd1020, %fd1001, %fd1019;
	mul.f64 	%fd1022, %fd1007, %fd1021;
	mul.f64 	%fd1023, %fd1010, %fd1017;
	fma.rn.f64 	%fd1024, %fd1023, %fd1009, %fd1022;
	xor.b32  	%r373, %r713, -2147483648;
	mov.b32 	%r374, 1127219200;
	mov.b64 	%fd1025, {%r373, %r374};
	mov.b32 	%r375, -2147483648;
	mov.b64 	%fd1026, {%r375, %r374};
	sub.f64 	%fd1027, %fd1025, %fd1026;
	fma.rn.f64 	%fd1028, %fd1027, 0d3FE62E42FEFA39EF, %fd1009;
	fma.rn.f64 	%fd1029, %fd1027, 0dBFE62E42FEFA39EF, %fd1028;
	sub.f64 	%fd1030, %fd1029, %fd1009;
	sub.f64 	%fd1031, %fd1024, %fd1030;
	fma.rn.f64 	%fd1032, %fd1027, 0d3C7ABC9E3B39803F, %fd1031;
	add.f64 	%fd2143, %fd1028, %fd1032;
	bra.uni 	$L__BB20_12;
$L__BB20_11:
	fma.rn.f64 	%fd1000, %fd2099, 0d7FF0000000000000, 0d7FF0000000000000;
	{
	.reg .b32 %temp; 
	mov.b64 	{%temp, %r365}, %fd2099;
	}
	and.b32  	%r366, %r365, 2147483647;
	setp.eq.s32 	%p125, %r366, 0;
	selp.f64 	%fd2143, 0dFFF0000000000000, %fd1000, %p125;
$L__BB20_12:
	setp.leu.f64 	%p127, %fd994, %fd3;
	setp.gt.f64 	%p128, %fd994, %fd3;
	selp.f64 	%fd16, %fd994, %fd3, %p128;
	selp.f64 	%fd1033, %fd3, %fd994, %p128;
	div.rn.f64 	%fd1034, %fd1033, %fd16;
	mul.f64 	%fd1035, %fd1034, %fd1034;
	fma.rn.f64 	%fd1036, %fd1035, 0dBEF53E1D2A25FF7E, 0d3F2D3B63DBB65B49;
	fma.rn.f64 	%fd1037, %fd1036, %fd1035, 0dBF5312788DDE082E;
	fma.rn.f64 	%fd1038, %fd1037, %fd1035, 0d3F6F9690C8249315;
	fma.rn.f64 	%fd1039, %fd1038, %fd1035, 0dBF82CF5AABC7CF0D;
	fma.rn.f64 	%fd1040, %fd1039, %fd1035, 0d3F9162B0B2A3BFDE;
	fma.rn.f64 	%fd1041, %fd1040, %fd1035, 0dBF9A7256FEB6FC6B;
	fma.rn.f64 	%fd1042, %fd1041, %fd1035, 0d3FA171560CE4A489;
	fma.rn.f64 	%fd1043, %fd1042, %fd1035, 0dBFA4F44D841450E4;
	fma.rn.f64 	%fd1044, %fd1043, %fd1035, 0d3FA7EE3D3F36BB95;
	fma.rn.f64 	%fd1045, %fd1044, %fd1035, 0dBFAAD32AE04A9FD1;
	fma.rn.f64 	%fd1046, %fd1045, %fd1035, 0d3FAE17813D66954F;
	fma.rn.f64 	%fd1047, %fd1046, %fd1035, 0dBFB11089CA9A5BCD;
	fma.rn.f64 	%fd1048, %fd1047, %fd1035, 0d3FB3B12B2DB51738;
	fma.rn.f64 	%fd1049, %fd1048, %fd1035, 0dBFB745D022F8DC5C;
	fma.rn.f64 	%fd1050, %fd1049, %fd1035, 0d3FBC71C709DFE927;
	fma.rn.f64 	%fd1051, %fd1050, %fd1035, 0dBFC2492491FA1744;
	fma.rn.f64 	%fd1052, %fd1051, %fd1035, 0d3FC99999999840D2;
	fma.rn.f64 	%fd1053, %fd1052, %fd1035, 0dBFD555555555544C;
	mul.f64 	%fd1054, %fd1035, %fd1053;
	fma.rn.f64 	%fd17, %fd1054, %fd1034, %fd1034;
	@%p127 bra 	$L__BB20_14;
	{
	.reg .b32 %temp; 
	mov.b64 	{%temp, %r377}, %fd466;
	}
	setp.lt.s32 	%p130, %r377, 0;
	neg.f64 	%fd1057, %fd17;
	selp.f64 	%fd1058, %fd17, %fd1057, %p130;
	add.f64 	%fd2102, %fd1058, 0d3FF921FB54442D18;
	bra.uni 	$L__BB20_15;
$L__BB20_14:
	{
	.reg .b32 %temp; 
	mov.b64 	{%temp, %r376}, %fd466;
	}
	setp.lt.s32 	%p129, %r376, 0;
	mov.f64 	%fd1055, 0d400921FB54442D18;
	sub.f64 	%fd1056, %fd1055, %fd17;
	selp.f64 	%fd2102, %fd1056, %fd17, %p129;
$L__BB20_15:
	setp.neu.f64 	%p131, %fd16, 0d0000000000000000;
	@%p131 bra 	$L__BB20_17;
	{
	.reg .b32 %temp; 
	mov.b64 	{%temp, %r379}, %fd466;
	}
	setp.lt.s32 	%p134, %r379, 0;
	selp.f64 	%fd2103, 0d400921FB54442D18, 0d0000000000000000, %p134;
	bra.uni 	$L__BB20_18;
$L__BB20_17:
	setp.eq.f64 	%p132, %fd3, %fd994;
	{
	.reg .b32 %temp; 
	mov.b64 	{%temp, %r378}, %fd466;
	}
	setp.lt.s32 	%p133, %r378, 0;
	selp.f64 	%fd1059, 0d4002D97C7F3321D2, 0d3FE921FB54442D18, %p133;
	selp.f64 	%fd2103, %fd1059, %fd2102, %p132;
$L__BB20_18:
	add.rn.f64 	%fd1060, %fd3, %fd994;
	setp.nan.f64 	%p135, %fd1060, %fd1060;
	copysign.f64 	%fd1061, %fd467, %fd2103;
	selp.f64 	%fd2144, %fd1060, %fd1061, %p135;
	bra.uni 	$L__BB20_109;
$L__BB20_19:
	abs.f64 	%fd25, %fd466;
	abs.f64 	%fd26, %fd467;
	setp.lt.f64 	%p5, %fd25, %fd26;
	selp.f64 	%fd27, %fd26, %fd25, %p5;
	selp.f64 	%fd28, %fd25, %fd26, %p5;
	setp.leu.f64 	%p6, %fd28, 0d7FD1CCF385EBC8A0;
	@%p6 bra 	$L__BB20_34;
	div.rn.f64 	%fd909, %fd466, 0d4005BF0A8B145769;
	div.rn.f64 	%fd910, %fd467, 0d4005BF0A8B145769;
	abs.f64 	%fd911, %fd909;
	abs.f64 	%fd912, %fd910;
	mov.b64 	%rd20, %fd912;
	mov.b64 	%rd21, %fd911;
	min.u64 	%rd22, %rd20, %rd21;
	mov.b64 	%fd913, %rd22;
	max.u64 	%rd23, %rd21, %rd20;
	mov.b64 	%fd914, %rd23;
	{
	.reg .b32 %temp; 
	mov.b64 	{%temp, %r338}, %fd914;
	}
	and.b32  	%r339, %r338, -4194304;
	xor.b32  	%r340, %r339, 2144337920;
	mov.b32 	%r341, 0;
	mov.b64 	%fd915, {%r341, %r340};
	mul.f64 	%fd916, %fd915, %fd913;
	mul.f64 	%fd917, %fd915, %fd914;
	mul.f64 	%fd918, %fd916, %fd916;
	fma.rn.f64 	%fd919, %fd917, %fd917, %fd918;
	min.f64 	%fd920, %fd919, 0d7FEFFFFFFFFFFFFF;
	rsqrt.approx.ftz.f64 	%fd921, %fd920;
	mul.rn.f64 	%fd922, %fd921, %fd921;
	neg.f64 	%fd923, %fd922;
	fma.rn.f64 	%fd924, %fd920, %fd923, 0d3FF0000000000000;
	fma.rn.f64 	%fd925, %fd924, 0d3FD8000000000000, 0d3FE0000000000000;
	mul.rn.f64 	%fd926, %fd924, %fd921;
	fma.rn.f64 	%fd927, %fd925, %fd926, %fd921;
	mul.f64 	%fd928, %fd919, %fd927;
	or.b32  	%r342, %r339, 1048576;
	mov.b64 	%fd929, {%r341, %r342};
	mul.f64 	%fd930, %fd929, %fd928;
	setp.eq.f64 	%p106, %fd913, 0d0000000000000000;
	selp.f64 	%fd931, %fd914, %fd930, %p106;
	{
	.reg .b32 %temp; 
	mov.b64 	{%temp, %r343}, %fd913;
	}
	mov.f64 	%fd932, 0d7FF0000000000000;
	{
	.reg .b32 %temp; 
	mov.b64 	{%temp, %r344}, %fd932;
	}
	setp.lt.u32 	%p107, %r343, %r344;
	selp.f64 	%fd2104, %fd931, %fd913, %p107;
	{
	.reg .b32 %temp; 
	mov.b64 	{%temp, %r714}, %fd2104;
	}
	{
	.reg .b32 %temp; 
	mov.b64 	{%r715, %temp}, %fd2104;
	}
	setp.gt.s32 	%p108, %r714, 1048575;
	mov.b32 	%r716, -1023;
	@%p108 bra 	$L__BB20_22;
	mul.f64 	%fd2104, %fd2104, 0d4350000000000000;
	{
	.reg .b32 %temp; 
	mov.b64 	{%temp, %r714}, %fd2104;
	}
	{
	.reg .b32 %temp; 
	mov.b64 	{%r715, %temp}, %fd2104;
	}
	mov.b32 	%r716, -1077;
$L__BB20_22:
	add.s32 	%r346, %r714, -1;
	setp.gt.u32 	%p109, %r346, 2146435070;
	@%p109 bra 	$L__BB20_26;
	shr.u32 	%r349, %r714, 20;
	add.s32 	%r717, %r716, %r349;
	and.b32  	%r350, %r714, 1048575;
	or.b32  	%r351, %r350, 1072693248;
	mov.b64 	%fd2105, {%r715, %r351};
	setp.lt.u32 	%p111, %r351, 1073127583;
	@%p111 bra 	$L__BB20_25;
	{
	.reg .b32 %temp; 
	mov.b64 	{%r352, %temp}, %fd2105;
	}
	{
	.reg .b32 %temp; 
	mov.b64 	{%temp, %r353}, %fd2105;
	}
	add.s32 	%r354, %r353, -1048576;
	mov.b64 	%fd2105, {%r352, %r354};
	add.s32 	%r717, %r717, 1;
$L__BB20_25:
	add.f64 	%fd934, %fd2105, 0dBFF0000000000000;
	add.f64 	%fd935, %fd2105, 0d3FF0000000000000;
	rcp.approx.ftz.f64 	%fd936, %fd935;
	neg.f64 	%fd937, %fd935;
	fma.rn.f64 	%fd938, %fd937, %fd936, 0d3FF0000000000000;
	fma.rn.f64 	%fd939, %fd938, %fd938, %fd938;
	fma.rn.f64 	%fd940, %fd939, %fd936, %fd936;
	mul.f64 	%fd941, %fd934, %fd940;
	fma.rn.f64 	%fd942, %fd934, %fd940, %fd941;
	mul.f64 	%fd943, %fd942, %fd942;
	fma.rn.f64 	%fd944, %fd943, 0d3EB1380B3AE80F1E, 0d3ED0EE258B7A8B04;
	fma.rn.f64 	%fd945, %fd944, %fd943, 0d3EF3B2669F02676F;
	fma.rn.f64 	%fd946, %fd945, %fd943, 0d3F1745CBA9AB0956;
	fma.rn.f64 	%fd947, %fd946, %fd943, 0d3F3C71C72D1B5154;
	fma.rn.f64 	%fd948, %fd947, %fd943, 0d3F624924923BE72D;
	fma.rn.f64 	%fd949, %fd948, %fd943, 0d3F8999999999A3C4;
	fma.rn.f64 	%fd950, %fd949, %fd943, 0d3FB5555555555554;
	sub.f64 	%fd951, %fd934, %fd942;
	add.f64 	%fd952, %fd951, %fd951;
	neg.f64 	%fd953, %fd942;
	fma.rn.f64 	%fd954, %fd953, %fd934, %fd952;
	mul.f64 	%fd955, %fd940, %fd954;
	mul.f64 	%fd956, %fd943, %fd950;
	fma.rn.f64 	%fd957, %fd956, %fd942, %fd955;
	xor.b32  	%r355, %r717, -2147483648;
	mov.b32 	%r356, 1127219200;
	mov.b64 	%fd958, {%r355, %r356};
	mov.b32 	%r357, -2147483648;
	mov.b64 	%fd959, {%r357, %r356};
	sub.f64 	%fd960, %fd958, %fd959;
	fma.rn.f64 	%fd961, %fd960, 0d3FE62E42FEFA39EF, %fd942;
	fma.rn.f64 	%fd962, %fd960, 0dBFE62E42FEFA39EF, %fd961;
	sub.f64 	%fd963, %fd962, %fd942;
	sub.f64 	%fd964, %fd957, %fd963;
	fma.rn.f64 	%fd965, %fd960, 0d3C7ABC9E3B39803F, %fd964;
	add.f64 	%fd2106, %fd961, %fd965;
	bra.uni 	$L__BB20_27;
$L__BB20_26:
	fma.rn.f64 	%fd933, %fd2104, 0d7FF0000000000000, 0d7FF0000000000000;
	{
	.reg .b32 %temp; 
	mov.b64 	{%temp, %r347}, %fd2104;
	}
	and.b32  	%r348, %r347, 2147483647;
	setp.eq.s32 	%p110, %r348, 0;
	selp.f64 	%fd2106, 0dFFF0000000000000, %fd933, %p110;
$L__BB20_27:
	setp.geu.f64 	%p112, %fd25, %fd26;
	div.rn.f64 	%fd966, %fd28, %fd27;
	mul.f64 	%fd967, %fd966, %fd966;
	fma.rn.f64 	%fd968, %fd967, 0dBEF53E1D2A25FF7E, 0d3F2D3B63DBB65B49;
	fma.rn.f64 	%fd969, %fd968, %fd967, 0dBF5312788DDE082E;
	fma.rn.f64 	%fd970, %fd969, %fd967, 0d3F6F9690C8249315;
	fma.rn.f64 	%fd971, %fd970, %fd967, 0dBF82CF5AABC7CF0D;
	fma.rn.f64 	%fd972, %fd971, %fd967, 0d3F9162B0B2A3BFDE;
	fma.rn.f64 	%fd973, %fd972, %fd967, 0dBF9A7256FEB6FC6B;
	fma.rn.f64 	%fd974, %fd973, %fd967, 0d3FA171560CE4A489;
	fma.rn.f64 	%fd975, %fd974, %fd967, 0dBFA4F44D841450E4;
	fma.rn.f64 	%fd976, %fd975, %fd967, 0d3FA7EE3D3F36BB95;
	fma.rn.f64 	%fd977, %fd976, %fd967, 0dBFAAD32AE04A9FD1;
	fma.rn.f64 	%fd978, %fd977, %fd967, 0d3FAE17813D66954F;
	fma.rn.f64 	%fd979, %fd978, %fd967, 0dBFB11089CA9A5BCD;
	fma.rn.f64 	%fd980, %fd979, %fd967, 0d3FB3B12B2DB51738;
	fma.rn.f64 	%fd981, %fd980, %fd967, 0dBFB745D022F8DC5C;
	fma.rn.f64 	%fd982, %fd981, %fd967, 0d3FBC71C709DFE927;
	fma.rn.f64 	%fd983, %fd982, %fd967, 0dBFC2492491FA1744;
	fma.rn.f64 	%fd984, %fd983, %fd967, 0d3FC99999999840D2;
	fma.rn.f64 	%fd985, %fd984, %fd967, 0dBFD555555555544C;
	mul.f64 	%fd986, %fd967, %fd985;
	fma.rn.f64 	%fd38, %fd986, %fd966, %fd966;
	@%p112 bra 	$L__BB20_29;
	{
	.reg .b32 %temp; 
	mov.b64 	{%temp, %r359}, %fd466;
	}
	setp.lt.s32 	%p114, %r359, 0;
	neg.f64 	%fd989, %fd38;
	selp.f64 	%fd990, %fd38, %fd989, %p114;
	add.f64 	%fd2107, %fd990, 0d3FF921FB54442D18;
	bra.uni 	$L__BB20_30;
$L__BB20_29:
	{
	.reg .b32 %temp; 
	mov.b64 	{%temp, %r358}, %fd466;
	}
	setp.lt.s32 	%p113, %r358, 0;
	mov.f64 	%fd987, 0d400921FB54442D18;
	sub.f64 	%fd988, %fd987, %fd38;
	selp.f64 	%fd2107, %fd988, %fd38, %p113;
$L__BB20_30:
	setp.neu.f64 	%p115, %fd27, 0d0000000000000000;
	@%p115 bra 	$L__BB20_32;
	{
	.reg .b32 %temp; 
	mov.b64 	{%temp, %r361}, %fd466;
	}
	setp.lt.s32 	%p118, %r361, 0;
	selp.f64 	%fd2108, 0d400921FB54442D18, 0d0000000000000000, %p118;
	bra.uni 	$L__BB20_33;
$L__BB20_32:
	setp.eq.f64 	%p116, %fd25, %fd26;
	{
	.reg .b32 %temp; 
	mov.b64 	{%temp, %r360}, %fd466;
	}
	setp.lt.s32 	%p117, %r360, 0;
	selp.f64 	%fd991, 0d4002D97C7F3321D2, 0d3FE921FB54442D18, %p117;
	selp.f64 	%fd2108, %fd991, %fd2107, %p116;
$L__BB20_33:
	add.rn.f64 	%fd992, %fd25, %fd26;
	setp.nan.f64 	%p119, %fd992, %fd992;
	copysign.f64 	%fd993, %fd467, %fd2108;
	selp.f64 	%fd2144, %fd992, %fd993, %p119;
	add.f64 	%fd2143, %fd2106, 0d3FF0000000000000;
	bra.uni 	$L__BB20_109;
$L__BB20_34:
	setp.neu.f64 	%p7, %fd27, 0d3FF0000000000000;
	@%p7 bra 	$L__BB20_53;
	setp.geu.f64 	%p86, %fd28, 0d20CA2FE76A3F9475;
	@%p86 bra 	$L__BB20_40;
	setp.geu.f64 	%p100, %fd25, %fd26;
	mul.f64 	%fd880, %fd28, %fd28;
	fma.rn.f64 	%fd881, %fd880, 0dBEF53E1D2A25FF7E, 0d3F2D3B63DBB65B49;
	fma.rn.f64 	%fd882, %fd881, %fd880, 0dBF5312788DDE082E;
	fma.rn.f64 	%fd883, %fd882, %fd880, 0d3F6F9690C8249315;
	fma.rn.f64 	%fd884, %fd883, %fd880, 0dBF82CF5AABC7CF0D;
	fma.rn.f64 	%fd885, %fd884, %fd880, 0d3F9162B0B2A3BFDE;
	fma.rn.f64 	%fd886, %fd885, %fd880, 0dBF9A7256FEB6FC6B;
	fma.rn.f64 	%fd887, %fd886, %fd880, 0d3FA171560CE4A489;
	fma.rn.f64 	%fd888, %fd887, %fd880, 0dBFA4F44D841450E4;
	fma.rn.f64 	%fd889, %fd888, %fd880, 0d3FA7EE3D3F36BB95;
	fma.rn.f64 	%fd890, %fd889, %fd880, 0dBFAAD32AE04A9FD1;
	fma.rn.f64 	%fd891, %fd890, %fd880, 0d3FAE17813D66954F;
	fma.rn.f64 	%fd892, %fd891, %fd880, 0dBFB11089CA9A5BCD;
	fma.rn.f64 	%fd893, %fd892, %fd880, 0d3FB3B12B2DB51738;
	fma.rn.f64 	%fd894, %fd893, %fd880, 0dBFB745D022F8DC5C;
	fma.rn.f64 	%fd895, %fd894, %fd880, 0d3FBC71C709DFE927;
	fma.rn.f64 	%fd896, %fd895, %fd880, 0dBFC2492491FA1744;
	fma.rn.f64 	%fd897, %fd896, %fd880, 0d3FC99999999840D2;
	fma.rn.f64 	%fd898, %fd897, %fd880, 0dBFD555555555544C;
	mul.f64 	%fd899, %fd880, %fd898;
	fma.rn.f64 	%fd47, %fd899, %fd28, %fd28;
	@%p100 bra 	$L__BB20_38;
	{
	.reg .b32 %temp; 
	mov.b64 	{%temp, %r335}, %fd466;
	}
	setp.lt.s32 	%p102, %r335, 0;
	neg.f64 	%fd902, %fd47;
	selp.f64 	%fd903, %fd47, %fd902, %p102;
	add.f64 	%fd2109, %fd903, 0d3FF921FB54442D18;
	bra.uni 	$L__BB20_39;
$L__BB20_38:
	{
	.reg .b32 %temp; 
	mov.b64 	{%temp, %r334}, %fd466;
	}
	setp.lt.s32 	%p101, %r334, 0;
	mov.f64 	%fd900, 0d400921FB54442D18;
	sub.f64 	%fd901, %fd900, %fd47;
	selp.f64 	%fd2109, %fd901, %fd47, %p101;
$L__BB20_39:
	add.rn.f64 	%fd904, %fd25, %fd26;
	setp.eq.f64 	%p103, %fd25, %fd26;
	{
	.reg .b32 %temp; 
	mov.b64 	{%temp, %r336}, %fd466;
	}
	setp.lt.s32 	%p104, %r336, 0;
	selp.f64 	%fd905, 0d4002D97C7F3321D2, 0d3FE921FB54442D18, %p104;
	selp.f64 	%fd906, %fd905, %fd2109, %p103;
	setp.nan.f64 	%p105, %fd904, %fd904;
	copysign.f64 	%fd907, %fd467, %fd906;
	selp.f64 	%fd2144, %fd904, %fd907, %p105;
	mul.f64 	%fd908, %fd28, 0d3FE0000000000000;
	mul.f64 	%fd2143, %fd28, %fd908;
	bra.uni 	$L__BB20_109;
$L__BB20_40:
	mul.f64 	%fd53, %fd28, %fd28;
	{
	.reg .b32 %temp; 
	mov.b64 	{%temp, %r316}, %fd53;
	}
	mov.b32 	%f9, %r316;
	setp.geu.f32 	%p87, %f9, 0f3FE55555;
	setp.leu.f32 	%p88, %f9, 0fBFD99999;
	or.pred  	%p89, %p87, %p88;
	@%p89 bra 	$L__BB20_42;
	add.f64 	%fd838, %fd53, 0d4000000000000000;
	div.rn.f64 	%fd839, %fd53, %fd838;
	neg.f64 	%fd840, %fd53;
	mul.f64 	%fd841, %fd839, %fd840;
	add.f64 	%fd842, %fd53, %fd841;
	mul.f64 	%fd843, %fd842, %fd842;
	fma.rn.f64 	%fd844, %fd843, 0d3EB372FB2FBE14B5, 0d3ED087FFCEB2DC44;
	fma.rn.f64 	%fd845, %fd844, %fd843, 0d3EF3B9FF890F468C;
	fma.rn.f64 	%fd846, %fd845, %fd843, 0d3F17457EFD51BAF8;
	fma.rn.f64 	%fd847, %fd846, %fd843, 0d3F3C71C8DE3CE825;
	fma.rn.f64 	%fd848, %fd847, %fd843, 0d3F6249248FA4661F;
	fma.rn.f64 	%fd849, %fd848, %fd843, 0d3F899999999D70C4;
	fma.rn.f64 	%fd850, %fd849, %fd843, 0d3FB5555555555462;
	mul.f64 	%fd851, %fd843, %fd850;
	fma.rn.f64 	%fd852, %fd851, %fd842, %fd841;
	add.f64 	%fd2112, %fd53, %fd852;
	bra.uni 	$L__BB20_49;
$L__BB20_42:
	add.f64 	%fd2110, %fd53, 0d3FF0000000000000;
	{
	.reg .b32 %temp; 
	mov.b64 	{%temp, %r718}, %fd2110;
	}
	{
	.reg .b32 %temp; 
	mov.b64 	{%r719, %temp}, %fd2110;
	}
	setp.gt.s32 	%p90, %r718, 1048575;
	mov.b32 	%r720, -1023;
	@%p90 bra 	$L__BB20_44;
	mul.f64 	%fd2110, %fd2110, 0d4350000000000000;
	{
	.reg .b32 %temp; 
	mov.b64 	{%temp, %r718}, %fd2110;
	}
	{
	.reg .b32 %temp; 
	mov.b64 	{%r719, %temp}, %fd2110;
	}
	mov.b32 	%r720, -1077;
$L__BB20_44:
	add.s32 	%r319, %r718, -1;
	setp.gt.u32 	%p91, %r319, 2146435070;
	@%p91 bra 	$L__BB20_48;
	shr.u32 	%r322, %r718, 20;
	add.s32 	%r721, %r720, %r322;
	and.b32  	%r323, %r718, 1048575;
	or.b32  	%r324, %r323, 1072693248;
	mov.b64 	%fd2111, {%r719, %r324};
	setp.lt.u32 	%p93, %r324, 1073127583;
	@%p93 bra 	$L__BB20_47;
	{
	.reg .b32 %temp; 
	mov.b64 	{%r325, %temp}, %fd2111;
	}
	{
	.reg .b32 %temp; 
	mov.b64 	{%temp, %r326}, %fd2111;
	}
	add.s32 	%r327, %r326, -1048576;
	mov.b64 	%fd2111, {%r325, %r327};
	add.s32 	%r721, %r721, 1;
$L__BB20_47:
	add.f64 	%fd806, %fd2111, 0dBFF0000000000000;
	add.f64 	%fd807, %fd2111, 0d3FF0000000000000;
	rcp.approx.ftz.f64 	%fd808, %fd807;
	neg.f64 	%fd809, %fd807;
	fma.rn.f64 	%fd810, %fd809, %fd808, 0d3FF0000000000000;
	fma.rn.f64 	%fd811, %fd810, %fd810, %fd810;
	fma.rn.f64 	%fd812, %fd811, %fd808, %fd808;
	mul.f64 	%fd813, %fd806, %fd812;
	fma.rn.f64 	%fd814, %fd806, %fd812, %fd813;
	mul.f64 	%fd815, %fd814, %fd814;
	fma.rn.f64 	%fd816, %fd815, 0d3EB1380B3AE80F1E, 0d3ED0EE258B7A8B04;
	fma.rn.f64 	%fd817, %fd816, %fd815, 0d3EF3B2669F02676F;
	fma.rn.f64 	%fd818, %fd817, %fd815, 0d3F1745CBA9AB0956;
	fma.rn.f64 	%fd819, %fd818, %fd815, 0d3F3C71C72D1B5154;
	fma.rn.f64 	%fd820, %fd819, %fd815, 0d3F624924923BE72D;
	fma.rn.f64 	%fd821, %fd820, %fd815, 0d3F8999999999A3C4;
	fma.rn.f64 	%fd822, %fd821, %fd815, 0d3FB5555555555554;
	sub.f64 	%fd823, %fd806, %fd814;
	add.f64 	%fd824, %fd823, %fd823;
	neg.f64 	%fd825, %fd814;
	fma.rn.f64 	%fd826, %fd825, %fd806, %fd824;
	mul.f64 	%fd827, %fd812, %fd826;
	mul.f64 	%fd828, %fd815, %fd822;
	fma.rn.f64 	%fd829, %fd828, %fd814, %fd827;
	xor.b32  	%r328, %r721, -2147483648;
	mov.b32 	%r329, 1127219200;
	mov.b64 	%fd830, {%r328, %r329};
	mov.b32 	%r330, -2147483648;
	mov.b64 	%fd831, {%r330, %r329};
	sub.f64 	%fd832, %fd830, %fd831;
	fma.rn.f64 	%fd833, %fd832, 0d3FE62E42FEFA39EF, %fd814;
	fma.rn.f64 	%fd834, %fd832, 0dBFE62E42FEFA39EF, %fd833;
	sub.f64 	%fd835, %fd834, %fd814;
	sub.f64 	%fd836, %fd829, %fd835;
	fma.rn.f64 	%fd837, %fd832, 0d3C7ABC9E3B39803F, %fd836;
	add.f64 	%fd2112, %fd833, %fd837;
	bra.uni 	$L__BB20_49;
$L__BB20_48:
	fma.rn.f64 	%fd805, %fd2110, 0d7FF0000000000000, 0d7FF0000000000000;
	{
	.reg .b32 %temp; 
	mov.b64 	{%temp, %r320}, %fd2110;
	}
	and.b32  	%r321, %r320, 2147483647;
	setp.eq.s32 	%p92, %r321, 0;
	selp.f64 	%fd2112, 0dFFF0000000000000, %fd805, %p92;
$L__BB20_49:
	setp.geu.f64 	%p94, %fd25, %fd26;
	fma.rn.f64 	%fd853, %fd53, 0dBEF53E1D2A25FF7E, 0d3F2D3B63DBB65B49;
	fma.rn.f64 	%fd854, %fd853, %fd53, 0dBF5312788DDE082E;
	fma.rn.f64 	%fd855, %fd854, %fd53, 0d3F6F9690C8249315;
	fma.rn.f64 	%fd856, %fd855, %fd53, 0dBF82CF5AABC7CF0D;
	fma.rn.f64 	%fd857, %fd856, %fd53, 0d3F9162B0B2A3BFDE;
	fma.rn.f64 	%fd858, %fd857, %fd53, 0dBF9A7256FEB6FC6B;
	fma.rn.f64 	%fd859, %fd858, %fd53, 0d3FA171560CE4A489;
	fma.rn.f64 	%fd860, %fd859, %fd53, 0dBFA4F44D841450E4;
	fma.rn.f64 	%fd861, %fd860, %fd53, 0d3FA7EE3D3F36BB95;
	fma.rn.f64 	%fd862, %fd861, %fd53, 0dBFAAD32AE04A9FD1;
	fma.rn.f64 	%fd863, %fd862, %fd53, 0d3FAE17813D66954F;
	fma.rn.f64 	%fd864, %fd863, %fd53, 0dBFB11089CA9A5BCD;
	fma.rn.f64 	%fd865, %fd864, %fd53, 0d3FB3B12B2DB51738;
	fma.rn.f64 	%fd866, %fd865, %fd53, 0dBFB745D022F8DC5C;
	fma.rn.f64 	%fd867, %fd866, %fd53, 0d3FBC71C709DFE927;
	fma.rn.f64 	%fd868, %fd867, %fd53, 0dBFC2492491FA1744;
	fma.rn.f64 	%fd869, %fd868, %fd53, 0d3FC99999999840D2;
	fma.rn.f64 	%fd870, %fd869, %fd53, 0dBFD555555555544C;
	mul.f64 	%fd871, %fd53, %fd870;
	fma.rn.f64 	%fd64, %fd871, %fd28, %fd28;
	@%p94 bra 	$L__BB20_51;
	{
	.reg .b32 %temp; 
	mov.b64 	{%temp, %r332}, %fd466;
	}
	setp.lt.s32 	%p96, %r332, 0;
	neg.f64 	%fd874, %fd64;
	selp.f64 	%fd875, %fd64, %fd874, %p96;
	add.f64 	%fd2113, %fd875, 0d3FF921FB54442D18;
	bra.uni 	$L__BB20_52;
$L__BB20_51:
	{
	.reg .b32 %temp; 
	mov.b64 	{%temp, %r331}, %fd466;
	}
	setp.lt.s32 	%p95, %r331, 0;
	mov.f64 	%fd872, 0d400921FB54442D18;
	sub.f64 	%fd873, %fd872, %fd64;
	selp.f64 	%fd2113, %fd873, %fd64, %p95;
$L__BB20_52:
	add.rn.f64 	%fd876, %fd25, %fd26;
	setp.eq.f64 	%p97, %fd25, %fd26;
	{
	.reg .b32 %temp; 
	mov.b64 	{%temp, %r333}, %fd466;
	}
	setp.lt.s32 	%p98, %r333, 0;
	selp.f64 	%fd877, 0d4002D97C7F3321D2, 0d3FE921FB54442D18, %p98;
	selp.f64 	%fd878, %fd877, %fd2113, %p97;
	setp.nan.f64 	%p99, %fd876, %fd876;
	copysign.f64 	%fd879, %fd467, %fd878;
	selp.f64 	%fd2144, %fd876, %fd879, %p99;
	mul.f64 	%fd2143, %fd2112, 0d3FE0000000000000;
	bra.uni 	$L__BB20_109;
$L__BB20_53:
	min.f64 	%fd468, %fd27, %fd28;
	setp.geu.f64 	%p8, %fd468, 0d358DEE7A4AD4B81F;
	max.f64 	%fd469, %fd27, %fd28;
	setp.leu.f64 	%p9, %fd469, 0d4A511B0EC57E649A;
	and.pred  	%p10, %p9, %p8;
	@%p10 bra 	$L__BB20_68;
	mov.b64 	%rd16, %fd26;
	mov.b64 	%rd17, %fd25;
	min.u64 	%rd18, %rd16, %rd17;
	mov.b64 	%fd724, %rd18;
	max.u64 	%rd19, %rd17, %rd16;
	mov.b64 	%fd725, %rd19;
	{
	.reg .b32 %temp; 
	mov.b64 	{%temp, %r292}, %fd725;
	}
	and.b32  	%r293, %r292, -4194304;
	xor.b32  	%r294, %r293, 2144337920;
	mov.b32 	%r295, 0;
	mov.b64 	%fd726, {%r295, %r294};
	mul.f64 	%fd727, %fd726, %fd724;
	mul.f64 	%fd728, %fd726, %fd725;
	mul.f64 	%fd729, %fd727, %fd727;
	fma.rn.f64 	%fd730, %fd728, %fd728, %fd729;
	min.f64 	%fd731, %fd730, 0d7FEFFFFFFFFFFFFF;
	rsqrt.approx.ftz.f64 	%fd732, %fd731;
	mul.rn.f64 	%fd733, %fd732, %fd732;
	neg.f64 	%fd734, %fd733;
	fma.rn.f64 	%fd735, %fd731, %fd734, 0d3FF0000000000000;
	fma.rn.f64 	%fd736, %fd735, 0d3FD8000000000000, 0d3FE0000000000000;
	mul.rn.f64 	%fd737, %fd735, %fd732;
	fma.rn.f64 	%fd738, %fd736, %fd737, %fd732;
	mul.f64 	%fd739, %fd730, %fd738;
	or.b32  	%r296, %r293, 1048576;
	mov.b64 	%fd740, {%r295, %r296};
	mul.f64 	%fd741, %fd740, %fd739;
	setp.eq.f64 	%p72, %fd724, 0d0000000000000000;
	selp.f64 	%fd742, %fd725, %fd741, %p72;
	{
	.reg .b32 %temp; 
	mov.b64 	{%temp, %r297}, %fd724;
	}
	mov.f64 	%fd743, 0d7FF0000000000000;
	{
	.reg .b32 %temp; 
	mov.b64 	{%temp, %r298}, %fd743;
	}
	setp.lt.u32 	%p73, %r297, %r298;
	selp.f64 	%fd2114, %fd742, %fd724, %p73;
	{
	.reg .b32 %temp; 
	mov.b64 	{%temp, %r722}, %fd2114;
	}
	{
	.reg .b32 %temp; 
	mov.b64 	{%r723, %temp}, %fd2114;
	}
	setp.gt.s32 	%p74, %r722, 1048575;
	mov.b32 	%r724, -1023;
	@%p74 bra 	$L__BB20_56;
	mul.f64 	%fd2114, %fd2114, 0d4350000000000000;
	{
	.reg .b32 %temp; 
	mov.b64 	{%temp, %r722}, %fd2114;
	}
	{
	.reg .b32 %temp; 
	mov.b64 	{%r723, %temp}, %fd2114;
	}
	mov.b32 	%r724, -1077;
$L__BB20_56:
	add.s32 	%r300, %r722, -1;
	setp.gt.u32 	%p75, %r300, 2146435070;
	@%p75 bra 	$L__BB20_60;
	shr.u32 	%r303, %r722, 20;
	add.s32 	%r725, %r724, %r303;
	and.b32  	%r304, %r722, 1048575;
	or.b32  	%r305, %r304, 1072693248;
	mov.b64 	%fd2115, {%r723, %r305};
	setp.lt.u32 	%p77, %r305, 1073127583;
	@%p77 bra 	$L__BB20_59;
	{
	.reg .b32 %temp; 
	mov.b64 	{%r306, %temp}, %fd2115;
	}
	{
	.reg .b32 %temp; 
	mov.b64 	{%temp, %r307}, %fd2115;
	}
	add.s32 	%r308, %r307, -1048576;
	mov.b64 	%fd2115, {%r306, %r308};
	add.s32 	%r725, %r725, 1;
$L__BB20_59:
	add.f64 	%fd745, %fd2115, 0dBFF0000000000000;
	add.f64 	%fd746, %fd2115, 0d3FF0000000000000;
	rcp.approx.ftz.f64 	%fd747, %fd746;
	neg.f64 	%fd748, %fd746;
	fma.rn.f64 	%fd749, %fd748, %fd747, 0d3FF0000000000000;
	fma.rn.f64 	%fd750, %fd749, %fd749, %fd749;
	fma.rn.f64 	%fd751, %fd750, %fd747, %fd747;
	mul.f64 	%fd752, %fd745, %fd751;
	fma.rn.f64 	%fd753, %fd745, %fd751, %fd752;
	mul.f64 	%fd754, %fd753, %fd753;
	fma.rn.f64 	%fd755, %fd754, 0d3EB1380B3AE80F1E, 0d3ED0EE258B7A8B04;
	fma.rn.f64 	%fd756, %fd755, %fd754, 0d3EF3B2669F02676F;
	fma.rn.f64 	%fd757, %fd756, %fd754, 0d3F1745CBA9AB0956;
	fma.rn.f64 	%fd758, %fd757, %fd754, 0d3F3C71C72D1B5154;
	fma.rn.f64 	%fd759, %fd758, %fd754, 0d3F624924923BE72D;
	fma.rn.f64 	%fd760, %fd759, %fd754, 0d3F8999999999A3C4;
	fma.rn.f64 	%fd761, %fd760, %fd754, 0d3FB5555555555554;
	sub.f64 	%fd762, %fd745, %fd753;
	add.f64 	%fd763, %fd762, %fd762;
	neg.f64 	%fd764, %fd753;
	fma.rn.f64 	%fd765, %fd764, %fd745, %fd763;
	mul.f64 	%fd766, %fd751, %fd765;
	mul.f64 	%fd767, %fd754, %fd761;
	fma.rn.f64 	%fd768, %fd767, %fd753, %fd766;
	xor.b32  	%r309, %r725, -2147483648;
	mov.b32 	%r310, 1127219200;
	mov.b64 	%fd769, {%r309, %r310};
	mov.b32 	%r311, -2147483648;
	mov.b64 	%fd770, {%r311, %r310};
	sub.f64 	%fd771, %fd769, %fd770;
	fma.rn.f64 	%fd772, %fd771, 0d3FE62E42FEFA39EF, %fd753;
	fma.rn.f64 	%fd773, %fd771, 0dBFE62E42FEFA39EF, %fd772;
	sub.f64 	%fd774, %fd773, %fd753;
	sub.f64 	%fd775, %fd768, %fd774;
	fma.rn.f64 	%fd776, %fd771, 0d3C7ABC9E3B39803F, %fd775;
	add.f64 	%fd2143, %fd772, %fd776;
	bra.uni 	$L__BB20_61;
$L__BB20_60:
	fma.rn.f64 	%fd744, %fd2114, 0d7FF0000000000000, 0d7FF0000000000000;
	{
	.reg .b32 %temp; 
	mov.b64 	{%temp, %r301}, %fd2114;
	}
	and.b32  	%r302, %r301, 2147483647;
	setp.eq.s32 	%p76, %r302, 0;
	selp.f64 	%fd2143, 0dFFF0000000000000, %fd744, %p76;
$L__BB20_61:
	setp.geu.f64 	%p78, %fd25, %fd26;
	div.rn.f64 	%fd777, %fd28, %fd27;
	mul.f64 	%fd778, %fd777, %fd777;
	fma.rn.f64 	%fd779, %fd778, 0dBEF53E1D2A25FF7E, 0d3F2D3B63DBB65B49;
	fma.rn.f64 	%fd780, %fd779, %fd778, 0dBF5312788DDE082E;
	fma.rn.f64 	%fd781, %fd780, %fd778, 0d3F6F9690C8249315;
	fma.rn.f64 	%fd782, %fd781, %fd778, 0dBF82CF5AABC7CF0D;
	fma.rn.f64 	%fd783, %fd782, %fd778, 0d3F9162B0B2A3BFDE;
	fma.rn.f64 	%fd784, %fd783, %fd778, 0dBF9A7256FEB6FC6B;
	fma.rn.f64 	%fd785, %fd784, %fd778, 0d3FA171560CE4A489;
	fma.rn.f64 	%fd786, %fd785, %fd778, 0dBFA4F44D841450E4;
	fma.rn.f64 	%fd787, %fd786, %fd778, 0d3FA7EE3D3F36BB95;
	fma.rn.f64 	%fd788, %fd787, %fd778, 0dBFAAD32AE04A9FD1;
	fma.rn.f64 	%fd789, %fd788, %fd778, 0d3FAE17813D66954F;
	fma.rn.f64 	%fd790, %fd789, %fd778, 0dBFB11089CA9A5BCD;
	fma.rn.f64 	%fd791, %fd790, %fd778, 0d3FB3B12B2DB51738;
	fma.rn.f64 	%fd792, %fd791, %fd778, 0dBFB745D022F8DC5C;
	fma.rn.f64 	%fd793, %fd792, %fd778, 0d3FBC71C709DFE927;
	fma.rn.f64 	%fd794, %fd793, %fd778, 0dBFC2492491FA1744;
	fma.rn.f64 	%fd795, %fd794, %fd778, 0d3FC99999999840D2;
	fma.rn.f64 	%fd796, %fd795, %fd778, 0dBFD555555555544C;
	mul.f64 	%fd797, %fd778, %fd796;
	fma.rn.f64 	%fd79, %fd797, %fd777, %fd777;
	@%p78 bra 	$L__BB20_63;
	{
	.reg .b32 %temp; 
	mov.b64 	{%temp, %r313}, %fd466;
	}
	setp.lt.s32 	%p80, %r313, 0;
	neg.f64 	%fd800, %fd79;
	selp.f64 	%fd801, %fd79, %fd800, %p80;
	add.f64 	%fd2117, %fd801, 0d3FF921FB54442D18;
	bra.uni 	$L__BB20_64;
$L__BB20_63:
	{
	.reg .b32 %temp; 
	mov.b64 	{%temp, %r312}, %fd466;
	}
	setp.lt.s32 	%p79, %r312, 0;
	mov.f64 	%fd798, 0d400921FB54442D18;
	sub.f64 	%fd799, %fd798, %fd79;
	selp.f64 	%fd2117, %fd799, %fd79, %p79;
$L__BB20_64:
	setp.neu.f64 	%p81, %fd27, 0d0000000000000000;
	@%p81 bra 	$L__BB20_66;
	{
	.reg .b32 %temp; 
	mov.b64 	{%temp, %r315}, %fd466;
	}
	setp.lt.s32 	%p84, %r315, 0;
	selp.f64 	%fd2118, 0d400921FB54442D18, 0d0000000000000000, %p84;
	bra.uni 	$L__BB20_67;
$L__BB20_66:
	setp.eq.f64 	%p82, %fd25, %fd26;
	{
	.reg .b32 %temp; 
	mov.b64 	{%temp, %r314}, %fd466;
	}
	setp.lt.s32 	%p83, %r314, 0;
	selp.f64 	%fd802, 0d4002D97C7F3321D2, 0d3FE921FB54442D18, %p83;
	selp.f64 	%fd2118, %fd802, %fd2117, %p82;
$L__BB20_67:
	add.rn.f64 	%fd803, %fd25, %fd26;
	setp.nan.f64 	%p85, %fd803, %fd803;
	copysign.f64 	%fd804, %fd467, %fd2118;
	selp.f64 	%fd2144, %fd803, %fd804, %p85;
	bra.uni 	$L__BB20_109;
$L__BB20_68:
	setp.ltu.f64 	%p11, %fd27, 0d3FF0000000000000;
	@%p11 bra 	$L__BB20_82;
	add.f64 	%fd470, %fd27, 0dBFF0000000000000;
	add.f64 	%fd471, %fd27, 0d3FF0000000000000;
	mul.f64 	%fd472, %fd470, %fd471;
	fma.rn.f64 	%fd87, %fd28, %fd28, %fd472;
	{
	.reg .b32 %temp; 
	mov.b64 	{%temp, %r225}, %fd87;
	}
	mov.b32 	%f7, %r225;
	setp.geu.f32 	%p12, %f7, 0f3FE55555;
	setp.leu.f32 	%p13, %f7, 0fBFD99999;
	or.pred  	%p14, %p12, %p13;
	@%p14 bra 	$L__BB20_71;
	add.f64 	%fd506, %fd87, 0d4000000000000000;
	div.rn.f64 	%fd507, %fd87, %fd506;
	neg.f64 	%fd508, %fd87;
	mul.f64 	%fd509, %fd507, %fd508;
	add.f64 	%fd510, %fd87, %fd509;
	mul.f64 	%fd511, %fd510, %fd510;
	fma.rn.f64 	%fd512, %fd511, 0d3EB372FB2FBE14B5, 0d3ED087FFCEB2DC44;
	fma.rn.f64 	%fd513, %fd512, %fd511, 0d3EF3B9FF890F468C;
	fma.rn.f64 	%fd514, %fd513, %fd511, 0d3F17457EFD51BAF8;
	fma.rn.f64 	%fd515, %fd514, %fd511, 0d3F3C71C8DE3CE825;
	fma.rn.f64 	%fd516, %fd515, %fd511, 0d3F6249248FA4661F;
	fma.rn.f64 	%fd517, %fd516, %fd511, 0d3F899999999D70C4;
	fma.rn.f64 	%fd518, %fd517, %fd511, 0d3FB5555555555462;
	mul.f64 	%fd519, %fd511, %fd518;
	fma.rn.f64 	%fd520, %fd519, %fd510, %fd509;
	add.f64 	%fd2121, %fd87, %fd520;
	bra.uni 	$L__BB20_78;
$L__BB20_71:
	add.f64 	%fd2119, %fd87, 0d3FF0000000000000;
	{
	.reg .b32 %temp; 
	mov.b64 	{%temp, %r726}, %fd2119;
	}
	{
	.reg .b32 %temp; 
	mov.b64 	{%r727, %temp}, %fd2119;
	}
	setp.gt.s32 	%p15, %r726, 1048575;
	mov.b32 	%r728, -1023;
	@%p15 bra 	$L__BB20_73;
	mul.f64 	%fd2119, %fd2119, 0d4350000000000000;
	{
	.reg .b32 %temp; 
	mov.b64 	{%temp, %r726}, %fd2119;
	}
	{
	.reg .b32 %temp; 
	mov.b64 	{%r727, %temp}, %fd2119;
	}
	mov.b32 	%r728, -1077;
$L__BB20_73:
	add.s32 	%r228, %r726, -1;
	setp.gt.u32 	%p16, %r228, 2146435070;
	@%p16 bra 	$L__BB20_77;
	shr.u32 	%r231, %r726, 20;
	add.s32 	%r729, %r728, %r231;
	and.b32  	%r232, %r726, 1048575;
	or.b32  	%r233, %r232, 1072693248;
	mov.b64 	%fd2120, {%r727, %r233};
	setp.lt.u32 	%p18, %r233, 1073127583;
	@%p18 bra 	$L__BB20_76;
	{
	.reg .b32 %temp; 
	mov.b64 	{%r234, %temp}, %fd2120;
	}
	{
	.reg .b32 %temp; 
	mov.b64 	{%temp, %r235}, %fd2120;
	}
	add.s32 	%r236, %r235, -1048576;
	mov.b64 	%fd2120, {%r234, %r236};
	add.s32 	%r729, %r729, 1;
$L__BB20_76:
	add.f64 	%fd474, %fd2120, 0dBFF0000000000000;
	add.f64 	%fd475, %fd2120, 0d3FF0000000000000;
	rcp.approx.ftz.f64 	%fd476, %fd475;
	neg.f64 	%fd477, %fd475;
	fma.rn.f64 	%fd478, %fd477, %fd476, 0d3FF0000000000000;
	fma.rn.f64 	%fd479, %fd478, %fd478, %fd478;
	fma.rn.f64 	%fd480, %fd479, %fd476, %fd476;
	mul.f64 	%fd481, %fd474, %fd480;
	fma.rn.f64 	%fd482, %fd474, %fd480, %fd481;
	mul.f64 	%fd483, %fd482, %fd482;
	fma.rn.f64 	%fd484, %fd483, 0d3EB1380B3AE80F1E, 0d3ED0EE258B7A8B04;
	fma.rn.f64 	%fd485, %fd484, %fd483, 0d3EF3B2669F02676F;
	fma.rn.f64 	%fd486, %fd485, %fd483, 0d3F1745CBA9AB0956;
	fma.rn.f64 	%fd487, %fd486, %fd483, 0d3F3C71C72D1B5154;
	fma.rn.f64 	%fd488, %fd487, %fd483, 0d3F624924923BE72D;
	fma.rn.f64 	%fd489, %fd488, %fd483, 0d3F8999999999A3C4;
	fma.rn.f64 	%fd490, %fd489, %fd483, 0d3FB5555555555554;
	sub.f64 	%fd491, %fd474, %fd482;
	add.f64 	%fd492, %fd491, %fd491;
	neg.f64 	%fd493, %fd482;
	fma.rn.f64 	%fd494, %fd493, %fd474, %fd492;
	mul.f64 	%fd495, %fd480, %fd494;
	mul.f64 	%fd496, %fd483, %fd490;
	fma.rn.f64 	%fd497, %fd496, %fd482, %fd495;
	xor.b32  	%r237, %r729, -2147483648;
	mov.b32 	%r238, 1127219200;
	mov.b64 	%fd498, {%r237, %r238};
	mov.b32 	%r239, -2147483648;
	mov.b64 	%fd499, {%r239, %r238};
	sub.f64 	%fd500, %fd498, %fd499;
	fma.rn.f64 	%fd501, %fd500, 0d3FE62E42FEFA39EF, %fd482;
	fma.rn.f64 	%fd502, %fd500, 0dBFE62E42FEFA39EF, %fd501;
	sub.f64 	%fd503, %fd502, %fd482;
	sub.f64 	%fd504, %fd497, %fd503;
	fma.rn.f64 	%fd505, %fd500, 0d3C7ABC9E3B39803F, %fd504;
	add.f64 	%fd2121, %fd501, %fd505;
	bra.uni 	$L__BB20_78;
$L__BB20_77:
	fma.rn.f64 	%fd473, %fd2119, 0d7FF0000000000000, 0d7FF0000000000000;
	{
	.reg .b32 %temp; 
	mov.b64 	{%temp, %r229}, %fd2119;
	}
	and.b32  	%r230, %r229, 2147483647;
	setp.eq.s32 	%p17, %r230, 0;
	selp.f64 	%fd2121, 0dFFF0000000000000, %fd473, %p17;
$L__BB20_78:
	setp.geu.f64 	%p19, %fd25, %fd26;
	div.rn.f64 	%fd521, %fd28, %fd27;
	mul.f64 	%fd522, %fd521, %fd521;
	fma.rn.f64 	%fd523, %fd522, 0dBEF53E1D2A25FF7E, 0d3F2D3B63DBB65B49;
	fma.rn.f64 	%fd524, %fd523, %fd522, 0dBF5312788DDE082E;
	fma.rn.f64 	%fd525, %fd524, %fd522, 0d3F6F9690C8249315;
	fma.rn.f64 	%fd526, %fd525, %fd522, 0dBF82CF5AABC7CF0D;
	fma.rn.f64 	%fd527, %fd526, %fd522, 0d3F9162B0B2A3BFDE;
	fma.rn.f64 	%fd528, %fd527, %fd522, 0dBF9A7256FEB6FC6B;
	fma.rn.f64 	%fd529, %fd528, %fd522, 0d3FA171560CE4A489;
	fma.rn.f64 	%fd530, %fd529, %fd522, 0dBFA4F44D841450E4;
	fma.rn.f64 	%fd531, %fd530, %fd522, 0d3FA7EE3D3F36BB95;
	fma.rn.f64 	%fd532, %fd531, %fd522, 0dBFAAD32AE04A9FD1;
	fma.rn.f64 	%fd533, %fd532, %fd522, 0d3FAE17813D66954F;
	fma.rn.f64 	%fd534, %fd533, %fd522, 0dBFB11089CA9A5BCD;
	fma.rn.f64 	%fd535, %fd534, %fd522, 0d3FB3B12B2DB51738;
	fma.rn.f64 	%fd536, %fd535, %fd522, 0dBFB745D022F8DC5C;
	fma.rn.f64 	%fd537, %fd536, %fd522, 0d3FBC71C709DFE927;
	fma.rn.f64 	%fd538, %fd537, %fd522, 0dBFC2492491FA1744;
	fma.rn.f64 	%fd539, %fd538, %fd522, 0d3FC99999999840D2;
	fma.rn.f64 	%fd540, %fd539, %fd522, 0dBFD555555555544C;
	mul.f64 	%fd541, %fd522, %fd540;
	fma.rn.f64 	%fd98, %fd541, %fd521, %fd521;
	@%p19 bra 	$L__BB20_80;
	{
	.reg .b32 %temp; 
	mov.b64 	{%temp, %r241}, %fd466;
	}
	setp.lt.s32 	%p21, %r241, 0;
	neg.f64 	%fd544, %fd98;
	selp.f64 	%fd545, %fd98, %fd544, %p21;
	add.f64 	%fd2122, %fd545, 0d3FF921FB54442D18;
	bra.uni 	$L__BB20_81;
$L__BB20_80:
	{
	.reg .b32 %temp; 
	mov.b64 	{%temp, %r240}, %fd466;
	}
	setp.lt.s32 	%p20, %r240, 0;
	mov.f64 	%fd542, 0d400921FB54442D18;
	sub.f64 	%fd543, %fd542, %fd98;
	selp.f64 	%fd2122, %fd543, %fd98, %p20;
$L__BB20_81:
	add.rn.f64 	%fd546, %fd25, %fd26;
	setp.eq.f64 	%p22, %fd25, %fd26;
	{
	.reg .b32 %temp; 
	mov.b64 	{%temp, %r242}, %fd466;
	}
	setp.lt.s32 	%p23, %r242, 0;
	selp.f64 	%fd547, 0d4002D97C7F3321D2, 0d3FE921FB54442D18, %p23;
	selp.f64 	%fd548, %fd547, %fd2122, %p22;
	setp.nan.f64 	%p24, %fd546, %fd546;
	copysign.f64 	%fd549, %fd467, %fd548;
	selp.f64 	%fd2144, %fd546, %fd549, %p24;
	mul.f64 	%fd2143, %fd2121, 0d3FE0000000000000;
	bra.uni 	$L__BB20_109;
$L__BB20_82:
	mul.f64 	%fd550, %fd28, %fd28;
	fma.rn.f64 	%fd2123, %fd27, %fd27, %fd550;
	setp.gtu.f64 	%p25, %fd2123, 0d3FE6666666666666;
	@%p25 bra 	$L__BB20_94;
	{
	.reg .b32 %temp; 
	mov.b64 	{%temp, %r730}, %fd2123;
	}
	{
	.reg .b32 %temp; 
	mov.b64 	{%r731, %temp}, %fd2123;
	}
	setp.gt.s32 	%p26, %r730, 1048575;
	mov.b32 	%r732, -1023;
	@%p26 bra 	$L__BB20_85;
	mul.f64 	%fd2123, %fd2123, 0d4350000000000000;
	{
	.reg .b32 %temp; 
	mov.b64 	{%temp, %r730}, %fd2123;
	}
	{
	.reg .b32 %temp; 
	mov.b64 	{%r731, %temp}, %fd2123;
	}
	mov.b32 	%r732, -1077;
$L__BB20_85:
	add.s32 	%r245, %r730, -1;
	setp.gt.u32 	%p27, %r245, 2146435070;
	@%p27 bra 	$L__BB20_89;
	shr.u32 	%r248, %r730, 20;
	add.s32 	%r733, %r732, %r248;
	and.b32  	%r249, %r730, 1048575;
	or.b32  	%r250, %r249, 1072693248;
	mov.b64 	%fd2124, {%r731, %r250};
	setp.lt.u32 	%p29, %r250, 1073127583;
	@%p29 bra 	$L__BB20_88;
	{
	.reg .b32 %temp; 
	mov.b64 	{%r251, %temp}, %fd2124;
	}
	{
	.reg .b32 %temp; 
	mov.b64 	{%temp, %r252}, %fd2124;
	}
	add.s32 	%r253, %r252, -1048576;
	mov.b64 	%fd2124, {%r251, %r253};
	add.s32 	%r733, %r733, 1;
$L__BB20_88:
	add.f64 	%fd552, %fd2124, 0dBFF0000000000000;
	add.f64 	%fd553, %fd2124, 0d3FF0000000000000;
	rcp.approx.ftz.f64 	%fd554, %fd553;
	neg.f64 	%fd555, %fd553;
	fma.rn.f64 	%fd556, %fd555, %fd554, 0d3FF0000000000000;
	fma.rn.f64 	%fd557, %fd556, %fd556, %fd556;
	fma.rn.f64 	%fd558, %fd557, %fd554, %fd554;
	mul.f64 	%fd559, %fd552, %fd558;
	fma.rn.f64 	%fd560, %fd552, %fd558, %fd559;
	mul.f64 	%fd561, %fd560, %fd560;
	fma.rn.f64 	%fd562, %fd561, 0d3EB1380B3AE80F1E, 0d3ED0EE258B7A8B04;
	fma.rn.f64 	%fd563, %fd562, %fd561, 0d3EF3B2669F02676F;
	fma.rn.f64 	%fd564, %fd563, %fd561, 0d3F1745CBA9AB0956;
	fma.rn.f64 	%fd565, %fd564, %fd561, 0d3F3C71C72D1B5154;
	fma.rn.f64 	%fd566, %fd565, %fd561, 0d3F624924923BE72D;
	fma.rn.f64 	%fd567, %fd566, %fd561, 0d3F8999999999A3C4;
	fma.rn.f64 	%fd568, %fd567, %fd561, 0d3FB5555555555554;
	sub.f64 	%fd569, %fd552, %fd560;
	add.f64 	%fd570, %fd569, %fd569;
	neg.f64 	%fd571, %fd560;
	fma.rn.f64 	%fd572, %fd571, %fd552, %fd570;
	mul.f64 	%fd573, %fd558, %fd572;
	mul.f64 	%fd574, %fd561, %fd568;
	fma.rn.f64 	%fd575, %fd574, %fd560, %fd573;
	xor.b32  	%r254, %r733, -2147483648;
	mov.b32 	%r255, 1127219200;
	mov.b64 	%fd576, {%r254, %r255};
	mov.b32 	%r256, -2147483648;
	mov.b64 	%fd577, {%r256, %r255};
	sub.f64 	%fd578, %fd576, %fd577;
	fma.rn.f64 	%fd579, %fd578, 0d3FE62E42FEFA39EF, %fd560;
	fma.rn.f64 	%fd580, %fd578, 0dBFE62E42FEFA39EF, %fd579;
	sub.f64 	%fd581, %fd580, %fd560;
	sub.f64 	%fd582, %fd575, %fd581;
	fma.rn.f64 	%fd583, %fd578, 0d3C7ABC9E3B39803F, %fd582;
	add.f64 	%fd2125, %fd579, %fd583;
	bra.uni 	$L__BB20_90;
$L__BB20_89:
	fma.rn.f64 	%fd551, %fd2123, 0d7FF0000000000000, 0d7FF0000000000000;
	{
	.reg .b32 %temp; 
	mov.b64 	{%temp, %r246}, %fd2123;
	}
	and.b32  	%r247, %r246, 2147483647;
	setp.eq.s32 	%p28, %r247, 0;
	selp.f64 	%fd2125, 0dFFF0000000000000, %fd551, %p28;
$L__BB20_90:
	setp.geu.f64 	%p30, %fd25, %fd26;
	div.rn.f64 	%fd584, %fd28, %fd27;
	mul.f64 	%fd585, %fd584, %fd584;
	fma.rn.f64 	%fd586, %fd585, 0dBEF53E1D2A25FF7E, 0d3F2D3B63DBB65B49;
	fma.rn.f64 	%fd587, %fd586, %fd585, 0dBF5312788DDE082E;
	fma.rn.f64 	%fd588, %fd587, %fd585, 0d3F6F9690C8249315;
	fma.rn.f64 	%fd589, %fd588, %fd585, 0dBF82CF5AABC7CF0D;
	fma.rn.f64 	%fd590, %fd589, %fd585, 0d3F9162B0B2A3BFDE;
	fma.rn.f64 	%fd591, %fd590, %fd585, 0dBF9A7256FEB6FC6B;
	fma.rn.f64 	%fd592, %fd591, %fd585, 0d3FA171560CE4A489;
	fma.rn.f64 	%fd593, %fd592, %fd585, 0dBFA4F44D841450E4;
	fma.rn.f64 	%fd594, %fd593, %fd585, 0d3FA7EE3D3F36BB95;
	fma.rn.f64 	%fd595, %fd594, %fd585, 0dBFAAD32AE04A9FD1;
	fma.rn.f64 	%fd596, %fd595, %fd585, 0d3FAE17813D66954F;
	fma.rn.f64 	%fd597, %fd596, %fd585, 0dBFB11089CA9A5BCD;
	fma.rn.f64 	%fd598, %fd597, %fd585, 0d3FB3B12B2DB51738;
	fma.rn.f64 	%fd599, %fd598, %fd585, 0dBFB745D022F8DC5C;
	fma.rn.f64 	%fd600, %fd599, %fd585, 0d3FBC71C709DFE927;
	fma.rn.f64 	%fd601, %fd600, %fd585, 0dBFC2492491FA1744;
	fma.rn.f64 	%fd602, %fd601, %fd585, 0d3FC99999999840D2;
	fma.rn.f64 	%fd603, %fd602, %fd585, 0dBFD555555555544C;
	mul.f64 	%fd604, %fd585, %fd603;
	fma.rn.f64 	%fd113, %fd604, %fd584, %fd584;
	@%p30 bra 	$L__BB20_92;
	{
	.reg .b32 %temp; 
	mov.b64 	{%temp, %r258}, %fd466;
	}
	setp.lt.s32 	%p32, %r258, 0;
	neg.f64 	%fd607, %fd113;
	selp.f64 	%fd608, %fd113, %fd607, %p32;
	add.f64 	%fd2126, %fd608, 0d3FF921FB54442D18;
	bra.uni 	$L__BB20_93;
$L__BB20_92:
	{
	.reg .b32 %temp; 
	mov.b64 	{%temp, %r257}, %fd466;
	}
	setp.lt.s32 	%p31, %r257, 0;
	mov.f64 	%fd605, 0d400921FB54442D18;
	sub.f64 	%fd606, %fd605, %fd113;
	selp.f64 	%fd2126, %fd606, %fd113, %p31;
$L__BB20_93:
	add.rn.f64 	%fd609, %fd25, %fd26;
	setp.eq.f64 	%p33, %fd25, %fd26;
	{
	.reg .b32 %temp; 
	mov.b64 	{%temp, %r259}, %fd466;
	}
	setp.lt.s32 	%p34, %r259, 0;
	selp.f64 	%fd610, 0d4002D97C7F3321D2, 0d3FE921FB54442D18, %p34;
	selp.f64 	%fd611, %fd610, %fd2126, %p33;
	setp.nan.f64 	%p35, %fd609, %fd609;
	copysign.f64 	%fd612, %fd467, %fd611;
	selp.f64 	%fd2144, %fd609, %fd612, %p35;
	mul.f64 	%fd2143, %fd2125, 0d3FE0000000000000;
	bra.uni 	$L__BB20_109;
$L__BB20_94:
	mov.b64 	%rd8, %fd27;
	mov.b64 	{%r260, %r261}, %rd8;
	and.b32  	%r262, %r261, -8;
	mov.b32 	%r263, 0;
	mov.b64 	%rd9, {%r263, %r262};
	mov.b64 	%fd613, %rd9;
	sub.f64 	%fd614, %fd27, %fd613;
	mov.b64 	%rd10, %fd614;
	mov.b64 	{%r264, %r265}, %rd10;
	and.b32  	%r266, %r265, -8;
	mov.b64 	%rd11, {%r263, %r266};
	mov.b64 	%fd615, %rd11;
	sub.f64 	%fd616, %fd614, %fd615;
	mov.b64 	%rd12, %fd28;
	mov.b64 	{%r267, %r268}, %rd12;
	and.b32  	%r269, %r268, -8;
	mov.b64 	%rd13, {%r263, %r269};
	mov.b64 	%fd617, %rd13;
	sub.f64 	%fd618, %fd28, %fd617;
	mov.b64 	%rd14, %fd618;
	mov.b64 	{%r270, %r271}, %rd14;
	and.b32  	%r272, %r271, -8;
	mov.b64 	%rd15, {%r263, %r272};
	mov.b64 	%fd619, %rd15;
	sub.f64 	%fd620, %fd618, %fd619;
	mul.f64 	%fd2138, %fd613, %fd613;
	mul.f64 	%fd2137, %fd617, %fd617;
	add.f64 	%fd621, %fd613, %fd613;
	mul.f64 	%fd2136, %fd621, %fd615;
	add.f64 	%fd622, %fd617, %fd617;
	mul.f64 	%fd2135, %fd622, %fd619;
	mul.f64 	%fd2134, %fd615, %fd615;
	mul.f64 	%fd2133, %fd619, %fd619;
	mul.f64 	%fd2132, %fd621, %fd616;
	mul.f64 	%fd2131, %fd622, %fd620;
	add.f64 	%fd623, %fd615, %fd615;
	mul.f64 	%fd2130, %fd623, %fd616;
	add.f64 	%fd624, %fd619, %fd619;
	mul.f64 	%fd2129, %fd624, %fd620;
	mul.f64 	%fd2128, %fd616, %fd616;
	mul.f64 	%fd2127, %fd620, %fd620;
$L__BB20_95:
	setp.geu.f64 	%p36, %fd2138, %fd2137;
	selp.f64 	%fd625, %fd2137, %fd2138, %p36;
	selp.f64 	%fd2138, %fd2138, %fd2137, %p36;
	setp.geu.f64 	%p37, %fd625, %fd2136;
	selp.f64 	%fd627, %fd2136, %fd625, %p37;
	selp.f64 	%fd2137, %fd625, %fd2136, %p37;
	and.pred  	%p38, %p37, %p36;
	setp.geu.f64 	%p39, %fd627, %fd2135;
	selp.f64 	%fd628, %fd2135, %fd627, %p39;
	selp.f64 	%fd2136, %fd627, %fd2135, %p39;
	setp.geu.f64 	%p40, %fd628, %fd2134;
	selp.f64 	%fd629, %fd2134, %fd628, %p40;
	selp.f64 	%fd2135, %fd628, %fd2134, %p40;
	and.pred  	%p41, %p39, %p40;
	setp.geu.f64 	%p43, %fd629, %fd2133;
	selp.f64 	%fd630, %fd2133, %fd629, %p43;
	selp.f64 	%fd2134, %fd629, %fd2133, %p43;
	setp.geu.f64 	%p44, %fd630, %fd2132;
	selp.f64 	%fd631, %fd2132, %fd630, %p44;
	selp.f64 	%fd2133, %fd630, %fd2132, %p44;
	and.pred  	%p45, %p43, %p44;
	setp.geu.f64 	%p46, %fd631, %fd2131;
	selp.f64 	%fd632, %fd2131, %fd631, %p46;
	selp.f64 	%fd2132, %fd631, %fd2131, %p46;
	and.pred  	%p47, %p45, %p46;
	setp.geu.f64 	%p48, %fd632, %fd2130;
	selp.f64 	%fd633, %fd2130, %fd632, %p48;
	selp.f64 	%fd2131, %fd632, %fd2130, %p48;
	and.pred  	%p49, %p47, %p48;
	setp.geu.f64 	%p50, %fd633, %fd2129;
	selp.f64 	%fd634, %fd2129, %fd633, %p50;
	selp.f64 	%fd2130, %fd633, %fd2129, %p50;
	and.pred  	%p51, %p49, %p50;
	setp.geu.f64 	%p52, %fd634, %fd2128;
	selp.f64 	%fd635, %fd2128, %fd634, %p52;
	selp.f64 	%fd2129, %fd634, %fd2128, %p52;
	and.pred  	%p53, %p51, %p52;
	setp.geu.f64 	%p54, %fd635, %fd2127;
	selp.f64 	%fd153, %fd2127, %fd635, %p54;
	selp.f64 	%fd2128, %fd635, %fd2127, %p54;
	and.pred  	%p55, %p53, %p54;
	and.pred  	%p56, %p55, %p41;
	and.pred  	%p57, %p56, %p38;
	not.pred 	%p58, %p57;
	mov.f64 	%fd2127, %fd153;
	@%p58 bra 	$L__BB20_95;
	add.f64 	%fd636, %fd2138, 0dBFF0000000000000;
	add.f64 	%fd637, %fd636, %fd2137;
	add.f64 	%fd638, %fd637, %fd2136;
	add.f64 	%fd639, %fd638, %fd2135;
	add.f64 	%fd640, %fd639, %fd2134;
	add.f64 	%fd641, %fd640, %fd2133;
	add.f64 	%fd642, %fd641, %fd2132;
	add.f64 	%fd643, %fd642, %fd2131;
	add.f64 	%fd644, %fd643, %fd2130;
	add.f64 	%fd645, %fd644, %fd2129;
	add.f64 	%fd646, %fd645, %fd2128;
	add.f64 	%fd155, %fd646, %fd153;
	{
	.reg .b32 %temp; 
	mov.b64 	{%temp, %r273}, %fd155;
	}
	mov.b32 	%f8, %r273;
	setp.geu.f32 	%p59, %f8, 0f3FE55555;
	setp.leu.f32 	%p60, %f8, 0fBFD99999;
	or.pred  	%p61, %p59, %p60;
	@%p61 bra 	$L__BB20_98;
	add.f64 	%fd680, %fd155, 0d4000000000000000;
	div.rn.f64 	%fd681, %fd155, %fd680;
	neg.f64 	%fd682, %fd155;
	mul.f64 	%fd683, %fd681, %fd682;
	add.f64 	%fd684, %fd155, %fd683;
	mul.f64 	%fd685, %fd684, %fd684;
	fma.rn.f64 	%fd686, %fd685, 0d3EB372FB2FBE14B5, 0d3ED087FFCEB2DC44;
	fma.rn.f64 	%fd687, %fd686, %fd685, 0d3EF3B9FF890F468C;
	fma.rn.f64 	%fd688, %fd687, %fd685, 0d3F17457EFD51BAF8;
	fma.rn.f64 	%fd689, %fd688, %fd685, 0d3F3C71C8DE3CE825;
	fma.rn.f64 	%fd690, %fd689, %fd685, 0d3F6249248FA4661F;
	fma.rn.f64 	%fd691, %fd690, %fd685, 0d3F899999999D70C4;
	fma.rn.f64 	%fd692, %fd691, %fd685, 0d3FB5555555555462;
	mul.f64 	%fd693, %fd685, %fd692;
	fma.rn.f64 	%fd694, %fd693, %fd684, %fd683;
	add.f64 	%fd2141, %fd155, %fd694;
	bra.uni 	$L__BB20_105;
$L__BB20_98:
	add.f64 	%fd2139, %fd155, 0d3FF0000000000000;
	{
	.reg .b32 %temp; 
	mov.b64 	{%temp, %r734}, %fd2139;
	}
	{
	.reg .b32 %temp; 
	mov.b64 	{%r735, %temp}, %fd2139;
	}
	setp.gt.s32 	%p62, %r734, 1048575;
	mov.b32 	%r736, -1023;
	@%p62 bra 	$L__BB20_100;
	mul.f64 	%fd2139, %fd2139, 0d4350000000000000;
	{
	.reg .b32 %temp; 
	mov.b64 	{%temp, %r734}, %fd2139;
	}
	{
	.reg .b32 %temp; 
	mov.b64 	{%r735, %temp}, %fd2139;
	}
	mov.b32 	%r736, -1077;
$L__BB20_100:
	add.s32 	%r276, %r734, -1;
	setp.gt.u32 	%p63, %r276, 2146435070;
	@%p63 bra 	$L__BB20_104;
	shr.u32 	%r279, %r734, 20;
	add.s32 	%r737, %r736, %r279;
	and.b32  	%r280, %r734, 1048575;
	or.b32  	%r281, %r280, 1072693248;
	mov.b64 	%fd2140, {%r735, %r281};
	setp.lt.u32 	%p65, %r281, 1073127583;
	@%p65 bra 	$L__BB20_103;
	{
	.reg .b32 %temp; 
	mov.b64 	{%r282, %temp}, %fd2140;
	}
	{
	.reg .b32 %temp; 
	mov.b64 	{%temp, %r283}, %fd2140;
	}
	add.s32 	%r284, %r283, -1048576;
	mov.b64 	%fd2140, {%r282, %r284};
	add.s32 	%r737, %r737, 1;
$L__BB20_103:
	add.f64 	%fd648, %fd2140, 0dBFF0000000000000;
	add.f64 	%fd649, %fd2140, 0d3FF0000000000000;
	rcp.approx.ftz.f64 	%fd650, %fd649;
	neg.f64 	%fd651, %fd649;
	fma.rn.f64 	%fd652, %fd651, %fd650, 0d3FF0000000000000;
	fma.rn.f64 	%fd653, %fd652, %fd652, %fd652;
	fma.rn.f64 	%fd654, %fd653, %fd650, %fd650;
	mul.f64 	%fd655, %fd648, %fd654;
	fma.rn.f64 	%fd656, %fd648, %fd654, %fd655;
	mul.f64 	%fd657, %fd656, %fd656;
	fma.rn.f64 	%fd658, %fd657, 0d3EB1380B3AE80F1E, 0d3ED0EE258B7A8B04;
	fma.rn.f64 	%fd659, %fd658, %fd657, 0d3EF3B2669F02676F;
	fma.rn.f64 	%fd660, %fd659, %fd657, 0d3F1745CBA9AB0956;
	fma.rn.f64 	%fd661, %fd660, %fd657, 0d3F3C71C72D1B5154;
	fma.rn.f64 	%fd662, %fd661, %fd657, 0d3F624924923BE72D;
	fma.rn.f64 	%fd663, %fd662, %fd657, 0d3F8999999999A3C4;
	fma.rn.f64 	%fd664, %fd663, %fd657, 0d3FB5555555555554;
	sub.f64 	%fd665, %fd648, %fd656;
	add.f64 	%fd666, %fd665, %fd665;
	neg.f64 	%fd667, %fd656;
	fma.rn.f64 	%fd668, %fd667, %fd648, %fd666;
	mul.f64 	%fd669, %fd654, %fd668;
	mul.f64 	%fd670, %fd657, %fd664;
	fma.rn.f64 	%fd671, %fd670, %fd656, %fd669;
	xor.b32  	%r285, %r737, -2147483648;
	mov.b32 	%r286, 1127219200;
	mov.b64 	%fd672, {%r285, %r286};
	mov.b32 	%r287, -2147483648;
	mov.b64 	%fd673, {%r287, %r286};
	sub.f64 	%fd674, %fd672, %fd673;
	fma.rn.f64 	%fd675, %fd674, 0d3FE62E42FEFA39EF, %fd656;
	fma.rn.f64 	%fd676, %fd674, 0dBFE62E42FEFA39EF, %fd675;
	sub.f64 	%fd677, %fd676, %fd656;
	sub.f64 	%fd678, %fd671, %fd677;
	fma.rn.f64 	%fd679, %fd674, 0d3C7ABC9E3B39803F, %fd678;
	add.f64 	%fd2141, %fd675, %fd679;
	bra.uni 	$L__BB20_105;
$L__BB20_104:
	fma.rn.f64 	%fd647, %fd2139, 0d7FF0000000000000, 0d7FF0000000000000;
	{
	.reg .b32 %temp; 
	mov.b64 	{%temp, %r277}, %fd2139;
	}
	and.b32  	%r278, %r277, 2147483647;
	setp.eq.s32 	%p64, %r278, 0;
	selp.f64 	%fd2141, 0dFFF0000000000000, %fd647, %p64;
$L__BB20_105:
	setp.geu.f64 	%p66, %fd25, %fd26;
	div.rn.f64 	%fd695, %fd28, %fd27;
	mul.f64 	%fd696, %fd695, %fd695;
	fma.rn.f64 	%fd697, %fd696, 0dBEF53E1D2A25FF7E, 0d3F2D3B63DBB65B49;
	fma.rn.f64 	%fd698, %fd697, %fd696, 0dBF5312788DDE082E;
	fma.rn.f64 	%fd699, %fd698, %fd696, 0d3F6F9690C8249315;
	fma.rn.f64 	%fd700, %fd699, %fd696, 0dBF82CF5AABC7CF0D;
	fma.rn.f64 	%fd701, %fd700, %fd696, 0d3F9162B0B2A3BFDE;
	fma.rn.f64 	%fd702, %fd701, %fd696, 0dBF9A7256FEB6FC6B;
	fma.rn.f64 	%fd703, %fd702, %fd696, 0d3FA171560CE4A489;
	fma.rn.f64 	%fd704, %fd703, %fd696, 0dBFA4F44D841450E4;
	fma.rn.f64 	%fd705, %fd704, %fd696, 0d3FA7EE3D3F36BB95;
	fma.rn.f64 	%fd706, %fd705, %fd696, 0dBFAAD32AE04A9FD1;
	fma.rn.f64 	%fd707, %fd706, %fd696, 0d3FAE17813D66954F;
	fma.rn.f64 	%fd708, %fd707, %fd696, 0dBFB11089CA9A5BCD;
	fma.rn.f64 	%fd709, %fd708, %fd696, 0d3FB3B12B2DB51738;
	fma.rn.f64 	%fd710, %fd709, %fd696, 0dBFB745D022F8DC5C;
	fma.rn.f64 	%fd711, %fd710, %fd696, 0d3FBC71C709DFE927;
	fma.rn.f64 	%fd712, %fd711, %fd696, 0dBFC2492491FA1744;
	fma.rn.f64 	%fd713, %fd712, %fd696, 0d3FC99999999840D2;
	fma.rn.f64 	%fd714, %fd713, %fd696, 0dBFD555555555544C;
	mul.f64 	%fd715, %fd696, %fd714;
	fma.rn.f64 	%fd166, %fd715, %fd695, %fd695;
	@%p66 bra 	$L__BB20_107;
	{
	.reg .b32 %temp; 
	mov.b64 	{%temp, %r289}, %fd466;
	}
	setp.lt.s32 	%p68, %r289, 0;
	neg.f64 	%fd718, %fd166;
	selp.f64 	%fd719, %fd166, %fd718, %p68;
	add.f64 	%fd2142, %fd719, 0d3FF921FB54442D18;
	bra.uni 	$L__BB20_108;
$L__BB20_107:
	{
	.reg .b32 %temp; 
	mov.b64 	{%temp, %r288}, %fd466;
	}
	setp.lt.s32 	%p67, %r288, 0;
	mov.f64 	%fd716, 0d400921FB54442D18;
	sub.f64 	%fd717, %fd716, %fd166;
	selp.f64 	%fd2142, %fd717, %fd166, %p67;
$L__BB20_108:
	add.rn.f64 	%fd720, %fd25, %fd26;
	setp.eq.f64 	%p69, %fd25, %fd26;
	{
	.reg .b32 %temp; 
	mov.b64 	{%temp, %r290}, %fd466;
	}
	setp.lt.s32 	%p70, %r290, 0;
	selp.f64 	%fd721, 0d4002D97C7F3321D2, 0d3FE921FB54442D18, %p70;
	selp.f64 	%fd722, %fd721, %fd2142, %p69;
	setp.nan.f64 	%p71, %fd720, %fd720;
	copysign.f64 	%fd723, %fd467, %fd722;
	selp.f64 	%fd2144, %fd720, %fd723, %p71;
	mul.f64 	%fd2143, %fd2141, 0d3FE0000000000000;
$L__BB20_109:
	mul.f64 	%fd174, %fd465, %fd2143;
	mul.f64 	%fd2157, %fd465, %fd2144;
	mov.b64 	%rd24, %fd2157;
	mov.b64 	{%r380, %r381}, %rd24;
	and.b32  	%r73, %r381, 2147483647;
	or.b32  	%r382, %r73, %r380;
	setp.ne.s32 	%p136, %r382, 0;
	@%p136 bra 	$L__BB20_113;
	fma.rn.f64 	%fd1258, %fd174, 0d3FF71547652B82FE, 0d4338000000000000;
	{
	.reg .b32 %temp; 
	mov.b64 	{%r74, %temp}, %fd1258;
	}
	mov.f64 	%fd1259, 0dC338000000000000;
	add.rn.f64 	%fd1260, %fd1258, %fd1259;
	fma.rn.f64 	%fd1261, %fd1260, 0dBFE62E42FEFA39EF, %fd174;
	fma.rn.f64 	%fd1262, %fd1260, 0dBC7ABC9E3B39803F, %fd1261;
	fma.rn.f64 	%fd1263, %fd1262, 0d3E5ADE1569CE2BDF, 0d3E928AF3FCA213EA;
	fma.rn.f64 	%fd1264, %fd1263, %fd1262, 0d3EC71DEE62401315;
	fma.rn.f64 	%fd1265, %fd1264, %fd1262, 0d3EFA01997C89EB71;
	fma.rn.f64 	%fd1266, %fd1265, %fd1262, 0d3F2A01A014761F65;
	fma.rn.f64 	%fd1267, %fd1266, %fd1262, 0d3F56C16C1852B7AF;
	fma.rn.f64 	%fd1268, %fd1267, %fd1262, 0d3F81111111122322;
	fma.rn.f64 	%fd1269, %fd1268, %fd1262, 0d3FA55555555502A1;
	fma.rn.f64 	%fd1270, %fd1269, %fd1262, 0d3FC5555555555511;
	fma.rn.f64 	%fd1271, %fd1270, %fd1262, 0d3FE000000000000B;
	fma.rn.f64 	%fd1272, %fd1271, %fd1262, 0d3FF0000000000000;
	fma.rn.f64 	%fd1273, %fd1272, %fd1262, 0d3FF0000000000000;
	{
	.reg .b32 %temp; 
	mov.b64 	{%r75, %temp}, %fd1273;
	}
	{
	.reg .b32 %temp; 
	mov.b64 	{%temp, %r76}, %fd1273;
	}
	shl.b32 	%r452, %r74, 20;
	add.s32 	%r453, %r452, %r76;
	mov.b64 	%fd2156, {%r75, %r453};
	{
	.reg .b32 %temp; 
	mov.b64 	{%temp, %r454}, %fd174;
	}
	mov.b32 	%f12, %r454;
	abs.f32 	%f1, %f12;
	setp.lt.f32 	%p174, %f1, 0f4086232B;
	@%p174 bra 	$L__BB20_155;
	setp.lt.f64 	%p175, %fd174, 0d0000000000000000;
	add.f64 	%fd1274, %fd174, 0d7FF0000000000000;
	selp.f64 	%fd2156, 0d0000000000000000, %fd1274, %p175;
	setp.geu.f32 	%p176, %f1, 0f40874800;
	@%p176 bra 	$L__BB20_155;
	shr.u32 	%r455, %r74, 31;
	add.s32 	%r456, %r74, %r455;
	shr.s32 	%r457, %r456, 1;
	shl.b32 	%r458, %r457, 20;
	add.s32 	%r459, %r76, %r458;
	mov.b64 	%fd1275, {%r75, %r459};
	sub.s32 	%r460, %r74, %r457;
	shl.b32 	%r461, %r460, 20;
	add.s32 	%r462, %r461, 1072693248;
	mov.b32 	%r463, 0;
	mov.b64 	%fd1276, {%r463, %r462};
	mul.f64 	%fd2156, %fd1276, %fd1275;
	bra.uni 	$L__BB20_155;
$L__BB20_113:
	mov.b64 	%rd25, %fd174;
	mov.b64 	{%r78, %r77}, %rd25;
	and.b32  	%r79, %r77, 2147483647;
	or.b32  	%r383, %r79, %r78;
	setp.ne.s32 	%p137, %r383, 0;
	@%p137 bra 	$L__BB20_124;
	abs.f64 	%fd179, %fd2157;
	setp.neu.f64 	%p166, %fd179, 0d7FF0000000000000;
	@%p166 bra 	$L__BB20_116;
	mov.f64 	%fd1213, 0d0000000000000000;
	mul.rn.f64 	%fd2146, %fd2157, %fd1213;
	mov.b32 	%r739, 1;
	bra.uni 	$L__BB20_119;
$L__BB20_116:
	mul.f64 	%fd1208, %fd2157, 0d3FE45F306DC9C883;
	cvt.rni.s32.f64 	%r738, %fd1208;
	cvt.rn.f64.s32 	%fd1209, %r738;
	fma.rn.f64 	%fd1210, %fd1209, 0dBFF921FB54442D18, %fd2157;
	fma.rn.f64 	%fd1211, %fd1209, 0dBC91A62633145C00, %fd1210;
	fma.rn.f64 	%fd2146, %fd1209, 0dB97B839A252049C0, %fd1211;
	setp.ltu.f64 	%p167, %fd179, 0d41E0000000000000;
	@%p167 bra 	$L__BB20_118;
	{ // callseq 10, 0
	.param .b64 param0;
	st.param.f64 	[param0], %fd2157;
	.param .align 16 .b8 retval0[16];
	call.uni (retval0), 
	__internal_trig_reduction_slowpathd, 
	(
	param0
	);
	ld.param.f64 	%fd2146, [retval0];
	ld.param.b32 	%r738, [retval0+8];
	} // callseq 10
$L__BB20_118:
	add.s32 	%r739, %r738, 1;
$L__BB20_119:
	setp.neu.f64 	%p168, %fd179, 0d7FF0000000000000;
	shl.b32 	%r444, %r739, 6;
	cvt.u64.u32 	%rd46, %r444;
	and.b64  	%rd47, %rd46, 64;
	mov.u64 	%rd48, __cudart_sin_cos_coeffs;
	add.s64 	%rd49, %rd48, %rd47;
	mul.rn.f64 	%fd1214, %fd2146, %fd2146;
	and.b32  	%r445, %r739, 1;
	setp.eq.b32 	%p169, %r445, 1;
	selp.f64 	%fd1215, 0dBDA8FF8320FD8164, 0d3DE5DB65F9785EBA, %p169;
	ld.global.nc.v2.f64 	{%fd1216, %fd1217}, [%rd49];
	fma.rn.f64 	%fd1218, %fd1215, %fd1214, %fd1216;
	fma.rn.f64 	%fd1219, %fd1218, %fd1214, %fd1217;
	ld.global.nc.v2.f64 	{%fd1220, %fd1221}, [%rd49+16];
	fma.rn.f64 	%fd1222, %fd1219, %fd1214, %fd1220;
	fma.rn.f64 	%fd1223, %fd1222, %fd1214, %fd1221;
	ld.global.nc.v2.f64 	{%fd1224, %fd1225}, [%rd49+32];
	fma.rn.f64 	%fd1226, %fd1223, %fd1214, %fd1224;
	fma.rn.f64 	%fd1227, %fd1226, %fd1214, %fd1225;
	fma.rn.f64 	%fd1228, %fd1227, %fd2146, %fd2146;
	fma.rn.f64 	%fd1229, %fd1227, %fd1214, 0d3FF0000000000000;
	selp.f64 	%fd1230, %fd1229, %fd1228, %p169;
	and.b32  	%r446, %r739, 2;
	setp.eq.s32 	%p170, %r446, 0;
	mov.f64 	%fd1231, 0d0000000000000000;
	sub.f64 	%fd1232, %fd1231, %fd1230;
	selp.f64 	%fd2156, %fd1230, %fd1232, %p170;
	@%p168 bra 	$L__BB20_121;
	mov.f64 	%fd1238, 0d0000000000000000;
	mul.rn.f64 	%fd2147, %fd2157, %fd1238;
	mov.b32 	%r740, 0;
	bra.uni 	$L__BB20_123;
$L__BB20_121:
	mul.f64 	%fd1233, %fd2157, 0d3FE45F306DC9C883;
	cvt.rni.s32.f64 	%r740, %fd1233;
	cvt.rn.f64.s32 	%fd1234, %r740;
	fma.rn.f64 	%fd1235, %fd1234, 0dBFF921FB54442D18, %fd2157;
	fma.rn.f64 	%fd1236, %fd1234, 0dBC91A62633145C00, %fd1235;
	fma.rn.f64 	%fd2147, %fd1234, 0dB97B839A252049C0, %fd1236;
	setp.ltu.f64 	%p171, %fd179, 0d41E0000000000000;
	@%p171 bra 	$L__BB20_123;
	{ // callseq 11, 0
	.param .b64 param0;
	st.param.f64 	[param0], %fd2157;
	.param .align 16 .b8 retval0[16];
	call.uni (retval0), 
	__internal_trig_reduction_slowpathd, 
	(
	param0
	);
	ld.param.f64 	%fd2147, [retval0];
	ld.param.b32 	%r740, [retval0+8];
	} // callseq 11
$L__BB20_123:
	shl.b32 	%r449, %r740, 6;
	cvt.u64.u32 	%rd50, %r449;
	and.b64  	%rd51, %rd50, 64;
	add.s64 	%rd53, %rd48, %rd51;
	mul.rn.f64 	%fd1239, %fd2147, %fd2147;
	and.b32  	%r450, %r740, 1;
	setp.eq.b32 	%p172, %r450, 1;
	selp.f64 	%fd1240, 0dBDA8FF8320FD8164, 0d3DE5DB65F9785EBA, %p172;
	ld.global.nc.v2.f64 	{%fd1241, %fd1242}, [%rd53];
	fma.rn.f64 	%fd1243, %fd1240, %fd1239, %fd1241;
	fma.rn.f64 	%fd1244, %fd1243, %fd1239, %fd1242;
	ld.global.nc.v2.f64 	{%fd1245, %fd1246}, [%rd53+16];
	fma.rn.f64 	%fd1247, %fd1244, %fd1239, %fd1245;
	fma.rn.f64 	%fd1248, %fd1247, %fd1239, %fd1246;
	ld.global.nc.v2.f64 	{%fd1249, %fd1250}, [%rd53+32];
	fma.rn.f64 	%fd1251, %fd1248, %fd1239, %fd1249;
	fma.rn.f64 	%fd1252, %fd1251, %fd1239, %fd1250;
	fma.rn.f64 	%fd1253, %fd1252, %fd2147, %fd2147;
	fma.rn.f64 	%fd1254, %fd1252, %fd1239, 0d3FF0000000000000;
	selp.f64 	%fd1255, %fd1254, %fd1253, %p172;
	and.b32  	%r451, %r740, 2;
	setp.eq.s32 	%p173, %r451, 0;
	mov.f64 	%fd1256, 0d0000000000000000;
	sub.f64 	%fd1257, %fd1256, %fd1255;
	selp.f64 	%fd2157, %fd1255, %fd1257, %p173;
	bra.uni 	$L__BB20_155;
$L__BB20_124:
	setp.lt.u32 	%p138, %r73, 2146435072;
	@%p138 bra 	$L__BB20_128;
	setp.eq.s32 	%p162, %r78, 0;
	setp.eq.s32 	%p163, %r79, 2146435072;
	and.pred  	%p164, %p162, %p163;
	@%p164 bra 	$L__BB20_127;
	sub.f64 	%fd2156, %fd2157, %fd2157;
	mov.f64 	%fd2157, %fd2156;
	bra.uni 	$L__BB20_155;
$L__BB20_127:
	setp.gt.s32 	%p165, %r77, -1;
	sub.f64 	%fd1207, %fd2157, %fd2157;
	selp.f64 	%fd2156, %fd174, 0d0000000000000000, %p165;
	selp.f64 	%fd2157, %fd1207, 0d0000000000000000, %p165;
	bra.uni 	$L__BB20_155;
$L__BB20_128:
	add.s32 	%r384, %r77, -1082535490;
	setp.gt.u32 	%p139, %r384, 1084066;
	@%p139 bra 	$L__BB20_142;
	add.f64 	%fd194, %fd174, 0dC0937BE319BA0DA4;
	fma.rn.f64 	%fd1132, %fd194, 0d3FF71547652B82FE, 0d4338000000000000;
	{
	.reg .b32 %temp; 
	mov.b64 	{%r88, %temp}, %fd1132;
	}
	mov.f64 	%fd1133, 0dC338000000000000;
	add.rn.f64 	%fd1134, %fd1132, %fd1133;
	fma.rn.f64 	%fd1135, %fd1134, 0dBFE62E42FEFA39EF, %fd194;
	fma.rn.f64 	%fd1136, %fd1134, 0dBC7ABC9E3B39803F, %fd1135;
	fma.rn.f64 	%fd1137, %fd1136, 0d3E5ADE1569CE2BDF, 0d3E928AF3FCA213EA;
	fma.rn.f64 	%fd1138, %fd1137, %fd1136, 0d3EC71DEE62401315;
	fma.rn.f64 	%fd1139, %fd1138, %fd1136, 0d3EFA01997C89EB71;
	fma.rn.f64 	%fd1140, %fd1139, %fd1136, 0d3F2A01A014761F65;
	fma.rn.f64 	%fd1141, %fd1140, %fd1136, 0d3F56C16C1852B7AF;
	fma.rn.f64 	%fd1142, %fd1141, %fd1136, 0d3F81111111122322;
	fma.rn.f64 	%fd1143, %fd1142, %fd1136, 0d3FA55555555502A1;
	fma.rn.f64 	%fd1144, %fd1143, %fd1136, 0d3FC5555555555511;
	fma.rn.f64 	%fd1145, %fd1144, %fd1136, 0d3FE000000000000B;
	fma.rn.f64 	%fd1146, %fd1145, %fd1136, 0d3FF0000000000000;
	fma.rn.f64 	%fd1147, %fd1146, %fd1136, 0d3FF0000000000000;
	{
	.reg .b32 %temp; 
	mov.b64 	{%r89, %temp}, %fd1147;
	}
	{
	.reg .b32 %temp; 
	mov.b64 	{%temp, %r90}, %fd1147;
	}
	shl.b32 	%r407, %r88, 20;
	add.s32 	%r408, %r407, %r90;
	mov.b64 	%fd2148, {%r89, %r408};
	{
	.reg .b32 %temp; 
	mov.b64 	{%temp, %r409}, %fd194;
	}
	mov.b32 	%f11, %r409;
	abs.f32 	%f2, %f11;
	setp.lt.f32 	%p151, %f2, 0f4086232B;
	@%p151 bra 	$L__BB20_132;
	setp.lt.f64 	%p152, %fd194, 0d0000000000000000;
	add.f64 	%fd1148, %fd194, 0d7FF0000000000000;
	selp.f64 	%fd2148, 0d0000000000000000, %fd1148, %p152;
	setp.geu.f32 	%p153, %f2, 0f40874800;
	@%p153 bra 	$L__BB20_132;
	shr.u32 	%r410, %r88, 31;
	add.s32 	%r411, %r88, %r410;
	shr.s32 	%r412, %r411, 1;
	shl.b32 	%r413, %r412, 20;
	add.s32 	%r414, %r90, %r413;
	mov.b64 	%fd1149, {%r89, %r414};
	sub.s32 	%r415, %r88, %r412;
	shl.b32 	%r416, %r415, 20;
	add.s32 	%r417, %r416, 1072693248;
	mov.b32 	%r418, 0;
	mov.b64 	%fd1150, {%r418, %r417};
	mul.f64 	%fd2148, %fd1150, %fd1149;
$L__BB20_132:
	mov.b64 	%rd34, %fd2148;
	mov.b64 	{%r419, %r420}, %rd34;
	shr.u32 	%r421, %r420, 20;
	add.s32 	%r422, %r421, -247;
	and.b32  	%r423, %r420, 1048575;
	or.b32  	%r424, %r423, 2145386496;
	mov.b64 	%rd35, {%r419, %r424};
	mov.b64 	%fd199, %rd35;
	cvt.u16.u32 	%rs1, %r422;
	shr.u16 	%rs2, %rs1, 15;
	add.s16 	%rs3, %rs1, %rs2;
	shr.s16 	%rs4, %rs3, 1;
	cvt.s32.s16 	%r425, %rs4;
	shl.b32 	%r426, %r425, 20;
	add.s32 	%r427, %r426, 1072693248;
	mov.b32 	%r428, 0;
	mov.b64 	%rd36, {%r428, %r427};
	mov.b64 	%fd200, %rd36;
	sub.s32 	%r429, %r422, %r425;
	shl.b32 	%r430, %r429, 20;
	add.s32 	%r91, %r430, 1072693248;
	abs.f64 	%fd201, %fd2157;
	setp.neu.f64 	%p154, %fd201, 0d7FF0000000000000;
	@%p154 bra 	$L__BB20_134;
	mov.f64 	%fd1156, 0d0000000000000000;
	mul.rn.f64 	%fd2150, %fd2157, %fd1156;
	mov.b32 	%r742, 1;
	bra.uni 	$L__BB20_137;
$L__BB20_134:
	mul.f64 	%fd1151, %fd2157, 0d3FE45F306DC9C883;
	cvt.rni.s32.f64 	%r741, %fd1151;
	cvt.rn.f64.s32 	%fd1152, %r741;
	fma.rn.f64 	%fd1153, %fd1152, 0dBFF921FB54442D18, %fd2157;
	fma.rn.f64 	%fd1154, %fd1152, 0dBC91A62633145C00, %fd1153;
	fma.rn.f64 	%fd2150, %fd1152, 0dB97B839A252049C0, %fd1154;
	setp.ltu.f64 	%p155, %fd201, 0d41E0000000000000;
	@%p155 bra 	$L__BB20_136;
	{ // callseq 8, 0
	.param .b64 param0;
	st.param.f64 	[param0], %fd2157;
	.param .align 16 .b8 retval0[16];
	call.uni (retval0), 
	__internal_trig_reduction_slowpathd, 
	(
	param0
	);
	ld.param.f64 	%fd2150, [retval0];
	ld.param.b32 	%r741, [retval0+8];
	} // callseq 8
$L__BB20_136:
	add.s32 	%r742, %r741, 1;
$L__BB20_137:
	setp.neu.f64 	%p156, %fd201, 0d7FF0000000000000;
	shl.b32 	%r433, %r742, 6;
	cvt.u64.u32 	%rd37, %r433;
	and.b64  	%rd38, %rd37, 64;
	mov.u64 	%rd39, __cudart_sin_cos_coeffs;
	add.s64 	%rd40, %rd39, %rd38;
	mul.rn.f64 	%fd1157, %fd2150, %fd2150;
	and.b32  	%r434, %r742, 1;
	setp.eq.b32 	%p157, %r434, 1;
	selp.f64 	%fd1158, 0dBDA8FF8320FD8164, 0d3DE5DB65F9785EBA, %p157;
	ld.global.nc.v2.f64 	{%fd1159, %fd1160}, [%rd40];
	fma.rn.f64 	%fd1161, %fd1158, %fd1157, %fd1159;
	fma.rn.f64 	%fd1162, %fd1161, %fd1157, %fd1160;
	ld.global.nc.v2.f64 	{%fd1163, %fd1164}, [%rd40+16];
	fma.rn.f64 	%fd1165, %fd1162, %fd1157, %fd1163;
	fma.rn.f64 	%fd1166, %fd1165, %fd1157, %fd1164;
	ld.global.nc.v2.f64 	{%fd1167, %fd1168}, [%rd40+32];
	fma.rn.f64 	%fd1169, %fd1166, %fd1157, %fd1167;
	fma.rn.f64 	%fd1170, %fd1169, %fd1157, %fd1168;
	fma.rn.f64 	%fd1171, %fd1170, %fd2150, %fd2150;
	fma.rn.f64 	%fd1172, %fd1170, %fd1157, 0d3FF0000000000000;
	selp.f64 	%fd1173, %fd1172, %fd1171, %p157;
	and.b32  	%r435, %r742, 2;
	setp.eq.s32 	%p158, %r435, 0;
	mov.f64 	%fd1174, 0d0000000000000000;
	sub.f64 	%fd1175, %fd1174, %fd1173;
	selp.f64 	%fd1176, %fd1173, %fd1175, %p158;
	mul.f64 	%fd1177, %fd1176, %fd199;
	mul.f64 	%fd207, %fd1177, %fd200;
	@%p156 bra 	$L__BB20_139;
	mov.f64 	%fd1183, 0d0000000000000000;
	mul.rn.f64 	%fd2151, %fd2157, %fd1183;
	mov.b32 	%r743, 0;
	bra.uni 	$L__BB20_141;
$L__BB20_139:
	mul.f64 	%fd1178, %fd2157, 0d3FE45F306DC9C883;
	cvt.rni.s32.f64 	%r743, %fd1178;
	cvt.rn.f64.s32 	%fd1179, %r743;
	fma.rn.f64 	%fd1180, %fd1179, 0dBFF921FB54442D18, %fd2157;
	fma.rn.f64 	%fd1181, %fd1179, 0dBC91A62633145C00, %fd1180;
	fma.rn.f64 	%fd2151, %fd1179, 0dB97B839A252049C0, %fd1181;
	setp.ltu.f64 	%p159, %fd201, 0d41E0000000000000;
	@%p159 bra 	$L__BB20_141;
	{ // callseq 9, 0
	.param .b64 param0;
	st.param.f64 	[param0], %fd2157;
	.param .align 16 .b8 retval0[16];
	call.uni (retval0), 
	__internal_trig_reduction_slowpathd, 
	(
	param0
	);
	ld.param.f64 	%fd2151, [retval0];
	ld.param.b32 	%r743, [retval0+8];
	} // callseq 9
$L__BB20_141:
	mov.b32 	%r438, 0;
	mov.b64 	%rd41, {%r438, %r91};
	mov.b64 	%fd1184, %rd41;
	shl.b32 	%r439, %r743, 6;
	cvt.u64.u32 	%rd42, %r439;
	and.b64  	%rd43, %rd42, 64;
	add.s64 	%rd45, %rd39, %rd43;
	mul.rn.f64 	%fd1185, %fd2151, %fd2151;
	and.b32  	%r440, %r743, 1;
	setp.eq.b32 	%p160, %r440, 1;
	selp.f64 	%fd1186, 0dBDA8FF8320FD8164, 0d3DE5DB65F9785EBA, %p160;
	ld.global.nc.v2.f64 	{%fd1187, %fd1188}, [%rd45];
	fma.rn.f64 	%fd1189, %fd1186, %fd1185, %fd1187;
	fma.rn.f64 	%fd1190, %fd1189, %fd1185, %fd1188;
	ld.global.nc.v2.f64 	{%fd1191, %fd1192}, [%rd45+16];
	fma.rn.f64 	%fd1193, %fd1190, %fd1185, %fd1191;
	fma.rn.f64 	%fd1194, %fd1193, %fd1185, %fd1192;
	ld.global.nc.v2.f64 	{%fd1195, %fd1196}, [%rd45+32];
	fma.rn.f64 	%fd1197, %fd1194, %fd1185, %fd1195;
	fma.rn.f64 	%fd1198, %fd1197, %fd1185, %fd1196;
	fma.rn.f64 	%fd1199, %fd1198, %fd2151, %fd2151;
	fma.rn.f64 	%fd1200, %fd1198, %fd1185, 0d3FF0000000000000;
	selp.f64 	%fd1201, %fd1200, %fd1199, %p160;
	and.b32  	%r441, %r743, 2;
	setp.eq.s32 	%p161, %r441, 0;
	mov.f64 	%fd1202, 0d0000000000000000;
	sub.f64 	%fd1203, %fd1202, %fd1201;
	selp.f64 	%fd1204, %fd1201, %fd1203, %p161;
	mul.f64 	%fd1205, %fd1204, %fd199;
	mul.f64 	%fd1206, %fd1205, %fd200;
	mul.f64 	%fd2157, %fd1206, %fd1184;
	mul.f64 	%fd2156, %fd207, %fd1184;
	bra.uni 	$L__BB20_155;
$L__BB20_142:
	fma.rn.f64 	%fd1062, %fd174, 0d3FF71547652B82FE, 0d4338000000000000;
	{
	.reg .b32 %temp; 
	mov.b64 	{%r100, %temp}, %fd1062;
	}
	mov.f64 	%fd1063, 0dC338000000000000;
	add.rn.f64 	%fd1064, %fd1062, %fd1063;
	fma.rn.f64 	%fd1065, %fd1064, 0dBFE62E42FEFA39EF, %fd174;
	fma.rn.f64 	%fd1066, %fd1064, 0dBC7ABC9E3B39803F, %fd1065;
	fma.rn.f64 	%fd1067, %fd1066, 0d3E5ADE1569CE2BDF, 0d3E928AF3FCA213EA;
	fma.rn.f64 	%fd1068, %fd1067, %fd1066, 0d3EC71DEE62401315;
	fma.rn.f64 	%fd1069, %fd1068, %fd1066, 0d3EFA01997C89EB71;
	fma.rn.f64 	%fd1070, %fd1069, %fd1066, 0d3F2A01A014761F65;
	fma.rn.f64 	%fd1071, %fd1070, %fd1066, 0d3F56C16C1852B7AF;
	fma.rn.f64 	%fd1072, %fd1071, %fd1066, 0d3F81111111122322;
	fma.rn.f64 	%fd1073, %fd1072, %fd1066, 0d3FA55555555502A1;
	fma.rn.f64 	%fd1074, %fd1073, %fd1066, 0d3FC5555555555511;
	fma.rn.f64 	%fd1075, %fd1074, %fd1066, 0d3FE000000000000B;
	fma.rn.f64 	%fd1076, %fd1075, %fd1066, 0d3FF0000000000000;
	fma.rn.f64 	%fd1077, %fd1076, %fd1066, 0d3FF0000000000000;
	{
	.reg .b32 %temp; 
	mov.b64 	{%r101, %temp}, %fd1077;
	}
	{
	.reg .b32 %temp; 
	mov.b64 	{%temp, %r102}, %fd1077;
	}
	shl.b32 	%r385, %r100, 20;
	add.s32 	%r386, %r385, %r102;
	mov.b64 	%fd2152, {%r101, %r386};
	{
	.reg .b32 %temp; 
	mov.b64 	{%temp, %r387}, %fd174;
	}
	mov.b32 	%f10, %r387;
	abs.f32 	%f3, %f10;
	setp.lt.f32 	%p140, %f3, 0f4086232B;
	@%p140 bra 	$L__BB20_145;
	setp.lt.f64 	%p141, %fd174, 0d0000000000000000;
	add.f64 	%fd1078, %fd174, 0d7FF0000000000000;
	selp.f64 	%fd2152, 0d0000000000000000, %fd1078, %p141;
	setp.geu.f32 	%p142, %f3, 0f40874800;
	@%p142 bra 	$L__BB20_145;
	shr.u32 	%r388, %r100, 31;
	add.s32 	%r389, %r100, %r388;
	shr.s32 	%r390, %r389, 1;
	shl.b32 	%r391, %r390, 20;
	add.s32 	%r392, %r102, %r391;
	mov.b64 	%fd1079, {%r101, %r392};
	sub.s32 	%r393, %r100, %r390;
	shl.b32 	%r394, %r393, 20;
	add.s32 	%r395, %r394, 1072693248;
	mov.b32 	%r396, 0;
	mov.b64 	%fd1080, {%r396, %r395};
	mul.f64 	%fd2152, %fd1080, %fd1079;
$L__BB20_145:
	abs.f64 	%fd218, %fd2157;
	setp.neu.f64 	%p143, %fd218, 0d7FF0000000000000;
	@%p143 bra 	$L__BB20_147;
	mov.f64 	%fd1086, 0d0000000000000000;
	mul.rn.f64 	%fd2154, %fd2157, %fd1086;
	mov.b32 	%r745, 1;
	bra.uni 	$L__BB20_150;
$L__BB20_147:
	mul.f64 	%fd1081, %fd2157, 0d3FE45F306DC9C883;
	cvt.rni.s32.f64 	%r744, %fd1081;
	cvt.rn.f64.s32 	%fd1082, %r744;
	fma.rn.f64 	%fd1083, %fd1082, 0dBFF921FB54442D18, %fd2157;
	fma.rn.f64 	%fd1084, %fd1082, 0dBC91A62633145C00, %fd1083;
	fma.rn.f64 	%fd2154, %fd1082, 0dB97B839A252049C0, %fd1084;
	setp.ltu.f64 	%p144, %fd218, 0d41E0000000000000;
	@%p144 bra 	$L__BB20_149;
	{ // callseq 6, 0
	.param .b64 param0;
	st.param.f64 	[param0], %fd2157;
	.param .align 16 .b8 retval0[16];
	call.uni (retval0), 
	__internal_trig_reduction_slowpathd, 
	(
	param0
	);
	ld.param.f64 	%fd2154, [retval0];
	ld.param.b32 	%r744, [retval0+8];
	} // callseq 6
$L__BB20_149:
	add.s32 	%r745, %r744, 1;
$L__BB20_150:
	setp.neu.f64 	%p145, %fd218, 0d7FF0000000000000;
	shl.b32 	%r399, %r745, 6;
	cvt.u64.u32 	%rd26, %r399;
	and.b64  	%rd27, %rd26, 64;
	mov.u64 	%rd28, __cudart_sin_cos_coeffs;
	add.s64 	%rd29, %rd28, %rd27;
	mul.rn.f64 	%fd1087, %fd2154, %fd2154;
	and.b32  	%r400, %r745, 1;
	setp.eq.b32 	%p146, %r400, 1;
	selp.f64 	%fd1088, 0dBDA8FF8320FD8164, 0d3DE5DB65F9785EBA, %p146;
	ld.global.nc.v2.f64 	{%fd1089, %fd1090}, [%rd29];
	fma.rn.f64 	%fd1091, %fd1088, %fd1087, %fd1089;
	fma.rn.f64 	%fd1092, %fd1091, %fd1087, %fd1090;
	ld.global.nc.v2.f64 	{%fd1093, %fd1094}, [%rd29+16];
	fma.rn.f64 	%fd1095, %fd1092, %fd1087, %fd1093;
	fma.rn.f64 	%fd1096, %fd1095, %fd1087, %fd1094;
	ld.global.nc.v2.f64 	{%fd1097, %fd1098}, [%rd29+32];
	fma.rn.f64 	%fd1099, %fd1096, %fd1087, %fd1097;
	fma.rn.f64 	%fd1100, %fd1099, %fd1087, %fd1098;
	fma.rn.f64 	%fd1101, %fd1100, %fd2154, %fd2154;
	fma.rn.f64 	%fd1102, %fd1100, %fd1087, 0d3FF0000000000000;
	selp.f64 	%fd1103, %fd1102, %fd1101, %p146;
	and.b32  	%r401, %r745, 2;
	setp.eq.s32 	%p147, %r401, 0;
	mov.f64 	%fd1104, 0d0000000000000000;
	sub.f64 	%fd1105, %fd1104, %fd1103;
	selp.f64 	%fd224, %fd1103, %fd1105, %p147;
	@%p145 bra 	$L__BB20_152;
	mov.f64 	%fd1111, 0d0000000000000000;
	mul.rn.f64 	%fd2155, %fd2157, %fd1111;
	mov.b32 	%r746, 0;
	bra.uni 	$L__BB20_154;
$L__BB20_152:
	mul.f64 	%fd1106, %fd2157, 0d3FE45F306DC9C883;
	cvt.rni.s32.f64 	%r746, %fd1106;
	cvt.rn.f64.s32 	%fd1107, %r746;
	fma.rn.f64 	%fd1108, %fd1107, 0dBFF921FB54442D18, %fd2157;
	fma.rn.f64 	%fd1109, %fd1107, 0dBC91A62633145C00, %fd1108;
	fma.rn.f64 	%fd2155, %fd1107, 0dB97B839A252049C0, %fd1109;
	setp.ltu.f64 	%p148, %fd218, 0d41E0000000000000;
	@%p148 bra 	$L__BB20_154;
	{ // callseq 7, 0
	.param .b64 param0;
	st.param.f64 	[param0], %fd2157;
	.param .align 16 .b8 retval0[16];
	call.uni (retval0), 
	__internal_trig_reduction_slowpathd, 
	(
	param0
	);
	ld.param.f64 	%fd2155, [retval0];
	ld.param.b32 	%r746, [retval0+8];
	} // callseq 7
$L__BB20_154:
	shl.b32 	%r404, %r746, 6;
	cvt.u64.u32 	%rd30, %r404;
	and.b64  	%rd31, %rd30, 64;
	add.s64 	%rd33, %rd28, %rd31;
	mul.rn.f64 	%fd1112, %fd2155, %fd2155;
	and.b32  	%r405, %r746, 1;
	setp.eq.b32 	%p149, %r405, 1;
	selp.f64 	%fd1113, 0dBDA8FF8320FD8164, 0d3DE5DB65F9785EBA, %p149;
	ld.global.nc.v2.f64 	{%fd1114, %fd1115}, [%rd33];
	fma.rn.f64 	%fd1116, %fd1113, %fd1112, %fd1114;
	fma.rn.f64 	%fd1117, %fd1116, %fd1112, %fd1115;
	ld.global.nc.v2.f64 	{%fd1118, %fd1119}, [%rd33+16];
	fma.rn.f64 	%fd1120, %fd1117, %fd1112, %fd1118;
	fma.rn.f64 	%fd1121, %fd1120, %fd1112, %fd1119;
	ld.global.nc.v2.f64 	{%fd1122, %fd1123}, [%rd33+32];
	fma.rn.f64 	%fd1124, %fd1121, %fd1112, %fd1122;
	fma.rn.f64 	%fd1125, %fd1124, %fd1112, %fd1123;
	fma.rn.f64 	%fd1126, %fd1125, %fd2155, %fd2155;
	fma.rn.f64 	%fd1127, %fd1125, %fd1112, 0d3FF0000000000000;
	selp.f64 	%fd1128, %fd1127, %fd1126, %p149;
	and.b32  	%r406, %r746, 2;
	setp.eq.s32 	%p150, %r406, 0;
	mov.f64 	%fd1129, 0d0000000000000000;
	sub.f64 	%fd1130, %fd1129, %fd1128;
	selp.f64 	%fd1131, %fd1128, %fd1130, %p150;
	mul.f64 	%fd2157, %fd2152, %fd1131;
	mul.f64 	%fd2156, %fd2152, %fd224;
$L__BB20_155:
	ld.param.u64 	%rd111, [_ZN5janus19MatrixDualPowKernelEPKN6thrust24THRUST_300001_SM_1000_NS7complexIdEES5_diiiPS3_S6__param_6];
	cvta.to.global.u64 	%rd54, %rd111;
	mul.wide.s32 	%rd55, %r1, 16;
	add.s64 	%rd56, %rd54, %rd55;
	st.global.v2.f64 	[%rd56], {%fd2156, %fd2157};
$L__BB20_156:
	mul.lo.s32 	%r464, %r2, %r220;
	setp.ge.s32 	%p177, %r1, %r464;
	@%p177 bra 	$L__BB20_312;
	mul.lo.s32 	%r465, %r220, %r219;
	div.s32 	%r466, %r1, %r465;
	mul.lo.s32 	%r467, %r466, %r465;
	sub.s32 	%r468, %r1, %r467;
	div.s32 	%r469, %r468, %r220;
	mad.lo.s32 	%r470, %r466, %r219, %r469;
	mul.wide.s32 	%rd57, %r470, 16;
	add.s64 	%rd58, %rd1, %rd57;
	ld.global.v2.f64 	{%fd1277, %fd1278}, [%rd58];
	setp.num.f64 	%p178, %fd1277, %fd1277;
	setp.num.f64 	%p179, %fd1278, %fd1278;
	and.pred  	%p180, %p178, %p179;
	@%p180 bra 	$L__BB20_175;
	abs.f64 	%fd235, %fd1277;
	setp.geu.f64 	%p296, %fd235, 0d2000000000000000;
	abs.f64 	%fd1805, %fd1278;
	setp.geu.f64 	%p297, %fd1805, 0d2000000000000000;
	or.pred  	%p298, %p296, %p297;
	@%p298 bra 	$L__BB20_160;
	mul.f64 	%fd1807, %fd1277, 0d4010000000000000;
	mul.f64 	%fd1808, %fd1278, 0d4010000000000000;
	mul.f64 	%fd1809, %fd1808, %fd1808;
	fma.rn.f64 	%fd1810, %fd1807, %fd1807, %fd1809;
	mul.f64 	%fd2159, %fd1810, 0d3FB0000000000000;
	bra.uni 	$L__BB20_161;
$L__BB20_160:
	mul.f64 	%fd1806, %fd1278, %fd1278;
	fma.rn.f64 	%fd2159, %fd1277, %fd1277, %fd1806;
$L__BB20_161:
	{
	.reg .b32 %temp; 
	mov.b64 	{%temp, %r747}, %fd2159;
	}
	{
	.reg .b32 %temp; 
	mov.b64 	{%r748, %temp}, %fd2159;
	}
	setp.gt.s32 	%p299, %r747, 1048575;
	mov.b32 	%r749, -1023;
	@%p299 bra 	$L__BB20_163;
	mul.f64 	%fd2159, %fd2159, 0d4350000000000000;
	{
	.reg .b32 %temp; 
	mov.b64 	{%temp, %r747}, %fd2159;
	}
	{
	.reg .b32 %temp; 
	mov.b64 	{%r748, %temp}, %fd2159;
	}
	mov.b32 	%r749, -1077;
$L__BB20_163:
	add.s32 	%r610, %r747, -1;
	setp.gt.u32 	%p300, %r610, 2146435070;
	@%p300 bra 	$L__BB20_167;
	shr.u32 	%r613, %r747, 20;
	add.s32 	%r750, %r749, %r613;
	and.b32  	%r614, %r747, 1048575;
	or.b32  	%r615, %r614, 1072693248;
	mov.b64 	%fd2160, {%r748, %r615};
	setp.lt.u32 	%p302, %r615, 1073127583;
	@%p302 bra 	$L__BB20_166;
	{
	.reg .b32 %temp; 
	mov.b64 	{%r616, %temp}, %fd2160;
	}
	{
	.reg .b32 %temp; 
	mov.b64 	{%temp, %r617}, %fd2160;
	}
	add.s32 	%r618, %r617, -1048576;
	mov.b64 	%fd2160, {%r616, %r618};
	add.s32 	%r750, %r750, 1;
$L__BB20_166:
	add.f64 	%fd1812, %fd2160, 0dBFF0000000000000;
	add.f64 	%fd1813, %fd2160, 0d3FF0000000000000;
	rcp.approx.ftz.f64 	%fd1814, %fd1813;
	neg.f64 	%fd1815, %fd1813;
	fma.rn.f64 	%fd1816, %fd1815, %fd1814, 0d3FF0000000000000;
	fma.rn.f64 	%fd1817, %fd1816, %fd1816, %fd1816;
	fma.rn.f64 	%fd1818, %fd1817, %fd1814, %fd1814;
	mul.f64 	%fd1819, %fd1812, %fd1818;
	fma.rn.f64 	%fd1820, %fd1812, %fd1818, %fd1819;
	mul.f64 	%fd1821, %fd1820, %fd1820;
	fma.rn.f64 	%fd1822, %fd1821, 0d3EB1380B3AE80F1E, 0d3ED0EE258B7A8B04;
	fma.rn.f64 	%fd1823, %fd1822, %fd1821, 0d3EF3B2669F02676F;
	fma.rn.f64 	%fd1824, %fd1823, %fd1821, 0d3F1745CBA9AB0956;
	fma.rn.f64 	%fd1825, %fd1824, %fd1821, 0d3F3C71C72D1B5154;
	fma.rn.f64 	%fd1826, %fd1825, %fd1821, 0d3F624924923BE72D;
	fma.rn.f64 	%fd1827, %fd1826, %fd1821, 0d3F8999999999A3C4;
	fma.rn.f64 	%fd1828, %fd1827, %fd1821, 0d3FB5555555555554;
	sub.f64 	%fd1829, %fd1812, %fd1820;
	add.f64 	%fd1830, %fd1829, %fd1829;
	neg.f64 	%fd1831, %fd1820;
	fma.rn.f64 	%fd1832, %fd1831, %fd1812, %fd1830;
	mul.f64 	%fd1833, %fd1818, %fd1832;
	mul.f64 	%fd1834, %fd1821, %fd1828;
	fma.rn.f64 	%fd1835, %fd1834, %fd1820, %fd1833;
	xor.b32  	%r619, %r750, -2147483648;
	mov.b32 	%r620, 1127219200;
	mov.b64 	%fd1836, {%r619, %r620};
	mov.b32 	%r621, -2147483648;
	mov.b64 	%fd1837, {%r621, %r620};
	sub.f64 	%fd1838, %fd1836, %fd1837;
	fma.rn.f64 	%fd1839, %fd1838, 0d3FE62E42FEFA39EF, %fd1820;
	fma.rn.f64 	%fd1840, %fd1838, 0dBFE62E42FEFA39EF, %fd1839;
	sub.f64 	%fd1841, %fd1840, %fd1820;
	sub.f64 	%fd1842, %fd1835, %fd1841;
	fma.rn.f64 	%fd1843, %fd1838, 0d3C7ABC9E3B39803F, %fd1842;
	add.f64 	%fd2203, %fd1839, %fd1843;
	bra.uni 	$L__BB20_168;
$L__BB20_167:
	fma.rn.f64 	%fd1811, %fd2159, 0d7FF0000000000000, 0d7FF0000000000000;
	{
	.reg .b32 %temp; 
	mov.b64 	{%temp, %r611}, %fd2159;
	}
	and.b32  	%r612, %r611, 2147483647;
	setp.eq.s32 	%p301, %r612, 0;
	selp.f64 	%fd2203, 0dFFF0000000000000, %fd1811, %p301;
$L__BB20_168:
	setp.leu.f64 	%p303, %fd1805, %fd235;
	setp.gt.f64 	%p304, %fd1805, %fd235;
	selp.f64 	%fd248, %fd1805, %fd235, %p304;
	selp.f64 	%fd1844, %fd235, %fd1805, %p304;
	div.rn.f64 	%fd1845, %fd1844, %fd248;
	mul.f64 	%fd1846, %fd1845, %fd1845;
	fma.rn.f64 	%fd1847, %fd1846, 0dBEF53E1D2A25FF7E, 0d3F2D3B63DBB65B49;
	fma.rn.f64 	%fd1848, %fd1847, %fd1846, 0dBF5312788DDE082E;
	fma.rn.f64 	%fd1849, %fd1848, %fd1846, 0d3F6F9690C8249315;
	fma.rn.f64 	%fd1850, %fd1849, %fd1846, 0dBF82CF5AABC7CF0D;
	fma.rn.f64 	%fd1851, %fd1850, %fd1846, 0d3F9162B0B2A3BFDE;
	fma.rn.f64 	%fd1852, %fd1851, %fd1846, 0dBF9A7256FEB6FC6B;
	fma.rn.f64 	%fd1853, %fd1852, %fd1846, 0d3FA171560CE4A489;
	fma.rn.f64 	%fd1854, %fd1853, %fd1846, 0dBFA4F44D841450E4;
	fma.rn.f64 	%fd1855, %fd1854, %fd1846, 0d3FA7EE3D3F36BB95;
	fma.rn.f64 	%fd1856, %fd1855, %fd1846, 0dBFAAD32AE04A9FD1;
	fma.rn.f64 	%fd1857, %fd1856, %fd1846, 0d3FAE17813D66954F;
	fma.rn.f64 	%fd1858, %fd1857, %fd1846, 0dBFB11089CA9A5BCD;
	fma.rn.f64 	%fd1859, %fd1858, %fd1846, 0d3FB3B12B2DB51738;
	fma.rn.f64 	%fd1860, %fd1859, %fd1846, 0dBFB745D022F8DC5C;
	fma.rn.f64 	%fd1861, %fd1860, %fd1846, 0d3FBC71C709DFE927;
	fma.rn.f64 	%fd1862, %fd1861, %fd1846, 0dBFC2492491FA1744;
	fma.rn.f64 	%fd1863, %fd1862, %fd1846, 0d3FC99999999840D2;
	fma.rn.f64 	%fd1864, %fd1863, %fd1846, 0dBFD555555555544C;
	mul.f64 	%fd1865, %fd1846, %fd1864;
	fma.rn.f64 	%fd249, %fd1865, %fd1845, %fd1845;
	@%p303 bra 	$L__BB20_170;
	{
	.reg .b32 %temp; 
	mov.b64 	{%temp, %r623}, %fd1277;
	}
	setp.lt.s32 	%p306, %r623, 0;
	neg.f64 	%fd1868, %fd249;
	selp.f64 	%fd1869, %fd249, %fd1868, %p306;
	add.f64 	%fd2162, %fd1869, 0d3FF921FB54442D18;
	bra.uni 	$L__BB20_171;
$L__BB20_170:
	{
	.reg .b32 %temp; 
	mov.b64 	{%temp, %r622}, %fd1277;
	}
	setp.lt.s32 	%p305, %r622, 0;
	mov.f64 	%fd1866, 0d400921FB54442D18;
	sub.f64 	%fd1867, %fd1866, %fd249;
	selp.f64 	%fd2162, %fd1867, %fd249, %p305;
$L__BB20_171:
	setp.neu.f64 	%p307, %fd248, 0d0000000000000000;
	@%p307 bra 	$L__BB20_173;
	{
	.reg .b32 %temp; 
	mov.b64 	{%temp, %r625}, %fd1277;
	}
	setp.lt.s32 	%p310, %r625, 0;
	selp.f64 	%fd2163, 0d400921FB54442D18, 0d0000000000000000, %p310;
	bra.uni 	$L__BB20_174;
$L__BB20_173:
	setp.eq.f64 	%p308, %fd235, %fd1805;
	{
	.reg .b32 %temp; 
	mov.b64 	{%temp, %r624}, %fd1277;
	}
	setp.lt.s32 	%p309, %r624, 0;
	selp.f64 	%fd1870, 0d4002D97C7F3321D2, 0d3FE921FB54442D18, %p309;
	selp.f64 	%fd2163, %fd1870, %fd2162, %p308;
$L__BB20_174:
	add.rn.f64 	%fd1871, %fd235, %fd1805;
	setp.nan.f64 	%p311, %fd1871, %fd1871;
	copysign.f64 	%fd1872, %fd1278, %fd2163;
	selp.f64 	%fd2204, %fd1871, %fd1872, %p311;
	bra.uni 	$L__BB20_265;
$L__BB20_175:
	abs.f64 	%fd257, %fd1277;
	abs.f64 	%fd258, %fd1278;
	setp.lt.f64 	%p181, %fd257, %fd258;
	selp.f64 	%fd259, %fd258, %fd257, %p181;
	selp.f64 	%fd260, %fd257, %fd258, %p181;
	setp.leu.f64 	%p182, %fd260, 0d7FD1CCF385EBC8A0;
	@%p182 bra 	$L__BB20_190;
	div.rn.f64 	%fd1720, %fd1277, 0d4005BF0A8B145769;
	div.rn.f64 	%fd1721, %fd1278, 0d4005BF0A8B145769;
	abs.f64 	%fd1722, %fd1720;
	abs.f64 	%fd1723, %fd1721;
	mov.b64 	%rd71, %fd1723;
	mov.b64 	%rd72, %fd1722;
	min.u64 	%rd73, %rd71, %rd72;
	mov.b64 	%fd1724, %rd73;
	max.u64 	%rd74, %rd72, %rd71;
	mov.b64 	%fd1725, %rd74;
	{
	.reg .b32 %temp; 
	mov.b64 	{%temp, %r584}, %fd1725;
	}
	and.b32  	%r585, %r584, -4194304;
	xor.b32  	%r586, %r585, 2144337920;
	mov.b32 	%r587, 0;
	mov.b64 	%fd1726, {%r587, %r586};
	mul.f64 	%fd1727, %fd1726, %fd1724;
	mul.f64 	%fd1728, %fd1726, %fd1725;
	mul.f64 	%fd1729, %fd1727, %fd1727;
	fma.rn.f64 	%fd1730, %fd1728, %fd1728, %fd1729;
	min.f64 	%fd1731, %fd1730, 0d7FEFFFFFFFFFFFFF;
	rsqrt.approx.ftz.f64 	%fd1732, %fd1731;
	mul.rn.f64 	%fd1733, %fd1732, %fd1732;
	neg.f64 	%fd1734, %fd1733;
	fma.rn.f64 	%fd1735, %fd1731, %fd1734, 0d3FF0000000000000;
	fma.rn.f64 	%fd1736, %fd1735, 0d3FD8000000000000, 0d3FE0000000000000;
	mul.rn.f64 	%fd1737, %fd1735, %fd1732;
	fma.rn.f64 	%fd1738, %fd1736, %fd1737, %fd1732;
	mul.f64 	%fd1739, %fd1730, %fd1738;
	or.b32  	%r588, %r585, 1048576;
	mov.b64 	%fd1740, {%r587, %r588};
	mul.f64 	%fd1741, %fd1740, %fd1739;
	setp.eq.f64 	%p282, %fd1724, 0d0000000000000000;
	selp.f64 	%fd1742, %fd1725, %fd1741, %p282;
	{
	.reg .b32 %temp; 
	mov.b64 	{%temp, %r589}, %fd1724;
	}
	mov.f64 	%fd1743, 0d7FF0000000000000;
	{
	.reg .b32 %temp; 
	mov.b64 	{%temp, %r590}, %fd1743;
	}
	setp.lt.u32 	%p283, %r589, %r590;
	selp.f64 	%fd2164, %fd1742, %fd1724, %p283;
	{
	.reg .b32 %temp; 
	mov.b64 	{%temp, %r751}, %fd2164;
	}
	{
	.reg .b32 %temp; 
	mov.b64 	{%r752, %temp}, %fd2164;
	}
	setp.gt.s32 	%p284, %r751, 1048575;
	mov.b32 	%r753, -1023;
	@%p284 bra 	$L__BB20_178;
	mul.f64 	%fd2164, %fd2164, 0d4350000000000000;
	{
	.reg .b32 %temp; 
	mov.b64 	{%temp, %r751}, %fd2164;
	}
	{
	.reg .b32 %temp; 
	mov.b64 	{%r752, %temp}, %fd2164;
	}
	mov.b32 	%r753, -1077;
$L__BB20_178:
	add.s32 	%r592, %r751, -1;
	setp.gt.u32 	%p285, %r592, 2146435070;
	@%p285 bra 	$L__BB20_182;
	shr.u32 	%r595, %r751, 20;
	add.s32 	%r754, %r753, %r595;
	and.b32  	%r596, %r751, 1048575;
	or.b32  	%r597, %r596, 1072693248;
	mov.b64 	%fd2165, {%r752, %r597};
	setp.lt.u32 	%p287, %r597, 1073127583;
	@%p287 bra 	$L__BB20_181;
	{
	.reg .b32 %temp; 
	mov.b64 	{%r598, %temp}, %fd2165;
	}
	{
	.reg .b32 %temp; 
	mov.b64 	{%temp, %r599}, %fd2165;
	}
	add.s32 	%r600, %r599, -1048576;
	mov.b64 	%fd2165, {%r598, %r600};
	add.s32 	%r754, %r754, 1;
$L__BB20_181:
	add.f64 	%fd1745, %fd2165, 0dBFF0000000000000;
	add.f64 	%fd1746, %fd2165, 0d3FF0000000000000;
	rcp.approx.ftz.f64 	%fd1747, %fd1746;
	neg.f64 	%fd1748, %fd1746;
	fma.rn.f64 	%fd1749, %fd1748, %fd1747, 0d3FF0000000000000;
	fma.rn.f64 	%fd1750, %fd1749, %fd1749, %fd1749;
	fma.rn.f64 	%fd1751, %fd1750, %fd1747, %fd1747;
	mul.f64 	%fd1752, %fd1745, %fd1751;
	fma.rn.f64 	%fd1753, %fd1745, %fd1751, %fd1752;
	mul.f64 	%fd1754, %fd1753, %fd1753;
	fma.rn.f64 	%fd1755, %fd1754, 0d3EB1380B3AE80F1E, 0d3ED0EE258B7A8B04;
	fma.rn.f64 	%fd1756, %fd1755, %fd1754, 0d3EF3B2669F02676F;
	fma.rn.f64 	%fd1757, %fd1756, %fd1754, 0d3F1745CBA9AB0956;
	fma.rn.f64 	%fd1758, %fd1757, %fd1754, 0d3F3C71C72D1B5154;
	fma.rn.f64 	%fd1759, %fd1758, %fd1754, 0d3F624924923BE72D;
	fma.rn.f64 	%fd1760, %fd1759, %fd1754, 0d3F8999999999A3C4;
	fma.rn.f64 	%fd1761, %fd1760, %fd1754, 0d3FB5555555555554;
	sub.f64 	%fd1762, %fd1745, %fd1753;
	add.f64 	%fd1763, %fd1762, %fd1762;
	neg.f64 	%fd1764, %fd1753;
	fma.rn.f64 	%fd1765, %fd1764, %fd1745, %fd1763;
	mul.f64 	%fd1766, %fd1751, %fd1765;
	mul.f64 	%fd1767, %fd1754, %fd1761;
	fma.rn.f64 	%fd1768, %fd1767, %fd1753, %fd1766;
	xor.b32  	%r601, %r754, -2147483648;
	mov.b32 	%r602, 1127219200;
	mov.b64 	%fd1769, {%r601, %r602};
	mov.b32 	%r603, -2147483648;
	mov.b64 	%fd1770, {%r603, %r602};
	sub.f64 	%fd1771, %fd1769, %fd1770;
	fma.rn.f64 	%fd1772, %fd1771, 0d3FE62E42FEFA39EF, %fd1753;
	fma.rn.f64 	%fd1773, %fd1771, 0dBFE62E42FEFA39EF, %fd1772;
	sub.f64 	%fd1774, %fd1773, %fd1753;
	sub.f64 	%fd1775, %fd1768, %fd1774;
	fma.rn.f64 	%fd1776, %fd1771, 0d3C7ABC9E3B39803F, %fd1775;
	add.f64 	%fd2166, %fd1772, %fd1776;
	bra.uni 	$L__BB20_183;
$L__BB20_182:
	fma.rn.f64 	%fd1744, %fd2164, 0d7FF0000000000000, 0d7FF0000000000000;
	{
	.reg .b32 %temp; 
	mov.b64 	{%temp, %r593}, %fd2164;
	}
	and.b32  	%r594, %r593, 2147483647;
	setp.eq.s32 	%p286, %r594, 0;
	selp.f64 	%fd2166, 0dFFF0000000000000, %fd1744, %p286;
$L__BB20_183:
	setp.geu.f64 	%p288, %fd257, %fd258;
	div.rn.f64 	%fd1777, %fd260, %fd259;
	mul.f64 	%fd1778, %fd1777, %fd1777;
	fma.rn.f64 	%fd1779, %fd1778, 0dBEF53E1D2A25FF7E, 0d3F2D3B63DBB65B49;
	fma.rn.f64 	%fd1780, %fd1779, %fd1778, 0dBF5312788DDE082E;
	fma.rn.f64 	%fd1781, %fd1780, %fd1778, 0d3F6F9690C8249315;
	fma.rn.f64 	%fd1782, %fd1781, %fd1778, 0dBF82CF5AABC7CF0D;
	fma.rn.f64 	%fd1783, %fd1782, %fd1778, 0d3F9162B0B2A3BFDE;
	fma.rn.f64 	%fd1784, %fd1783, %fd1778, 0dBF9A7256FEB6FC6B;
	fma.rn.f64 	%fd1785, %fd1784, %fd1778, 0d3FA171560CE4A489;
	fma.rn.f64 	%fd1786, %fd1785, %fd1778, 0dBFA4F44D841450E4;
	fma.rn.f64 	%fd1787, %fd1786, %fd1778, 0d3FA7EE3D3F36BB95;
	fma.rn.f64 	%fd1788, %fd1787, %fd1778, 0dBFAAD32AE04A9FD1;
	fma.rn.f64 	%fd1789, %fd1788, %fd1778, 0d3FAE17813D66954F;
	fma.rn.f64 	%fd1790, %fd1789, %fd1778, 0dBFB11089CA9A5BCD;
	fma.rn.f64 	%fd1791, %fd1790, %fd1778, 0d3FB3B12B2DB51738;
	fma.rn.f64 	%fd1792, %fd1791, %fd1778, 0dBFB745D022F8DC5C;
	fma.rn.f64 	%fd1793, %fd1792, %fd1778, 0d3FBC71C709DFE927;
	fma.rn.f64 	%fd1794, %fd1793, %fd1778, 0dBFC2492491FA1744;
	fma.rn.f64 	%fd1795, %fd1794, %fd1778, 0d3FC99999999840D2;
	fma.rn.f64 	%fd1796, %fd1795, %fd1778, 0dBFD555555555544C;
	mul.f64 	%fd1797, %fd1778, %fd1796;
	fma.rn.f64 	%fd270, %fd1797, %fd1777, %fd1777;
	@%p288 bra 	$L__BB20_185;
	{
	.reg .b32 %temp; 
	mov.b64 	{%temp, %r605}, %fd1277;
	}
	setp.lt.s32 	%p290, %r605, 0;
	neg.f64 	%fd1800, %fd270;
	selp.f64 	%fd1801, %fd270, %fd1800, %p290;
	add.f64 	%fd2167, %fd1801, 0d3FF921FB54442D18;
	bra.uni 	$L__BB20_186;
$L__BB20_185:
	{
	.reg .b32 %temp; 
	mov.b64 	{%temp, %r604}, %fd1277;
	}
	setp.lt.s32 	%p289, %r604, 0;
	mov.f64 	%fd1798, 0d400921FB54442D18;
	sub.f64 	%fd1799, %fd1798, %fd270;
	selp.f64 	%fd2167, %fd1799, %fd270, %p289;
$L__BB20_186:
	setp.neu.f64 	%p291, %fd259, 0d0000000000000000;
	@%p291 bra 	$L__BB20_188;
	{
	.reg .b32 %temp; 
	mov.b64 	{%temp, %r607}, %fd1277;
	}
	setp.lt.s32 	%p294, %r607, 0;
	selp.f64 	%fd2168, 0d400921FB54442D18, 0d0000000000000000, %p294;
	bra.uni 	$L__BB20_189;
$L__BB20_188:
	setp.eq.f64 	%p292, %fd257, %fd258;
	{
	.reg .b32 %temp; 
	mov.b64 	{%temp, %r606}, %fd1277;
	}
	setp.lt.s32 	%p293, %r606, 0;
	selp.f64 	%fd1802, 0d4002D97C7F3321D2, 0d3FE921FB54442D18, %p293;
	selp.f64 	%fd2168, %fd1802, %fd2167, %p292;
$L__BB20_189:
	add.rn.f64 	%fd1803, %fd257, %fd258;
	setp.nan.f64 	%p295, %fd1803, %fd1803;
	copysign.f64 	%fd1804, %fd1278, %fd2168;
	selp.f64 	%fd2204, %fd1803, %fd1804, %p295;
	add.f64 	%fd2203, %fd2166, 0d3FF0000000000000;
	bra.uni 	$L__BB20_265;
$L__BB20_190:
	setp.neu.f64 	%p183, %fd259, 0d3FF0000000000000;
	@%p183 bra 	$L__BB20_209;
	setp.geu.f64 	%p262, %fd260, 0d20CA2FE76A3F9475;
	@%p262 bra 	$L__BB20_196;
	setp.geu.f64 	%p276, %fd257, %fd258;
	mul.f64 	%fd1691, %fd260, %fd260;
	fma.rn.f64 	%fd1692, %fd1691, 0dBEF53E1D2A25FF7E, 0d3F2D3B63DBB65B49;
	fma.rn.f64 	%fd1693, %fd1692, %fd1691, 0dBF5312788DDE082E;
	fma.rn.f64 	%fd1694, %fd1693, %fd1691, 0d3F6F9690C8249315;
	fma.rn.f64 	%fd1695, %fd1694, %fd1691, 0dBF82CF5AABC7CF0D;
	fma.rn.f64 	%fd1696, %fd1695, %fd1691, 0d3F9162B0B2A3BFDE;
	fma.rn.f64 	%fd1697, %fd1696, %fd1691, 0dBF9A7256FEB6FC6B;
	fma.rn.f64 	%fd1698, %fd1697, %fd1691, 0d3FA171560CE4A489;
	fma.rn.f64 	%fd1699, %fd1698, %fd1691, 0dBFA4F44D841450E4;
	fma.rn.f64 	%fd1700, %fd1699, %fd1691, 0d3FA7EE3D3F36BB95;
	fma.rn.f64 	%fd1701, %fd1700, %fd1691, 0dBFAAD32AE04A9FD1;
	fma.rn.f64 	%fd1702, %fd1701, %fd1691, 0d3FAE17813D66954F;
	fma.rn.f64 	%fd1703, %fd1702, %fd1691, 0dBFB11089CA9A5BCD;
	fma.rn.f64 	%fd1704, %fd1703, %fd1691, 0d3FB3B12B2DB51738;
	fma.rn.f64 	%fd1705, %fd1704, %fd1691, 0dBFB745D022F8DC5C;
	fma.rn.f64 	%fd1706, %fd1705, %fd1691, 0d3FBC71C709DFE927;
	fma.rn.f64 	%fd1707, %fd1706, %fd1691, 0dBFC2492491FA1744;
	fma.rn.f64 	%fd1708, %fd1707, %fd1691, 0d3FC99999999840D2;
	fma.rn.f64 	%fd1709, %fd1708, %fd1691, 0dBFD555555555544C;
	mul.f64 	%fd1710, %fd1691, %fd1709;
	fma.rn.f64 	%fd279, %fd1710, %fd260, %fd260;
	@%p276 bra 	$L__BB20_194;
	{
	.reg .b32 %temp; 
	mov.b64 	{%temp, %r581}, %fd1277;
	}
	setp.lt.s32 	%p278, %r581, 0;
	neg.f64 	%fd1713, %fd279;
	selp.f64 	%fd1714, %fd279, %fd1713, %p278;
	add.f64 	%fd2169, %fd1714, 0d3FF921FB54442D18;
	bra.uni 	$L__BB20_195;
$L__BB20_194:
	{
	.reg .b32 %temp; 
	mov.b64 	{%temp, %r580}, %fd1277;
	}
	setp.lt.s32 	%p277, %r580, 0;
	mov.f64 	%fd1711, 0d400921FB54442D18;
	sub.f64 	%fd1712, %fd1711, %fd279;
	selp.f64 	%fd2169, %fd1712, %fd279, %p277;
$L__BB20_195:
	add.rn.f64 	%fd1715, %fd257, %fd258;
	setp.eq.f64 	%p279, %fd257, %fd258;
	{
	.reg .b32 %temp; 
	mov.b64 	{%temp, %r582}, %fd1277;
	}
	setp.lt.s32 	%p280, %r582, 0;
	selp.f64 	%fd1716, 0d4002D97C7F3321D2, 0d3FE921FB54442D18, %p280;
	selp.f64 	%fd1717, %fd1716, %fd2169, %p279;
	setp.nan.f64 	%p281, %fd1715, %fd1715;
	copysign.f64 	%fd1718, %fd1278, %fd1717;
	selp.f64 	%fd2204, %fd1715, %fd1718, %p281;
	mul.f64 	%fd1719, %fd260, 0d3FE0000000000000;
	mul.f64 	%fd2203, %fd260, %fd1719;
	bra.uni 	$L__BB20_265;
$L__BB20_196:
	mul.f64 	%fd285, %fd260, %fd260;
	{
	.reg .b32 %temp; 
	mov.b64 	{%temp, %r562}, %fd285;
	}
	mov.b32 	%f15, %r562;
	setp.geu.f32 	%p263, %f15, 0f3FE55555;
	setp.leu.f32 	%p264, %f15, 0fBFD99999;
	or.pred  	%p265, %p263, %p264;
	@%p265 bra 	$L__BB20_198;
	add.f64 	%fd1649, %fd285, 0d4000000000000000;
	div.rn.f64 	%fd1650, %fd285, %fd1649;
	neg.f64 	%fd1651, %fd285;
	mul.f64 	%fd1652, %fd1650, %fd1651;
	add.f64 	%fd1653, %fd285, %fd1652;
	mul.f64 	%fd1654, %fd1653, %fd1653;
	fma.rn.f64 	%fd1655, %fd1654, 0d3EB372FB2FBE14B5, 0d3ED087FFCEB2DC44;
	fma.rn.f64 	%fd1656, %fd1655, %fd1654, 0d3EF3B9FF890F468C;
	fma.rn.f64 	%fd1657, %fd1656, %fd1654, 0d3F17457EFD51BAF8;
	fma.rn.f64 	%fd1658, %fd1657, %fd1654, 0d3F3C71C8DE3CE825;
	fma.rn.f64 	%fd1659, %fd1658, %fd1654, 0d3F6249248FA4661F;
	fma.rn.f64 	%fd1660, %fd1659, %fd1654, 0d3F899999999D70C4;
	fma.rn.f64 	%fd1661, %fd1660, %fd1654, 0d3FB5555555555462;
	mul.f64 	%fd1662, %fd1654, %fd1661;
	fma.rn.f64 	%fd1663, %fd1662, %fd1653, %fd1652;
	add.f64 	%fd2172, %fd285, %fd1663;
	bra.uni 	$L__BB20_205;
$L__BB20_198:
	add.f64 	%fd2170, %fd285, 0d3FF0000000000000;
	{
	.reg .b32 %temp; 
	mov.b64 	{%temp, %r755}, %fd2170;
	}
	{
	.reg .b32 %temp; 
	mov.b64 	{%r756, %temp}, %fd2170;
	}
	setp.gt.s32 	%p266, %r755, 1048575;
	mov.b32 	%r757, -1023;
	@%p266 bra 	$L__BB20_200;
	mul.f64 	%fd2170, %fd2170, 0d4350000000000000;
	{
	.reg .b32 %temp; 
	mov.b64 	{%temp, %r755}, %fd2170;
	}
	{
	.reg .b32 %temp; 
	mov.b64 	{%r756, %temp}, %fd2170;
	}
	mov.b32 	%r757, -1077;
$L__BB20_200:
	add.s32 	%r565, %r755, -1;
	setp.gt.u32 	%p267, %r565, 2146435070;
	@%p267 bra 	$L__BB20_204;
	shr.u32 	%r568, %r755, 20;
	add.s32 	%r758, %r757, %r568;
	and.b32  	%r569, %r755, 1048575;
	or.b32  	%r570, %r569, 1072693248;
	mov.b64 	%fd2171, {%r756, %r570};
	setp.lt.u32 	%p269, %r570, 1073127583;
	@%p269 bra 	$L__BB20_203;
	{
	.reg .b32 %temp; 
	mov.b64 	{%r571, %temp}, %fd2171;
	}
	{
	.reg .b32 %temp; 
	mov.b64 	{%temp, %r572}, %fd2171;
	}
	add.s32 	%r573, %r572, -1048576;
	mov.b64 	%fd2171, {%r571, %r573};
	add.s32 	%r758, %r758, 1;
$L__BB20_203:
	add.f64 	%fd1617, %fd2171, 0dBFF0000000000000;
	add.f64 	%fd1618, %fd2171, 0d3FF0000000000000;
	rcp.approx.ftz.f64 	%fd1619, %fd1618;
	neg.f64 	%fd1620, %fd1618;
	fma.rn.f64 	%fd1621, %fd1620, %fd1619, 0d3FF0000000000000;
	fma.rn.f64 	%fd1622, %fd1621, %fd1621, %fd1621;
	fma.rn.f64 	%fd1623, %fd1622, %fd1619, %fd1619;
	mul.f64 	%fd1624, %fd1617, %fd1623;
	fma.rn.f64 	%fd1625, %fd1617, %fd1623, %fd1624;
	mul.f64 	%fd1626, %fd1625, %fd1625;
	fma.rn.f64 	%fd1627, %fd1626, 0d3EB1380B3AE80F1E, 0d3ED0EE258B7A8B04;
	fma.rn.f64 	%fd1628, %fd1627, %fd1626, 0d3EF3B2669F02676F;
	fma.rn.f64 	%fd1629, %fd1628, %fd1626, 0d3F1745CBA9AB0956;
	fma.rn.f64 	%fd1630, %fd1629, %fd1626, 0d3F3C71C72D1B5154;
	fma.rn.f64 	%fd1631, %fd1630, %fd1626, 0d3F624924923BE72D;
	fma.rn.f64 	%fd1632, %fd1631, %fd1626, 0d3F8999999999A3C4;
	fma.rn.f64 	%fd1633, %fd1632, %fd1626, 0d3FB5555555555554;
	sub.f64 	%fd1634, %fd1617, %fd1625;
	add.f64 	%fd1635, %fd1634, %fd1634;
	neg.f64 	%fd1636, %fd1625;
	fma.rn.f64 	%fd1637, %fd1636, %fd1617, %fd1635;
	mul.f64 	%fd1638, %fd1623, %fd1637;
	mul.f64 	%fd1639, %fd1626, %fd1633;
	fma.rn.f64 	%fd1640, %fd1639, %fd1625, %fd1638;
	xor.b32  	%r574, %r758, -2147483648;
	mov.b32 	%r575, 1127219200;
	mov.b64 	%fd1641, {%r574, %r575};
	mov.b32 	%r576, -2147483648;
	mov.b64 	%fd1642, {%r576, %r575};
	sub.f64 	%fd1643, %fd1641, %fd1642;
	fma.rn.f64 	%fd1644, %fd1643, 0d3FE62E42FEFA39EF, %fd1625;
	fma.rn.f64 	%fd1645, %fd1643, 0dBFE62E42FEFA39EF, %fd1644;
	sub.f64 	%fd1646, %fd1645, %fd1625;
	sub.f64 	%fd1647, %fd1640, %fd1646;
	fma.rn.f64 	%fd1648, %fd1643, 0d3C7ABC9E3B39803F, %fd1647;
	add.f64 	%fd2172, %fd1644, %fd1648;
	bra.uni 	$L__BB20_205;
$L__BB20_204:
	fma.rn.f64 	%fd1616, %fd2170, 0d7FF0000000000000, 0d7FF0000000000000;
	{
	.reg .b32 %temp; 
	mov.b64 	{%temp, %r566}, %fd2170;
	}
	and.b32  	%r567, %r566, 2147483647;
	setp.eq.s32 	%p268, %r567, 0;
	selp.f64 	%fd2172, 0dFFF0000000000000, %fd1616, %p268;
$L__BB20_205:
	setp.geu.f64 	%p270, %fd257, %fd258;
	fma.rn.f64 	%fd1664, %fd285, 0dBEF53E1D2A25FF7E, 0d3F2D3B63DBB65B49;
	fma.rn.f64 	%fd1665, %fd1664, %fd285, 0dBF5312788DDE082E;
	fma.rn.f64 	%fd1666, %fd1665, %fd285, 0d3F6F9690C8249315;
	fma.rn.f64 	%fd1667, %fd1666, %fd285, 0dBF82CF5AABC7CF0D;
	fma.rn.f64 	%fd1668, %fd1667, %fd285, 0d3F9162B0B2A3BFDE;
	fma.rn.f64 	%fd1669, %fd1668, %fd285, 0dBF9A7256FEB6FC6B;
	fma.rn.f64 	%fd1670, %fd1669, %fd285, 0d3FA171560CE4A489;
	fma.rn.f64 	%fd1671, %fd1670, %fd285, 0dBFA4F44D841450E4;
	fma.rn.f64 	%fd1672, %fd1671, %fd285, 0d3FA7EE3D3F36BB95;
	fma.rn.f64 	%fd1673, %fd1672, %fd285, 0dBFAAD32AE04A9FD1;
	fma.rn.f64 	%fd1674, %fd1673, %fd285, 0d3FAE17813D66954F;
	fma.rn.f64 	%fd1675, %fd1674, %fd285, 0dBFB11089CA9A5BCD;
	fma.rn.f64 	%fd1676, %fd1675, %fd285, 0d3FB3B12B2DB51738;
	fma.rn.f64 	%fd1677, %fd1676, %fd285, 0dBFB745D022F8DC5C;
	fma.rn.f64 	%fd1678, %fd1677, %fd285, 0d3FBC71C709DFE927;
	fma.rn.f64 	%fd1679, %fd1678, %fd285, 0dBFC2492491FA1744;
	fma.rn.f64 	%fd1680, %fd1679, %fd285, 0d3FC99999999840D2;
	fma.rn.f64 	%fd1681, %fd1680, %fd285, 0dBFD555555555544C;
	mul.f64 	%fd1682, %fd285, %fd1681;
	fma.rn.f64 	%fd296, %fd1682, %fd260, %fd260;
	@%p270 bra 	$L__BB20_207;
	{
	.reg .b32 %temp; 
	mov.b64 	{%temp, %r578}, %fd1277;
	}
	setp.lt.s32 	%p272, %r578, 0;
	neg.f64 	%fd1685, %fd296;
	selp.f64 	%fd1686, %fd296, %fd1685, %p272;
	add.f64 	%fd2173, %fd1686, 0d3FF921FB54442D18;
	bra.uni 	$L__BB20_208;
$L__BB20_207:
	{
	.reg .b32 %temp; 
	mov.b64 	{%temp, %r577}, %fd1277;
	}
	setp.lt.s32 	%p271, %r577, 0;
	mov.f64 	%fd1683, 0d400921FB54442D18;
	sub.f64 	%fd1684, %fd1683, %fd296;
	selp.f64 	%fd2173, %fd1684, %fd296, %p271;
$L__BB20_208:
	add.rn.f64 	%fd1687, %fd257, %fd258;
	setp.eq.f64 	%p273, %fd257, %fd258;
	{
	.reg .b32 %temp; 
	mov.b64 	{%temp, %r579}, %fd1277;
	}
	setp.lt.s32 	%p274, %r579, 0;
	selp.f64 	%fd1688, 0d4002D97C7F3321D2, 0d3FE921FB54442D18, %p274;
	selp.f64 	%fd1689, %fd1688, %fd2173, %p273;
	setp.nan.f64 	%p275, %fd1687, %fd1687;
	copysign.f64 	%fd1690, %fd1278, %fd1689;
	selp.f64 	%fd2204, %fd1687, %fd1690, %p275;
	mul.f64 	%fd2203, %fd2172, 0d3FE0000000000000;
	bra.uni 	$L__BB20_265;
$L__BB20_209:
	min.f64 	%fd1279, %fd259, %fd260;
	setp.geu.f64 	%p184, %fd1279, 0d358DEE7A4AD4B81F;
	max.f64 	%fd1280, %fd259, %fd260;
	setp.leu.f64 	%p185, %fd1280, 0d4A511B0EC57E649A;
	and.pred  	%p186, %p185, %p184;
	@%p186 bra 	$L__BB20_224;
	mov.b64 	%rd67, %fd258;
	mov.b64 	%rd68, %fd257;
	min.u64 	%rd69, %rd67, %rd68;
	mov.b64 	%fd1535, %rd69;
	max.u64 	%rd70, %rd68, %rd67;
	mov.b64 	%fd1536, %rd70;
	{
	.reg .b32 %temp; 
	mov.b64 	{%temp, %r538}, %fd1536;
	}
	and.b32  	%r539, %r538, -4194304;
	xor.b32  	%r540, %r539, 2144337920;
	mov.b32 	%r541, 0;
	mov.b64 	%fd1537, {%r541, %r540};
	mul.f64 	%fd1538, %fd1537, %fd1535;
	mul.f64 	%fd1539, %fd1537, %fd1536;
	mul.f64 	%fd1540, %fd1538, %fd1538;
	fma.rn.f64 	%fd1541, %fd1539, %fd1539, %fd1540;
	min.f64 	%fd1542, %fd1541, 0d7FEFFFFFFFFFFFFF;
	rsqrt.approx.ftz.f64 	%fd1543, %fd1542;
	mul.rn.f64 	%fd1544, %fd1543, %fd1543;
	neg.f64 	%fd1545, %fd1544;
	fma.rn.f64 	%fd1546, %fd1542, %fd1545, 0d3FF0000000000000;
	fma.rn.f64 	%fd1547, %fd1546, 0d3FD8000000000000, 0d3FE0000000000000;
	mul.rn.f64 	%fd1548, %fd1546, %fd1543;
	fma.rn.f64 	%fd1549, %fd1547, %fd1548, %fd1543;
	mul.f64 	%fd1550, %fd1541, %fd1549;
	or.b32  	%r542, %r539, 1048576;
	mov.b64 	%fd1551, {%r541, %r542};
	mul.f64 	%fd1552, %fd1551, %fd1550;
	setp.eq.f64 	%p248, %fd1535, 0d0000000000000000;
	selp.f64 	%fd1553, %fd1536, %fd1552, %p248;
	{
	.reg .b32 %temp; 
	mov.b64 	{%temp, %r543}, %fd1535;
	}
	mov.f64 	%fd1554, 0d7FF0000000000000;
	{
	.reg .b32 %temp; 
	mov.b64 	{%temp, %r544}, %fd1554;
	}
	setp.lt.u32 	%p249, %r543, %r544;
	selp.f64 	%fd2174, %fd1553, %fd1535, %p249;
	{
	.reg .b32 %temp; 
	mov.b64 	{%temp, %r759}, %fd2174;
	}
	{
	.reg .b32 %temp; 
	mov.b64 	{%r760, %temp}, %fd2174;
	}
	setp.gt.s32 	%p250, %r759, 1048575;
	mov.b32 	%r761, -1023;
	@%p250 bra 	$L__BB20_212;
	mul.f64 	%fd2174, %fd2174, 0d4350000000000000;
	{
	.reg .b32 %temp; 
	mov.b64 	{%temp, %r759}, %fd2174;
	}
	{
	.reg .b32 %temp; 
	mov.b64 	{%r760, %temp}, %fd2174;
	}
	mov.b32 	%r761, -1077;
$L__BB20_212:
	add.s32 	%r546, %r759, -1;
	setp.gt.u32 	%p251, %r546, 2146435070;
	@%p251 bra 	$L__BB20_216;
	shr.u32 	%r549, %r759, 20;
	add.s32 	%r762, %r761, %r549;
	and.b32  	%r550, %r759, 1048575;
	or.b32  	%r551, %r550, 1072693248;
	mov.b64 	%fd2175, {%r760, %r551};
	setp.lt.u32 	%p253, %r551, 1073127583;
	@%p253 bra 	$L__BB20_215;
	{
	.reg .b32 %temp; 
	mov.b64 	{%r552, %temp}, %fd2175;
	}
	{
	.reg .b32 %temp; 
	mov.b64 	{%temp, %r553}, %fd2175;
	}
	add.s32 	%r554, %r553, -1048576;
	mov.b64 	%fd2175, {%r552, %r554};
	add.s32 	%r762, %r762, 1;
$L__BB20_215:
	add.f64 	%fd1556, %fd2175, 0dBFF0000000000000;
	add.f64 	%fd1557, %fd2175, 0d3FF0000000000000;
	rcp.approx.ftz.f64 	%fd1558, %fd1557;
	neg.f64 	%fd1559, %fd1557;
	fma.rn.f64 	%fd1560, %fd1559, %fd1558, 0d3FF0000000000000;
	fma.rn.f64 	%fd1561, %fd1560, %fd1560, %fd1560;
	fma.rn.f64 	%fd1562, %fd1561, %fd1558, %fd1558;
	mul.f64 	%fd1563, %fd1556, %fd1562;
	fma.rn.f64 	%fd1564, %fd1556, %fd1562, %fd1563;
	mul.f64 	%fd1565, %fd1564, %fd1564;
	fma.rn.f64 	%fd1566, %fd1565, 0d3EB1380B3AE80F1E, 0d3ED0EE258B7A8B04;
	fma.rn.f64 	%fd1567, %fd1566, %fd1565, 0d3EF3B2669F02676F;
	fma.rn.f64 	%fd1568, %fd1567, %fd1565, 0d3F1745CBA9AB0956;
	fma.rn.f64 	%fd1569, %fd1568, %fd1565, 0d3F3C71C72D1B5154;
	fma.rn.f64 	%fd1570, %fd1569, %fd1565, 0d3F624924923BE72D;
	fma.rn.f64 	%fd1571, %fd1570, %fd1565, 0d3F8999999999A3C4;
	fma.rn.f64 	%fd1572, %fd1571, %fd1565, 0d3FB5555555555554;
	sub.f64 	%fd1573, %fd1556, %fd1564;
	add.f64 	%fd1574, %fd1573, %fd1573;
	neg.f64 	%fd1575, %fd1564;
	fma.rn.f64 	%fd1576, %fd1575, %fd1556, %fd1574;
	mul.f64 	%fd1577, %fd1562, %fd1576;
	mul.f64 	%fd1578, %fd1565, %fd1572;
	fma.rn.f64 	%fd1579, %fd1578, %fd1564, %fd1577;
	xor.b32  	%r555, %r762, -2147483648;
	mov.b32 	%r556, 1127219200;
	mov.b64 	%fd1580, {%r555, %r556};
	mov.b32 	%r557, -2147483648;
	mov.b64 	%fd1581, {%r557, %r556};
	sub.f64 	%fd1582, %fd1580, %fd1581;
	fma.rn.f64 	%fd1583, %fd1582, 0d3FE62E42FEFA39EF, %fd1564;
	fma.rn.f64 	%fd1584, %fd1582, 0dBFE62E42FEFA39EF, %fd1583;
	sub.f64 	%fd1585, %fd1584, %fd1564;
	sub.f64 	%fd1586, %fd1579, %fd1585;
	fma.rn.f64 	%fd1587, %fd1582, 0d3C7ABC9E3B39803F, %fd1586;
	add.f64 	%fd2203, %fd1583, %fd1587;
	bra.uni 	$L__BB20_217;
$L__BB20_216:
	fma.rn.f64 	%fd1555, %fd2174, 0d7FF0000000000000, 0d7FF0000000000000;
	{
	.reg .b32 %temp; 
	mov.b64 	{%temp, %r547}, %fd2174;
	}
	and.b32  	%r548, %r547, 2147483647;
	setp.eq.s32 	%p252, %r548, 0;
	selp.f64 	%fd2203, 0dFFF0000000000000, %fd1555, %p252;
$L__BB20_217:
	setp.geu.f64 	%p254, %fd257, %fd258;
	div.rn.f64 	%fd1588, %fd260, %fd259;
	mul.f64 	%fd1589, %fd1588, %fd1588;
	fma.rn.f64 	%fd1590, %fd1589, 0dBEF53E1D2A25FF7E, 0d3F2D3B63DBB65B49;
	fma.rn.f64 	%fd1591, %fd1590, %fd1589, 0dBF5312788DDE082E;
	fma.rn.f64 	%fd1592, %fd1591, %fd1589, 0d3F6F9690C8249315;
	fma.rn.f64 	%fd1593, %fd1592, %fd1589, 0dBF82CF5AABC7CF0D;
	fma.rn.f64 	%fd1594, %fd1593, %fd1589, 0d3F9162B0B2A3BFDE;
	fma.rn.f64 	%fd1595, %fd1594, %fd1589, 0dBF9A7256FEB6FC6B;
	fma.rn.f64 	%fd1596, %fd1595, %fd1589, 0d3FA171560CE4A489;
	fma.rn.f64 	%fd1597, %fd1596, %fd1589, 0dBFA4F44D841450E4;
	fma.rn.f64 	%fd1598, %fd1597, %fd1589, 0d3FA7EE3D3F36BB95;
	fma.rn.f64 	%fd1599, %fd1598, %fd1589, 0dBFAAD32AE04A9FD1;
	fma.rn.f64 	%fd1600, %fd1599, %fd1589, 0d3FAE17813D66954F;
	fma.rn.f64 	%fd1601, %fd1600, %fd1589, 0dBFB11089CA9A5BCD;
	fma.rn.f64 	%fd1602, %fd1601, %fd1589, 0d3FB3B12B2DB51738;
	fma.rn.f64 	%fd1603, %fd1602, %fd1589, 0dBFB745D022F8DC5C;
	fma.rn.f64 	%fd1604, %fd1603, %fd1589, 0d3FBC71C709DFE927;
	fma.rn.f64 	%fd1605, %fd1604, %fd1589, 0dBFC2492491FA1744;
	fma.rn.f64 	%fd1606, %fd1605, %fd1589, 0d3FC99999999840D2;
	fma.rn.f64 	%fd1607, %fd1606, %fd1589, 0dBFD555555555544C;
	mul.f64 	%fd1608, %fd1589, %fd1607;
	fma.rn.f64 	%fd311, %fd1608, %fd1588, %fd1588;
	@%p254 bra 	$L__BB20_219;
	{
	.reg .b32 %temp; 
	mov.b64 	{%temp, %r559}, %fd1277;
	}
	setp.lt.s32 	%p256, %r559, 0;
	neg.f64 	%fd1611, %fd311;
	selp.f64 	%fd1612, %fd311, %fd1611, %p256;
	add.f64 	%fd2177, %fd1612, 0d3FF921FB54442D18;
	bra.uni 	$L__BB20_220;
$L__BB20_219:
	{
	.reg .b32 %temp; 
	mov.b64 	{%temp, %r558}, %fd1277;
	}
	setp.lt.s32 	%p255, %r558, 0;
	mov.f64 	%fd1609, 0d400921FB54442D18;
	sub.f64 	%fd1610, %fd1609, %fd311;
	selp.f64 	%fd2177, %fd1610, %fd311, %p255;
$L__BB20_220:
	setp.neu.f64 	%p257, %fd259, 0d0000000000000000;
	@%p257 bra 	$L__BB20_222;
	{
	.reg .b32 %temp; 
	mov.b64 	{%temp, %r561}, %fd1277;
	}
	setp.lt.s32 	%p260, %r561, 0;
	selp.f64 	%fd2178, 0d400921FB54442D18, 0d0000000000000000, %p260;
	bra.uni 	$L__BB20_223;
$L__BB20_222:
	setp.eq.f64 	%p258, %fd257, %fd258;
	{
	.reg .b32 %temp; 
	mov.b64 	{%temp, %r560}, %fd1277;
	}
	setp.lt.s32 	%p259, %r560, 0;
	selp.f64 	%fd1613, 0d4002D97C7F3321D2, 0d3FE921FB54442D18, %p259;
	selp.f64 	%fd2178, %fd1613, %fd2177, %p258;
$L__BB20_223:
	add.rn.f64 	%fd1614, %fd257, %fd258;
	setp.nan.f64 	%p261, %fd1614, %fd1614;
	copysign.f64 	%fd1615, %fd1278, %fd2178;
	selp.f64 	%fd2204, %fd1614, %fd1615, %p261;
	bra.uni 	$L__BB20_265;
$L__BB20_224:
	setp.ltu.f64 	%p187, %fd259, 0d3FF0000000000000;
	@%p187 bra 	$L__BB20_238;
	add.f64 	%fd1281, %fd259, 0dBFF0000000000000;
	add.f64 	%fd1282, %fd259, 0d3FF0000000000000;
	mul.f64 	%fd1283, %fd1281, %fd1282;
	fma.rn.f64 	%fd319, %fd260, %fd260, %fd1283;
	{
	.reg .b32 %temp; 
	mov.b64 	{%temp, %r471}, %fd319;
	}
	mov.b32 	%f13, %r471;
	setp.geu.f32 	%p188, %f13, 0f3FE55555;
	setp.leu.f32 	%p189, %f13, 0fBFD99999;
	or.pred  	%p190, %p188, %p189;
	@%p190 bra 	$L__BB20_227;
	add.f64 	%fd1317, %fd319, 0d4000000000000000;
	div.rn.f64 	%fd1318, %fd319, %fd1317;
	neg.f64 	%fd1319, %fd319;
	mul.f64 	%fd1320, %fd1318, %fd1319;
	add.f64 	%fd1321, %fd319, %fd1320;
	mul.f64 	%fd1322, %fd1321, %fd1321;
	fma.rn.f64 	%fd1323, %fd1322, 0d3EB372FB2FBE14B5, 0d3ED087FFCEB2DC44;
	fma.rn.f64 	%fd1324, %fd1323, %fd1322, 0d3EF3B9FF890F468C;
	fma.rn.f64 	%fd1325, %fd1324, %fd1322, 0d3F17457EFD51BAF8;
	fma.rn.f64 	%fd1326, %fd1325, %fd1322, 0d3F3C71C8DE3CE825;
	fma.rn.f64 	%fd1327, %fd1326, %fd1322, 0d3F6249248FA4661F;
	fma.rn.f64 	%fd1328, %fd1327, %fd1322, 0d3F899999999D70C4;
	fma.rn.f64 	%fd1329, %fd1328, %fd1322, 0d3FB5555555555462;
	mul.f64 	%fd1330, %fd1322, %fd1329;
	fma.rn.f64 	%fd1331, %fd1330, %fd1321, %fd1320;
	add.f64 	%fd2181, %fd319, %fd1331;
	bra.uni 	$L__BB20_234;
$L__BB20_227:
	add.f64 	%fd2179, %fd319, 0d3FF0000000000000;
	{
	.reg .b32 %temp; 
	mov.b64 	{%temp, %r763}, %fd2179;
	}
	{
	.reg .b32 %temp; 
	mov.b64 	{%r764, %temp}, %fd2179;
	}
	setp.gt.s32 	%p191, %r763, 1048575;
	mov.b32 	%r765, -1023;
	@%p191 bra 	$L__BB20_229;
	mul.f64 	%fd2179, %fd2179, 0d4350000000000000;
	{
	.reg .b32 %temp; 
	mov.b64 	{%temp, %r763}, %fd2179;
	}
	{
	.reg .b32 %temp; 
	mov.b64 	{%r764, %temp}, %fd2179;
	}
	mov.b32 	%r765, -1077;
$L__BB20_229:
	add.s32 	%r474, %r763, -1;
	setp.gt.u32 	%p192, %r474, 2146435070;
	@%p192 bra 	$L__BB20_233;
	shr.u32 	%r477, %r763, 20;
	add.s32 	%r766, %r765, %r477;
	and.b32  	%r478, %r763, 1048575;
	or.b32  	%r479, %r478, 1072693248;
	mov.b64 	%fd2180, {%r764, %r479};
	setp.lt.u32 	%p194, %r479, 1073127583;
	@%p194 bra 	$L__BB20_232;
	{
	.reg .b32 %temp; 
	mov.b64 	{%r480, %temp}, %fd2180;
	}
	{
	.reg .b32 %temp; 
	mov.b64 	{%temp, %r481}, %fd2180;
	}
	add.s32 	%r482, %r481, -1048576;
	mov.b64 	%fd2180, {%r480, %r482};
	add.s32 	%r766, %r766, 1;
$L__BB20_232:
	add.f64 	%fd1285, %fd2180, 0dBFF0000000000000;
	add.f64 	%fd1286, %fd2180, 0d3FF0000000000000;
	rcp.approx.ftz.f64 	%fd1287, %fd1286;
	neg.f64 	%fd1288, %fd1286;
	fma.rn.f64 	%fd1289, %fd1288, %fd1287, 0d3FF0000000000000;
	fma.rn.f64 	%fd1290, %fd1289, %fd1289, %fd1289;
	fma.rn.f64 	%fd1291, %fd1290, %fd1287, %fd1287;
	mul.f64 	%fd1292, %fd1285, %fd1291;
	fma.rn.f64 	%fd1293, %fd1285, %fd1291, %fd1292;
	mul.f64 	%fd1294, %fd1293, %fd1293;
	fma.rn.f64 	%fd1295, %fd1294, 0d3EB1380B3AE80F1E, 0d3ED0EE258B7A8B04;
	fma.rn.f64 	%fd1296, %fd1295, %fd1294, 0d3EF3B2669F02676F;
	fma.rn.f64 	%fd1297, %fd1296, %fd1294, 0d3F1745CBA9AB0956;
	fma.rn.f64 	%fd1298, %fd1297, %fd1294, 0d3F3C71C72D1B5154;
	fma.rn.f64 	%fd1299, %fd1298, %fd1294, 0d3F624924923BE72D;
	fma.rn.f64 	%fd1300, %fd1299, %fd1294, 0d3F8999999999A3C4;
	fma.rn.f64 	%fd1301, %fd1300, %fd1294, 0d3FB5555555555554;
	sub.f64 	%fd1302, %fd1285, %fd1293;
	add.f64 	%fd1303, %fd1302, %fd1302;
	neg.f64 	%fd1304, %fd1293;
	fma.rn.f64 	%fd1305, %fd1304, %fd1285, %fd1303;
	mul.f64 	%fd1306, %fd1291, %fd1305;
	mul.f64 	%fd1307, %fd1294, %fd1301;
	fma.rn.f64 	%fd1308, %fd1307, %fd1293, %fd1306;
	xor.b32  	%r483, %r766, -2147483648;
	mov.b32 	%r484, 1127219200;
	mov.b64 	%fd1309, {%r483, %r484};
	mov.b32 	%r485, -2147483648;
	mov.b64 	%fd1310, {%r485, %r484};
	sub.f64 	%fd1311, %fd1309, %fd1310;
	fma.rn.f64 	%fd1312, %fd1311, 0d3FE62E42FEFA39EF, %fd1293;
	fma.rn.f64 	%fd1313, %fd1311, 0dBFE62E42FEFA39EF, %fd1312;
	sub.f64 	%fd1314, %fd1313, %fd1293;
	sub.f64 	%fd1315, %fd1308, %fd1314;
	fma.rn.f64 	%fd1316, %fd1311, 0d3C7ABC9E3B39803F, %fd1315;
	add.f64 	%fd2181, %fd1312, %fd1316;
	bra.uni 	$L__BB20_234;
$L__BB20_233:
	fma.rn.f64 	%fd1284, %fd2179, 0d7FF0000000000000, 0d7FF0000000000000;
	{
	.reg .b32 %temp; 
	mov.b64 	{%temp, %r475}, %fd2179;
	}
	and.b32  	%r476, %r475, 2147483647;
	setp.eq.s32 	%p193, %r476, 0;
	selp.f64 	%fd2181, 0dFFF0000000000000, %fd1284, %p193;
$L__BB20_234:
	setp.geu.f64 	%p195, %fd257, %fd258;
	div.rn.f64 	%fd1332, %fd260, %fd259;
	mul.f64 	%fd1333, %fd1332, %fd1332;
	fma.rn.f64 	%fd1334, %fd1333, 0dBEF53E1D2A25FF7E, 0d3F2D3B63DBB65B49;
	fma.rn.f64 	%fd1335, %fd1334, %fd1333, 0dBF5312788DDE082E;
	fma.rn.f64 	%fd1336, %fd1335, %fd1333, 0d3F6F9690C8249315;
	fma.rn.f64 	%fd1337, %fd1336, %fd1333, 0dBF82CF5AABC7CF0D;
	fma.rn.f64 	%fd1338, %fd1337, %fd1333, 0d3F9162B0B2A3BFDE;
	fma.rn.f64 	%fd1339, %fd1338, %fd1333, 0dBF9A7256FEB6FC6B;
	fma.rn.f64 	%fd1340, %fd1339, %fd1333, 0d3FA171560CE4A489;
	fma.rn.f64 	%fd1341, %fd1340, %fd1333, 0dBFA4F44D841450E4;
	fma.rn.f64 	%fd1342, %fd1341, %fd1333, 0d3FA7EE3D3F36BB95;
	fma.rn.f64 	%fd1343, %fd1342, %fd1333, 0dBFAAD32AE04A9FD1;
	fma.rn.f64 	%fd1344, %fd1343, %fd1333, 0d3FAE17813D66954F;
	fma.rn.f64 	%fd1345, %fd1344, %fd1333, 0dBFB11089CA9A5BCD;
	fma.rn.f64 	%fd1346, %fd1345, %fd1333, 0d3FB3B12B2DB51738;
	fma.rn.f64 	%fd1347, %fd1346, %fd1333, 0dBFB745D022F8DC5C;
	fma.rn.f64 	%fd1348, %fd1347, %fd1333, 0d3FBC71C709DFE927;
	fma.rn.f64 	%fd1349, %fd1348, %fd1333, 0dBFC2492491FA1744;
	fma.rn.f64 	%fd1350, %fd1349, %fd1333, 0d3FC99999999840D2;
	fma.rn.f64 	%fd1351, %fd1350, %fd1333, 0dBFD555555555544C;
	mul.f64 	%fd1352, %fd1333, %fd1351;
	fma.rn.f64 	%fd330, %fd1352, %fd1332, %fd1332;
	@%p195 bra 	$L__BB20_236;
	{
	.reg .b32 %temp; 
	mov.b64 	{%temp, %r487}, %fd1277;
	}
	setp.lt.s32 	%p197, %r487, 0;
	neg.f64 	%fd1355, %fd330;
	selp.f64 	%fd1356, %fd330, %fd1355, %p197;
	add.f64 	%fd2182, %fd1356, 0d3FF921FB54442D18;
	bra.uni 	$L__BB20_237;
$L__BB20_236:
	{
	.reg .b32 %temp; 
	mov.b64 	{%temp, %r486}, %fd1277;
	}
	setp.lt.s32 	%p196, %r486, 0;
	mov.f64 	%fd1353, 0d400921FB54442D18;
	sub.f64 	%fd1354, %fd1353, %fd330;
	selp.f64 	%fd2182, %fd1354, %fd330, %p196;
$L__BB20_237:
	add.rn.f64 	%fd1357, %fd257, %fd258;
	setp.eq.f64 	%p198, %fd257, %fd258;
	{
	.reg .b32 %temp; 
	mov.b64 	{%temp, %r488}, %fd1277;
	}
	setp.lt.s32 	%p199, %r488, 0;
	selp.f64 	%fd1358, 0d4002D97C7F3321D2, 0d3FE921FB54442D18, %p199;
	selp.f64 	%fd1359, %fd1358, %fd2182, %p198;
	setp.nan.f64 	%p200, %fd1357, %fd1357;
	copysign.f64 	%fd1360, %fd1278, %fd1359;
	selp.f64 	%fd2204, %fd1357, %fd1360, %p200;
	mul.f64 	%fd2203, %fd2181, 0d3FE0000000000000;
	bra.uni 	$L__BB20_265;
$L__BB20_238:
	mul.f64 	%fd1361, %fd260, %fd260;
	fma.rn.f64 	%fd2183, %fd259, %fd259, %fd1361;
	setp.gtu.f64 	%p201, %fd2183, 0d3FE6666666666666;
	@%p201 bra 	$L__BB20_250;
	{
	.reg .b32 %temp; 
	mov.b64 	{%temp, %r767}, %fd2183;
	}
	{
	.reg .b32 %temp; 
	mov.b64 	{%r768, %temp}, %fd2183;
	}
	setp.gt.s32 	%p202, %r767, 1048575;
	mov.b32 	%r769, -1023;
	@%p202 bra 	$L__BB20_241;
	mul.f64 	%fd2183, %fd2183, 0d4350000000000000;
	{
	.reg .b32 %temp; 
	mov.b64 	{%temp, %r767}, %fd2183;
	}
	{
	.reg .b32 %temp; 
	mov.b64 	{%r768, %temp}, %fd2183;
	}
	mov.b32 	%r769, -1077;
$L__BB20_241:
	add.s32 	%r491, %r767, -1;
	setp.gt.u32 	%p203, %r491, 2146435070;
	@%p203 bra 	$L__BB20_245;
	shr.u32 	%r494, %r767, 20;
	add.s32 	%r770, %r769, %r494;
	and.b32  	%r495, %r767, 1048575;
	or.b32  	%r496, %r495, 1072693248;
	mov.b64 	%fd2184, {%r768, %r496};
	setp.lt.u32 	%p205, %r496, 1073127583;
	@%p205 bra 	$L__BB20_244;
	{
	.reg .b32 %temp; 
	mov.b64 	{%r497, %temp}, %fd2184;
	}
	{
	.reg .b32 %temp; 
	mov.b64 	{%temp, %r498}, %fd2184;
	}
	add.s32 	%r499, %r498, -1048576;
	mov.b64 	%fd2184, {%r497, %r499};
	add.s32 	%r770, %r770, 1;
$L__BB20_244:
	add.f64 	%fd1363, %fd2184, 0dBFF0000000000000;
	add.f64 	%fd1364, %fd2184, 0d3FF0000000000000;
	rcp.approx.ftz.f64 	%fd1365, %fd1364;
	neg.f64 	%fd1366, %fd1364;
	fma.rn.f64 	%fd1367, %fd1366, %fd1365, 0d3FF0000000000000;
	fma.rn.f64 	%fd1368, %fd1367, %fd1367, %fd1367;
	fma.rn.f64 	%fd1369, %fd1368, %fd1365, %fd1365;
	mul.f64 	%fd1370, %fd1363, %fd1369;
	fma.rn.f64 	%fd1371, %fd1363, %fd1369, %fd1370;
	mul.f64 	%fd1372, %fd1371, %fd1371;
	fma.rn.f64 	%fd1373, %fd1372, 0d3EB1380B3AE80F1E, 0d3ED0EE258B7A8B04;
	fma.rn.f64 	%fd1374, %fd1373, %fd1372, 0d3EF3B2669F02676F;
	fma.rn.f64 	%fd1375, %fd1374, %fd1372, 0d3F1745CBA9AB0956;
	fma.rn.f64 	%fd1376, %fd1375, %fd1372, 0d3F3C71C72D1B5154;
	fma.rn.f64 	%fd1377, %fd1376, %fd1372, 0d3F624924923BE72D;
	fma.rn.f64 	%fd1378, %fd1377, %fd1372, 0d3F8999999999A3C4;
	fma.rn.f64 	%fd1379, %fd1378, %fd1372, 0d3FB5555555555554;
	sub.f64 	%fd1380, %fd1363, %fd1371;
	add.f64 	%fd1381, %fd1380, %fd1380;
	neg.f64 	%fd1382, %fd1371;
	fma.rn.f64 	%fd1383, %fd1382, %fd1363, %fd1381;
	mul.f64 	%fd1384, %fd1369, %fd1383;
	mul.f64 	%fd1385, %fd1372, %fd1379;
	fma.rn.f64 	%fd1386, %fd1385, %fd1371, %fd1384;
	xor.b32  	%r500, %r770, -2147483648;
	mov.b32 	%r501, 1127219200;
	mov.b64 	%fd1387, {%r500, %r501};
	mov.b32 	%r502, -2147483648;
	mov.b64 	%fd1388, {%r502, %r501};
	sub.f64 	%fd1389, %fd1387, %fd1388;
	fma.rn.f64 	%fd1390, %fd1389, 0d3FE62E42FEFA39EF, %fd1371;
	fma.rn.f64 	%fd1391, %fd1389, 0dBFE62E42FEFA39EF, %fd1390;
	sub.f64 	%fd1392, %fd1391, %fd1371;
	sub.f64 	%fd1393, %fd1386, %fd1392;
	fma.rn.f64 	%fd1394, %fd1389, 0d3C7ABC9E3B39803F, %fd1393;
	add.f64 	%fd2185, %fd1390, %fd1394;
	bra.uni 	$L__BB20_246;
$L__BB20_245:
	fma.rn.f64 	%fd1362, %fd2183, 0d7FF0000000000000, 0d7FF0000000000000;
	{
	.reg .b32 %temp; 
	mov.b64 	{%temp, %r492}, %fd2183;
	}
	and.b32  	%r493, %r492, 2147483647;
	setp.eq.s32 	%p204, %r493, 0;
	selp.f64 	%fd2185, 0dFFF0000000000000, %fd1362, %p204;
$L__BB20_246:
	setp.geu.f64 	%p206, %fd257, %fd258;
	div.rn.f64 	%fd1395, %fd260, %fd259;
	mul.f64 	%fd1396, %fd1395, %fd1395;
	fma.rn.f64 	%fd1397, %fd1396, 0dBEF53E1D2A25FF7E, 0d3F2D3B63DBB65B49;
	fma.rn.f64 	%fd1398, %fd1397, %fd1396, 0dBF5312788DDE082E;
	fma.rn.f64 	%fd1399, %fd1398, %fd1396, 0d3F6F9690C8249315;
	fma.rn.f64 	%fd1400, %fd1399, %fd1396, 0dBF82CF5AABC7CF0D;
	fma.rn.f64 	%fd1401, %fd1400, %fd1396, 0d3F9162B0B2A3BFDE;
	fma.rn.f64 	%fd1402, %fd1401, %fd1396, 0dBF9A7256FEB6FC6B;
	fma.rn.f64 	%fd1403, %fd1402, %fd1396, 0d3FA171560CE4A489;
	fma.rn.f64 	%fd1404, %fd1403, %fd1396, 0dBFA4F44D841450E4;
	fma.rn.f64 	%fd1405, %fd1404, %fd1396, 0d3FA7EE3D3F36BB95;
	fma.rn.f64 	%fd1406, %fd1405, %fd1396, 0dBFAAD32AE04A9FD1;
	fma.rn.f64 	%fd1407, %fd1406, %fd1396, 0d3FAE17813D66954F;
	fma.rn.f64 	%fd1408, %fd1407, %fd1396, 0dBFB11089CA9A5BCD;
	fma.rn.f64 	%fd1409, %fd1408, %fd1396, 0d3FB3B12B2DB51738;
	fma.rn.f64 	%fd1410, %fd1409, %fd1396, 0dBFB745D022F8DC5C;
	fma.rn.f64 	%fd1411, %fd1410, %fd1396, 0d3FBC71C709DFE927;
	fma.rn.f64 	%fd1412, %fd1411, %fd1396, 0dBFC2492491FA1744;
	fma.rn.f64 	%fd1413, %fd1412, %fd1396, 0d3FC99999999840D2;
	fma.rn.f64 	%fd1414, %fd1413, %fd1396, 0dBFD555555555544C;
	mul.f64 	%fd1415, %fd1396, %fd1414;
	fma.rn.f64 	%fd345, %fd1415, %fd1395, %fd1395;
	@%p206 bra 	$L__BB20_248;
	{
	.reg .b32 %temp; 
	mov.b64 	{%temp, %r504}, %fd1277;
	}
	setp.lt.s32 	%p208, %r504, 0;
	neg.f64 	%fd1418, %fd345;
	selp.f64 	%fd1419, %fd345, %fd1418, %p208;
	add.f64 	%fd2186, %fd1419, 0d3FF921FB54442D18;
	bra.uni 	$L__BB20_249;
$L__BB20_248:
	{
	.reg .b32 %temp; 
	mov.b64 	{%temp, %r503}, %fd1277;
	}
	setp.lt.s32 	%p207, %r503, 0;
	mov.f64 	%fd1416, 0d400921FB54442D18;
	sub.f64 	%fd1417, %fd1416, %fd345;
	selp.f64 	%fd2186, %fd1417, %fd345, %p207;
$L__BB20_249:
	add.rn.f64 	%fd1420, %fd257, %fd258;
	setp.eq.f64 	%p209, %fd257, %fd258;
	{
	.reg .b32 %temp; 
	mov.b64 	{%temp, %r505}, %fd1277;
	}
	setp.lt.s32 	%p210, %r505, 0;
	selp.f64 	%fd1421, 0d4002D97C7F3321D2, 0d3FE921FB54442D18, %p210;
	selp.f64 	%fd1422, %fd1421, %fd2186, %p209;
	setp.nan.f64 	%p211, %fd1420, %fd1420;
	copysign.f64 	%fd1423, %fd1278, %fd1422;
	selp.f64 	%fd2204, %fd1420, %fd1423, %p211;
	mul.f64 	%fd2203, %fd2185, 0d3FE0000000000000;
	bra.uni 	$L__BB20_265;
$L__BB20_250:
	mov.b64 	%rd59, %fd259;
	mov.b64 	{%r506, %r507}, %rd59;
	and.b32  	%r508, %r507, -8;
	mov.b32 	%r509, 0;
	mov.b64 	%rd60, {%r509, %r508};
	mov.b64 	%fd1424, %rd60;
	sub.f64 	%fd1425, %fd259, %fd1424;
	mov.b64 	%rd61, %fd1425;
	mov.b64 	{%r510, %r511}, %rd61;
	and.b32  	%r512, %r511, -8;
	mov.b64 	%rd62, {%r509, %r512};
	mov.b64 	%fd1426, %rd62;
	sub.f64 	%fd1427, %fd1425, %fd1426;
	mov.b64 	%rd63, %fd260;
	mov.b64 	{%r513, %r514}, %rd63;
	and.b32  	%r515, %r514, -8;
	mov.b64 	%rd64, {%r509, %r515};
	mov.b64 	%fd1428, %rd64;
	sub.f64 	%fd1429, %fd260, %fd1428;
	mov.b64 	%rd65, %fd1429;
	mov.b64 	{%r516, %r517}, %rd65;
	and.b32  	%r518, %r517, -8;
	mov.b64 	%rd66, {%r509, %r518};
	mov.b64 	%fd1430, %rd66;
	sub.f64 	%fd1431, %fd1429, %fd1430;
	mul.f64 	%fd2198, %fd1424, %fd1424;
	mul.f64 	%fd2197, %fd1428, %fd1428;
	add.f64 	%fd1432, %fd1424, %fd1424;
	mul.f64 	%fd2196, %fd1432, %fd1426;
	add.f64 	%fd1433, %fd1428, %fd1428;
	mul.f64 	%fd2195, %fd1433, %fd1430;
	mul.f64 	%fd2194, %fd1426, %fd1426;
	mul.f64 	%fd2193, %fd1430, %fd1430;
	mul.f64 	%fd2192, %fd1432, %fd1427;
	mul.f64 	%fd2191, %fd1433, %fd1431;
	add.f64 	%fd1434, %fd1426, %fd1426;
	mul.f64 	%fd2190, %fd1434, %fd1427;
	add.f64 	%fd1435, %fd1430, %fd1430;
	mul.f64 	%fd2189, %fd1435, %fd1431;
	mul.f64 	%fd2188, %fd1427, %fd1427;
	mul.f64 	%fd2187, %fd1431, %fd1431;
$L__BB20_251:
	setp.geu.f64 	%p212, %fd2198, %fd2197;
	selp.f64 	%fd1436, %fd2197, %fd2198, %p212;
	selp.f64 	%fd2198, %fd2198, %fd2197, %p212;
	setp.geu.f64 	%p213, %fd1436, %fd2196;
	selp.f64 	%fd1438, %fd2196, %fd1436, %p213;
	selp.f64 	%fd2197, %fd1436, %fd2196, %p213;
	and.pred  	%p214, %p213, %p212;
	setp.geu.f64 	%p215, %fd1438, %fd2195;
	selp.f64 	%fd1439, %fd2195, %fd1438, %p215;
	selp.f64 	%fd2196, %fd1438, %fd2195, %p215;
	setp.geu.f64 	%p216, %fd1439, %fd2194;
	selp.f64 	%fd1440, %fd2194, %fd1439, %p216;
	selp.f64 	%fd2195, %fd1439, %fd2194, %p216;
	and.pred  	%p217, %p215, %p216;
	setp.geu.f64 	%p219, %fd1440, %fd2193;
	selp.f64 	%fd1441, %fd2193, %fd1440, %p219;
	selp.f64 	%fd2194, %fd1440, %fd2193, %p219;
	setp.geu.f64 	%p220, %fd1441, %fd2192;
	selp.f64 	%fd1442, %fd2192, %fd1441, %p220;
	selp.f64 	%fd2193, %fd1441, %fd2192, %p220;
	and.pred  	%p221, %p219, %p220;
	setp.geu.f64 	%p222, %fd1442, %fd2191;
	selp.f64 	%fd1443, %fd2191, %fd1442, %p222;
	selp.f64 	%fd2192, %fd1442, %fd2191, %p222;
	and.pred  	%p223, %p221, %p222;
	setp.geu.f64 	%p224, %fd1443, %fd2190;
	selp.f64 	%fd1444, %fd2190, %fd1443, %p224;
	selp.f64 	%fd2191, %fd1443, %fd2190, %p224;
	and.pred  	%p225, %p223, %p224;
	setp.geu.f64 	%p226, %fd1444, %fd2189;
	selp.f64 	%fd1445, %fd2189, %fd1444, %p226;
	selp.f64 	%fd2190, %fd1444, %fd2189, %p226;
	and.pred  	%p227, %p225, %p226;
	setp.geu.f64 	%p228, %fd1445, %fd2188;
	selp.f64 	%fd1446, %fd2188, %fd1445, %p228;
	selp.f64 	%fd2189, %fd1445, %fd2188, %p228;
	and.pred  	%p229, %p227, %p228;
	setp.geu.f64 	%p230, %fd1446, %fd2187;
	selp.f64 	%fd385, %fd2187, %fd1446, %p230;
	selp.f64 	%fd2188, %fd1446, %fd2187, %p230;
	and.pred  	%p231, %p229, %p230;
	and.pred  	%p232, %p231, %p217;
	and.pred  	%p233, %p232, %p214;
	not.pred 	%p234, %p233;
	mov.f64 	%fd2187, %fd385;
	@%p234 bra 	$L__BB20_251;
	add.f64 	%fd1447, %fd2198, 0dBFF0000000000000;
	add.f64 	%fd1448, %fd1447, %fd2197;
	add.f64 	%fd1449, %fd1448, %fd2196;
	add.f64 	%fd1450, %fd1449, %fd2195;
	add.f64 	%fd1451, %fd1450, %fd2194;
	add.f64 	%fd1452, %fd1451, %fd2193;
	add.f64 	%fd1453, %fd1452, %fd2192;
	add.f64 	%fd1454, %fd1453, %fd2191;
	add.f64 	%fd1455, %fd1454, %fd2190;
	add.f64 	%fd1456, %fd1455, %fd2189;
	add.f64 	%fd1457, %fd1456, %fd2188;
	add.f64 	%fd387, %fd1457, %fd385;
	{
	.reg .b32 %temp; 
	mov.b64 	{%temp, %r519}, %fd387;
	}
	mov.b32 	%f14, %r519;
	setp.geu.f32 	%p235, %f14, 0f3FE55555;
	setp.leu.f32 	%p236, %f14, 0fBFD99999;
	or.pred  	%p237, %p235, %p236;
	@%p237 bra 	$L__BB20_254;
	add.f64 	%fd1491, %fd387, 0d4000000000000000;
	div.rn.f64 	%fd1492, %fd387, %fd1491;
	neg.f64 	%fd1493, %fd387;
	mul.f64 	%fd1494, %fd1492, %fd1493;
	add.f64 	%fd1495, %fd387, %fd1494;
	mul.f64 	%fd1496, %fd1495, %fd1495;
	fma.rn.f64 	%fd1497, %fd1496, 0d3EB372FB2FBE14B5, 0d3ED087FFCEB2DC44;
	fma.rn.f64 	%fd1498, %fd1497, %fd1496, 0d3EF3B9FF890F468C;
	fma.rn.f64 	%fd1499, %fd1498, %fd1496, 0d3F17457EFD51BAF8;
	fma.rn.f64 	%fd1500, %fd1499, %fd1496, 0d3F3C71C8DE3CE825;
	fma.rn.f64 	%fd1501, %fd1500, %fd1496, 0d3F6249248FA4661F;
	fma.rn.f64 	%fd1502, %fd1501, %fd1496, 0d3F899999999D70C4;
	fma.rn.f64 	%fd1503, %fd1502, %fd1496, 0d3FB5555555555462;
	mul.f64 	%fd1504, %fd1496, %fd1503;
	fma.rn.f64 	%fd1505, %fd1504, %fd1495, %fd1494;
	add.f64 	%fd2201, %fd387, %fd1505;
	bra.uni 	$L__BB20_261;
$L__BB20_254:
	add.f64 	%fd2199, %fd387, 0d3FF0000000000000;
	{
	.reg .b32 %temp; 
	mov.b64 	{%temp, %r771}, %fd2199;
	}
	{
	.reg .b32 %temp; 
	mov.b64 	{%r772, %temp}, %fd2199;
	}
	setp.gt.s32 	%p238, %r771, 1048575;
	mov.b32 	%r773, -1023;
	@%p238 bra 	$L__BB20_256;
	mul.f64 	%fd2199, %fd2199, 0d4350000000000000;
	{
	.reg .b32 %temp; 
	mov.b64 	{%temp, %r771}, %fd2199;
	}
	{
	.reg .b32 %temp; 
	mov.b64 	{%r772, %temp}, %fd2199;
	}
	mov.b32 	%r773, -1077;
$L__BB20_256:
	add.s32 	%r522, %r771, -1;
	setp.gt.u32 	%p239, %r522, 2146435070;
	@%p239 bra 	$L__BB20_260;
	shr.u32 	%r525, %r771, 20;
	add.s32 	%r774, %r773, %r525;
	and.b32  	%r526, %r771, 1048575;
	or.b32  	%r527, %r526, 1072693248;
	mov.b64 	%fd2200, {%r772, %r527};
	setp.lt.u32 	%p241, %r527, 1073127583;
	@%p241 bra 	$L__BB20_259;
	{
	.reg .b32 %temp; 
	mov.b64 	{%r528, %temp}, %fd2200;
	}
	{
	.reg .b32 %temp; 
	mov.b64 	{%temp, %r529}, %fd2200;
	}
	add.s32 	%r530, %r529, -1048576;
	mov.b64 	%fd2200, {%r528, %r530};
	add.s32 	%r774, %r774, 1;
$L__BB20_259:
	add.f64 	%fd1459, %fd2200, 0dBFF0000000000000;
	add.f64 	%fd1460, %fd2200, 0d3FF0000000000000;
	rcp.approx.ftz.f64 	%fd1461, %fd1460;
	neg.f64 	%fd1462, %fd1460;
	fma.rn.f64 	%fd1463, %fd1462, %fd1461, 0d3FF0000000000000;
	fma.rn.f64 	%fd1464, %fd1463, %fd1463, %fd1463;
	fma.rn.f64 	%fd1465, %fd1464, %fd1461, %fd1461;
	mul.f64 	%fd1466, %fd1459, %fd1465;
	fma.rn.f64 	%fd1467, %fd1459, %fd1465, %fd1466;
	mul.f64 	%fd1468, %fd1467, %fd1467;
	fma.rn.f64 	%fd1469, %fd1468, 0d3EB1380B3AE80F1E, 0d3ED0EE258B7A8B04;
	fma.rn.f64 	%fd1470, %fd1469, %fd1468, 0d3EF3B2669F02676F;
	fma.rn.f64 	%fd1471, %fd1470, %fd1468, 0d3F1745CBA9AB0956;
	fma.rn.f64 	%fd1472, %fd1471, %fd1468, 0d3F3C71C72D1B5154;
	fma.rn.f64 	%fd1473, %fd1472, %fd1468, 0d3F624924923BE72D;
	fma.rn.f64 	%fd1474, %fd1473, %fd1468, 0d3F8999999999A3C4;
	fma.rn.f64 	%fd1475, %fd1474, %fd1468, 0d3FB5555555555554;
	sub.f64 	%fd1476, %fd1459, %fd1467;
	add.f64 	%fd1477, %fd1476, %fd1476;
	neg.f64 	%fd1478, %fd1467;
	fma.rn.f64 	%fd1479, %fd1478, %fd1459, %fd1477;
	mul.f64 	%fd1480, %fd1465, %fd1479;
	mul.f64 	%fd1481, %fd1468, %fd1475;
	fma.rn.f64 	%fd1482, %fd1481, %fd1467, %fd1480;
	xor.b32  	%r531, %r774, -2147483648;
	mov.b32 	%r532, 1127219200;
	mov.b64 	%fd1483, {%r531, %r532};
	mov.b32 	%r533, -2147483648;
	mov.b64 	%fd1484, {%r533, %r532};
	sub.f64 	%fd1485, %fd1483, %fd1484;
	fma.rn.f64 	%fd1486, %fd1485, 0d3FE62E42FEFA39EF, %fd1467;
	fma.rn.f64 	%fd1487, %fd1485, 0dBFE62E42FEFA39EF, %fd1486;
	sub.f64 	%fd1488, %fd1487, %fd1467;
	sub.f64 	%fd1489, %fd1482, %fd1488;
	fma.rn.f64 	%fd1490, %fd1485, 0d3C7ABC9E3B39803F, %fd1489;
	add.f64 	%fd2201, %fd1486, %fd1490;
	bra.uni 	$L__BB20_261;
$L__BB20_260:
	fma.rn.f64 	%fd1458, %fd2199, 0d7FF0000000000000, 0d7FF0000000000000;
	{
	.reg .b32 %temp; 
	mov.b64 	{%temp, %r523}, %fd2199;
	}
	and.b32  	%r524, %r523, 2147483647;
	setp.eq.s32 	%p240, %r524, 0;
	selp.f64 	%fd2201, 0dFFF0000000000000, %fd1458, %p240;
$L__BB20_261:
	setp.geu.f64 	%p242, %fd257, %fd258;
	div.rn.f64 	%fd1506, %fd260, %fd259;
	mul.f64 	%fd1507, %fd1506, %fd1506;
	fma.rn.f64 	%fd1508, %fd1507, 0dBEF53E1D2A25FF7E, 0d3F2D3B63DBB65B49;
	fma.rn.f64 	%fd1509, %fd1508, %fd1507, 0dBF5312788DDE082E;
	fma.rn.f64 	%fd1510, %fd1509, %fd1507, 0d3F6F9690C8249315;
	fma.rn.f64 	%fd1511, %fd1510, %fd1507, 0dBF82CF5AABC7CF0D;
	fma.rn.f64 	%fd1512, %fd1511, %fd1507, 0d3F9162B0B2A3BFDE;
	fma.rn.f64 	%fd1513, %fd1512, %fd1507, 0dBF9A7256FEB6FC6B;
	fma.rn.f64 	%fd1514, %fd1513, %fd1507, 0d3FA171560CE4A489;
	fma.rn.f64 	%fd1515, %fd1514, %fd1507, 0dBFA4F44D841450E4;
	fma.rn.f64 	%fd1516, %fd1515, %fd1507, 0d3FA7EE3D3F36BB95;
	fma.rn.f64 	%fd1517, %fd1516, %fd1507, 0dBFAAD32AE04A9FD1;
	fma.rn.f64 	%fd1518, %fd1517, %fd1507, 0d3FAE17813D66954F;
	fma.rn.f64 	%fd1519, %fd1518, %fd1507, 0dBFB11089CA9A5BCD;
	fma.rn.f64 	%fd1520, %fd1519, %fd1507, 0d3FB3B12B2DB51738;
	fma.rn.f64 	%fd1521, %fd1520, %fd1507, 0dBFB745D022F8DC5C;
	fma.rn.f64 	%fd1522, %fd1521, %fd1507, 0d3FBC71C709DFE927;
	fma.rn.f64 	%fd1523, %fd1522, %fd1507, 0dBFC2492491FA1744;
	fma.rn.f64 	%fd1524, %fd1523, %fd1507, 0d3FC99999999840D2;
	fma.rn.f64 	%fd1525, %fd1524, %fd1507, 0dBFD555555555544C;
	mul.f64 	%fd1526, %fd1507, %fd1525;
	fma.rn.f64 	%fd398, %fd1526, %fd1506, %fd1506;
	@%p242 bra 	$L__BB20_263;
	{
	.reg .b32 %temp; 
	mov.b64 	{%temp, %r535}, %fd1277;
	}
	setp.lt.s32 	%p244, %r535, 0;
	neg.f64 	%fd1529, %fd398;
	selp.f64 	%fd1530, %fd398, %fd1529, %p244;
	add.f64 	%fd2202, %fd1530, 0d3FF921FB54442D18;
	bra.uni 	$L__BB20_264;
$L__BB20_263:
	{
	.reg .b32 %temp; 
	mov.b64 	{%temp, %r534}, %fd1277;
	}
	setp.lt.s32 	%p243, %r534, 0;
	mov.f64 	%fd1527, 0d400921FB54442D18;
	sub.f64 	%fd1528, %fd1527, %fd398;
	selp.f64 	%fd2202, %fd1528, %fd398, %p243;
$L__BB20_264:
	add.rn.f64 	%fd1531, %fd257, %fd258;
	setp.eq.f64 	%p245, %fd257, %fd258;
	{
	.reg .b32 %temp; 
	mov.b64 	{%temp, %r536}, %fd1277;
	}
	setp.lt.s32 	%p246, %r536, 0;
	selp.f64 	%fd1532, 0d4002D97C7F3321D2, 0d3FE921FB54442D18, %p246;
	selp.f64 	%fd1533, %fd1532, %fd2202, %p245;
	setp.nan.f64 	%p247, %fd1531, %fd1531;
	copysign.f64 	%fd1534, %fd1278, %fd1533;
	selp.f64 	%fd2204, %fd1531, %fd1534, %p247;
	mul.f64 	%fd2203, %fd2201, 0d3FE0000000000000;
$L__BB20_265:
	add.f64 	%fd1873, %fd465, 0dBFF0000000000000;
	mul.f64 	%fd406, %fd1873, %fd2203;
	mul.f64 	%fd2217, %fd1873, %fd2204;
	mov.b64 	%rd75, %fd2217;
	mov.b64 	{%r626, %r627}, %rd75;
	and.b32  	%r181, %r627, 2147483647;
	or.b32  	%r628, %r181, %r626;
	setp.ne.s32 	%p312, %r628, 0;
	@%p312 bra 	$L__BB20_269;
	fma.rn.f64 	%fd2070, %fd406, 0d3FF71547652B82FE, 0d4338000000000000;
	{
	.reg .b32 %temp; 
	mov.b64 	{%r182, %temp}, %fd2070;
	}
	mov.f64 	%fd2071, 0dC338000000000000;
	add.rn.f64 	%fd2072, %fd2070, %fd2071;
	fma.rn.f64 	%fd2073, %fd2072, 0dBFE62E42FEFA39EF, %fd406;
	fma.rn.f64 	%fd2074, %fd2072, 0dBC7ABC9E3B39803F, %fd2073;
	fma.rn.f64 	%fd2075, %fd2074, 0d3E5ADE1569CE2BDF, 0d3E928AF3FCA213EA;
	fma.rn.f64 	%fd2076, %fd2075, %fd2074, 0d3EC71DEE62401315;
	fma.rn.f64 	%fd2077, %fd2076, %fd2074, 0d3EFA01997C89EB71;
	fma.rn.f64 	%fd2078, %fd2077, %fd2074, 0d3F2A01A014761F65;
	fma.rn.f64 	%fd2079, %fd2078, %fd2074, 0d3F56C16C1852B7AF;
	fma.rn.f64 	%fd2080, %fd2079, %fd2074, 0d3F81111111122322;
	fma.rn.f64 	%fd2081, %fd2080, %fd2074, 0d3FA55555555502A1;
	fma.rn.f64 	%fd2082, %fd2081, %fd2074, 0d3FC5555555555511;
	fma.rn.f64 	%fd2083, %fd2082, %fd2074, 0d3FE000000000000B;
	fma.rn.f64 	%fd2084, %fd2083, %fd2074, 0d3FF0000000000000;
	fma.rn.f64 	%fd2085, %fd2084, %fd2074, 0d3FF0000000000000;
	{
	.reg .b32 %temp; 
	mov.b64 	{%r183, %temp}, %fd2085;
	}
	{
	.reg .b32 %temp; 
	mov.b64 	{%temp, %r184}, %fd2085;
	}
	shl.b32 	%r698, %r182, 20;
	add.s32 	%r699, %r698, %r184;
	mov.b64 	%fd2216, {%r183, %r699};
	{
	.reg .b32 %temp; 
	mov.b64 	{%temp, %r700}, %fd406;
	}
	mov.b32 	%f18, %r700;
	abs.f32 	%f4, %f18;
	setp.lt.f32 	%p350, %f4, 0f4086232B;
	@%p350 bra 	$L__BB20_311;
	setp.lt.f64 	%p351, %fd406, 0d0000000000000000;
	add.f64 	%fd2086, %fd406, 0d7FF0000000000000;
	selp.f64 	%fd2216, 0d0000000000000000, %fd2086, %p351;
	setp.geu.f32 	%p352, %f4, 0f40874800;
	@%p352 bra 	$L__BB20_311;
	shr.u32 	%r701, %r182, 31;
	add.s32 	%r702, %r182, %r701;
	shr.s32 	%r703, %r702, 1;
	shl.b32 	%r704, %r703, 20;
	add.s32 	%r705, %r184, %r704;
	mov.b64 	%fd2087, {%r183, %r705};
	sub.s32 	%r706, %r182, %r703;
	shl.b32 	%r707, %r706, 20;
	add.s32 	%r708, %r707, 1072693248;
	mov.b32 	%r709, 0;
	mov.b64 	%fd2088, {%r709, %r708};
	mul.f64 	%fd2216, %fd2088, %fd2087;
	bra.uni 	$L__BB20_311;
$L__BB20_269:
	mov.b64 	%rd76, %fd406;
	mov.b64 	{%r186, %r185}, %rd76;
	and.b32  	%r187, %r185, 2147483647;
	or.b32  	%r629, %r187, %r186;
	setp.ne.s32 	%p313, %r629, 0;
	@%p313 bra 	$L__BB20_280;
	abs.f64 	%fd411, %fd2217;
	setp.neu.f64 	%p342, %fd411, 0d7FF0000000000000;
	@%p342 bra 	$L__BB20_272;
	mov.f64 	%fd2025, 0d0000000000000000;
	mul.rn.f64 	%fd2206, %fd2217, %fd2025;
	mov.b32 	%r776, 1;
	bra.uni 	$L__BB20_275;
$L__BB20_272:
	mul.f64 	%fd2020, %fd2217, 0d3FE45F306DC9C883;
	cvt.rni.s32.f64 	%r775, %fd2020;
	cvt.rn.f64.s32 	%fd2021, %r775;
	fma.rn.f64 	%fd2022, %fd2021, 0dBFF921FB54442D18, %fd2217;
	fma.rn.f64 	%fd2023, %fd2021, 0dBC91A62633145C00, %fd2022;
	fma.rn.f64 	%fd2206, %fd2021, 0dB97B839A252049C0, %fd2023;
	setp.ltu.f64 	%p343, %fd411, 0d41E0000000000000;
	@%p343 bra 	$L__BB20_274;
	{ // callseq 16, 0
	.param .b64 param0;
	st.param.f64 	[param0], %fd2217;
	.param .align 16 .b8 retval0[16];
	call.uni (retval0), 
	__internal_trig_reduction_slowpathd, 
	(
	param0
	);
	ld.param.f64 	%fd2206, [retval0];
	ld.param.b32 	%r775, [retval0+8];
	} // callseq 16
$L__BB20_274:
	add.s32 	%r776, %r775, 1;
$L__BB20_275:
	setp.neu.f64 	%p344, %fd411, 0d7FF0000000000000;
	shl.b32 	%r690, %r776, 6;
	cvt.u64.u32 	%rd97, %r690;
	and.b64  	%rd98, %rd97, 64;
	mov.u64 	%rd99, __cudart_sin_cos_coeffs;
	add.s64 	%rd100, %rd99, %rd98;
	mul.rn.f64 	%fd2026, %fd2206, %fd2206;
	and.b32  	%r691, %r776, 1;
	setp.eq.b32 	%p345, %r691, 1;
	selp.f64 	%fd2027, 0dBDA8FF8320FD8164, 0d3DE5DB65F9785EBA, %p345;
	ld.global.nc.v2.f64 	{%fd2028, %fd2029}, [%rd100];
	fma.rn.f64 	%fd2030, %fd2027, %fd2026, %fd2028;
	fma.rn.f64 	%fd2031, %fd2030, %fd2026, %fd2029;
	ld.global.nc.v2.f64 	{%fd2032, %fd2033}, [%rd100+16];
	fma.rn.f64 	%fd2034, %fd2031, %fd2026, %fd2032;
	fma.rn.f64 	%fd2035, %fd2034, %fd2026, %fd2033;
	ld.global.nc.v2.f64 	{%fd2036, %fd2037}, [%rd100+32];
	fma.rn.f64 	%fd2038, %fd2035, %fd2026, %fd2036;
	fma.rn.f64 	%fd2039, %fd2038, %fd2026, %fd2037;
	fma.rn.f64 	%fd2040, %fd2039, %fd2206, %fd2206;
	fma.rn.f64 	%fd2041, %fd2039, %fd2026, 0d3FF0000000000000;
	selp.f64 	%fd2042, %fd2041, %fd2040, %p345;
	and.b32  	%r692, %r776, 2;
	setp.eq.s32 	%p346, %r692, 0;
	mov.f64 	%fd2043, 0d0000000000000000;
	sub.f64 	%fd2044, %fd2043, %fd2042;
	selp.f64 	%fd2216, %fd2042, %fd2044, %p346;
	@%p344 bra 	$L__BB20_277;
	mov.f64 	%fd2050, 0d0000000000000000;
	mul.rn.f64 	%fd2207, %fd2217, %fd2050;
	mov.b32 	%r777, 0;
	bra.uni 	$L__BB20_279;
$L__BB20_277:
	mul.f64 	%fd2045, %fd2217, 0d3FE45F306DC9C883;
	cvt.rni.s32.f64 	%r777, %fd2045;
	cvt.rn.f64.s32 	%fd2046, %r777;
	fma.rn.f64 	%fd2047, %fd2046, 0dBFF921FB54442D18, %fd2217;
	fma.rn.f64 	%fd2048, %fd2046, 0dBC91A62633145C00, %fd2047;
	fma.rn.f64 	%fd2207, %fd2046, 0dB97B839A252049C0, %fd2048;
	setp.ltu.f64 	%p347, %fd411, 0d41E0000000000000;
	@%p347 bra 	$L__BB20_279;
	{ // callseq 17, 0
	.param .b64 param0;
	st.param.f64 	[param0], %fd2217;
	.param .align 16 .b8 retval0[16];
	call.uni (retval0), 
	__internal_trig_reduction_slowpathd, 
	(
	param0
	);
	ld.param.f64 	%fd2207, [retval0];
	ld.param.b32 	%r777, [retval0+8];
	} // callseq 17
$L__BB20_279:
	shl.b32 	%r695, %r777, 6;
	cvt.u64.u32 	%rd101, %r695;
	and.b64  	%rd102, %rd101, 64;
	add.s64 	%rd104, %rd99, %rd102;
	mul.rn.f64 	%fd2051, %fd2207, %fd2207;
	and.b32  	%r696, %r777, 1;
	setp.eq.b32 	%p348, %r696, 1;
	selp.f64 	%fd2052, 0dBDA8FF8320FD8164, 0d3DE5DB65F9785EBA, %p348;
	ld.global.nc.v2.f64 	{%fd2053, %fd2054}, [%rd104];
	fma.rn.f64 	%fd2055, %fd2052, %fd2051, %fd2053;
	fma.rn.f64 	%fd2056, %fd2055, %fd2051, %fd2054;
	ld.global.nc.v2.f64 	{%fd2057, %fd2058}, [%rd104+16];
	fma.rn.f64 	%fd2059, %fd2056, %fd2051, %fd2057;
	fma.rn.f64 	%fd2060, %fd2059, %fd2051, %fd2058;
	ld.global.nc.v2.f64 	{%fd2061, %fd2062}, [%rd104+32];
	fma.rn.f64 	%fd2063, %fd2060, %fd2051, %fd2061;
	fma.rn.f64 	%fd2064, %fd2063, %fd2051, %fd2062;
	fma.rn.f64 	%fd2065, %fd2064, %fd2207, %fd2207;
	fma.rn.f64 	%fd2066, %fd2064, %fd2051, 0d3FF0000000000000;
	selp.f64 	%fd2067, %fd2066, %fd2065, %p348;
	and.b32  	%r697, %r777, 2;
	setp.eq.s32 	%p349, %r697, 0;
	mov.f64 	%fd2068, 0d0000000000000000;
	sub.f64 	%fd2069, %fd2068, %fd2067;
	selp.f64 	%fd2217, %fd2067, %fd2069, %p349;
	bra.uni 	$L__BB20_311;
$L__BB20_280:
	setp.lt.u32 	%p314, %r181, 2146435072;
	@%p314 bra 	$L__BB20_284;
	setp.eq.s32 	%p338, %r186, 0;
	setp.eq.s32 	%p339, %r187, 2146435072;
	and.pred  	%p340, %p338, %p339;
	@%p340 bra 	$L__BB20_283;
	sub.f64 	%fd2216, %fd2217, %fd2217;
	mov.f64 	%fd2217, %fd2216;
	bra.uni 	$L__BB20_311;
$L__BB20_283:
	setp.gt.s32 	%p341, %r185, -1;
	sub.f64 	%fd2019, %fd2217, %fd2217;
	selp.f64 	%fd2216, %fd406, 0d0000000000000000, %p341;
	selp.f64 	%fd2217, %fd2019, 0d0000000000000000, %p341;
	bra.uni 	$L__BB20_311;
$L__BB20_284:
	add.s32 	%r630, %r185, -1082535490;
	setp.gt.u32 	%p315, %r630, 1084066;
	@%p315 bra 	$L__BB20_298;
	add.f64 	%fd426, %fd406, 0dC0937BE319BA0DA4;
	fma.rn.f64 	%fd1944, %fd426, 0d3FF71547652B82FE, 0d4338000000000000;
	{
	.reg .b32 %temp; 
	mov.b64 	{%r196, %temp}, %fd1944;
	}
	mov.f64 	%fd1945, 0dC338000000000000;
	add.rn.f64 	%fd1946, %fd1944, %fd1945;
	fma.rn.f64 	%fd1947, %fd1946, 0dBFE62E42FEFA39EF, %fd426;
	fma.rn.f64 	%fd1948, %fd1946, 0dBC7ABC9E3B39803F, %fd1947;
	fma.rn.f64 	%fd1949, %fd1948, 0d3E5ADE1569CE2BDF, 0d3E928AF3FCA213EA;
	fma.rn.f64 	%fd1950, %fd1949, %fd1948, 0d3EC71DEE62401315;
	fma.rn.f64 	%fd1951, %fd1950, %fd1948, 0d3EFA01997C89EB71;
	fma.rn.f64 	%fd1952, %fd1951, %fd1948, 0d3F2A01A014761F65;
	fma.rn.f64 	%fd1953, %fd1952, %fd1948, 0d3F56C16C1852B7AF;
	fma.rn.f64 	%fd1954, %fd1953, %fd1948, 0d3F81111111122322;
	fma.rn.f64 	%fd1955, %fd1954, %fd1948, 0d3FA55555555502A1;
	fma.rn.f64 	%fd1956, %fd1955, %fd1948, 0d3FC5555555555511;
	fma.rn.f64 	%fd1957, %fd1956, %fd1948, 0d3FE000000000000B;
	fma.rn.f64 	%fd1958, %fd1957, %fd1948, 0d3FF0000000000000;
	fma.rn.f64 	%fd1959, %fd1958, %fd1948, 0d3FF0000000000000;
	{
	.reg .b32 %temp; 
	mov.b64 	{%r197, %temp}, %fd1959;
	}
	{
	.reg .b32 %temp; 
	mov.b64 	{%temp, %r198}, %fd1959;
	}
	shl.b32 	%r653, %r196, 20;
	add.s32 	%r654, %r653, %r198;
	mov.b64 	%fd2208, {%r197, %r654};
	{
	.reg .b32 %temp; 
	mov.b64 	{%temp, %r655}, %fd426;
	}
	mov.b32 	%f17, %r655;
	abs.f32 	%f5, %f17;
	setp.lt.f32 	%p327, %f5, 0f4086232B;
	@%p327 bra 	$L__BB20_288;
	setp.lt.f64 	%p328, %fd426, 0d0000000000000000;
	add.f64 	%fd1960, %fd426, 0d7FF0000000000000;
	selp.f64 	%fd2208, 0d0000000000000000, %fd1960, %p328;
	setp.geu.f32 	%p329, %f5, 0f40874800;
	@%p329 bra 	$L__BB20_288;
	shr.u32 	%r656, %r196, 31;
	add.s32 	%r657, %r196, %r656;
	shr.s32 	%r658, %r657, 1;
	shl.b32 	%r659, %r658, 20;
	add.s32 	%r660, %r198, %r659;
	mov.b64 	%fd1961, {%r197, %r660};
	sub.s32 	%r661, %r196, %r658;
	shl.b32 	%r662, %r661, 20;
	add.s32 	%r663, %r662, 1072693248;
	mov.b32 	%r664, 0;
	mov.b64 	%fd1962, {%r664, %r663};
	mul.f64 	%fd2208, %fd1962, %fd1961;
$L__BB20_288:
	mov.b64 	%rd85, %fd2208;
	mov.b64 	{%r665, %r666}, %rd85;
	shr.u32 	%r667, %r666, 20;
	add.s32 	%r668, %r667, -247;
	and.b32  	%r669, %r666, 1048575;
	or.b32  	%r670, %r669, 2145386496;
	mov.b64 	%rd86, {%r665, %r670};
	mov.b64 	%fd431, %rd86;
	cvt.u16.u32 	%rs5, %r668;
	shr.u16 	%rs6, %rs5, 15;
	add.s16 	%rs7, %rs5, %rs6;
	shr.s16 	%rs8, %rs7, 1;
	cvt.s32.s16 	%r671, %rs8;
	shl.b32 	%r672, %r671, 20;
	add.s32 	%r673, %r672, 1072693248;
	mov.b32 	%r674, 0;
	mov.b64 	%rd87, {%r674, %r673};
	mov.b64 	%fd432, %rd87;
	sub.s32 	%r675, %r668, %r671;
	shl.b32 	%r676, %r675, 20;
	add.s32 	%r199, %r676, 1072693248;
	abs.f64 	%fd433, %fd2217;
	setp.neu.f64 	%p330, %fd433, 0d7FF0000000000000;
	@%p330 bra 	$L__BB20_290;
	mov.f64 	%fd1968, 0d0000000000000000;
	mul.rn.f64 	%fd2210, %fd2217, %fd1968;
	mov.b32 	%r779, 1;
	bra.uni 	$L__BB20_293;
$L__BB20_290:
	mul.f64 	%fd1963, %fd2217, 0d3FE45F306DC9C883;
	cvt.rni.s32.f64 	%r778, %fd1963;
	cvt.rn.f64.s32 	%fd1964, %r778;
	fma.rn.f64 	%fd1965, %fd1964, 0dBFF921FB54442D18, %fd2217;
	fma.rn.f64 	%fd1966, %fd1964, 0dBC91A62633145C00, %fd1965;
	fma.rn.f64 	%fd2210, %fd1964, 0dB97B839A252049C0, %fd1966;
	setp.ltu.f64 	%p331, %fd433, 0d41E0000000000000;
	@%p331 bra 	$L__BB20_292;
	{ // callseq 14, 0
	.param .b64 param0;
	st.param.f64 	[param0], %fd2217;
	.param .align 16 .b8 retval0[16];
	call.uni (retval0), 
	__internal_trig_reduction_slowpathd, 
	(
	param0
	);
	ld.param.f64 	%fd2210, [retval0];
	ld.param.b32 	%r778, [retval0+8];
	} // callseq 14
$L__BB20_292:
	add.s32 	%r779, %r778, 1;
$L__BB20_293:
	setp.neu.f64 	%p332, %fd433, 0d7FF0000000000000;
	shl.b32 	%r679, %r779, 6;
	cvt.u64.u32 	%rd88, %r679;
	and.b64  	%rd89, %rd88, 64;
	mov.u64 	%rd90, __cudart_sin_cos_coeffs;
	add.s64 	%rd91, %rd90, %rd89;
	mul.rn.f64 	%fd1969, %fd2210, %fd2210;
	and.b32  	%r680, %r779, 1;
	setp.eq.b32 	%p333, %r680, 1;
	selp.f64 	%fd1970, 0dBDA8FF8320FD8164, 0d3DE5DB65F9785EBA, %p333;
	ld.global.nc.v2.f64 	{%fd1971, %fd1972}, [%rd91];
	fma.rn.f64 	%fd1973, %fd1970, %fd1969, %fd1971;
	fma.rn.f64 	%fd1974, %fd1973, %fd1969, %fd1972;
	ld.global.nc.v2.f64 	{%fd1975, %fd1976}, [%rd91+16];
	fma.rn.f64 	%fd1977, %fd1974, %fd1969, %fd1975;
	fma.rn.f64 	%fd1978, %fd1977, %fd1969, %fd1976;
	ld.global.nc.v2.f64 	{%fd1979, %fd1980}, [%rd91+32];
	fma.rn.f64 	%fd1981, %fd1978, %fd1969, %fd1979;
	fma.rn.f64 	%fd1982, %fd1981, %fd1969, %fd1980;
	fma.rn.f64 	%fd1983, %fd1982, %fd2210, %fd2210;
	fma.rn.f64 	%fd1984, %fd1982, %fd1969, 0d3FF0000000000000;
	selp.f64 	%fd1985, %fd1984, %fd1983, %p333;
	and.b32  	%r681, %r779, 2;
	setp.eq.s32 	%p334, %r681, 0;
	mov.f64 	%fd1986, 0d0000000000000000;
	sub.f64 	%fd1987, %fd1986, %fd1985;
	selp.f64 	%fd1988, %fd1985, %fd1987, %p334;
	mul.f64 	%fd1989, %fd1988, %fd431;
	mul.f64 	%fd439, %fd1989, %fd432;
	@%p332 bra 	$L__BB20_295;
	mov.f64 	%fd1995, 0d0000000000000000;
	mul.rn.f64 	%fd2211, %fd2217, %fd1995;
	mov.b32 	%r780, 0;
	bra.uni 	$L__BB20_297;
$L__BB20_295:
	mul.f64 	%fd1990, %fd2217, 0d3FE45F306DC9C883;
	cvt.rni.s32.f64 	%r780, %fd1990;
	cvt.rn.f64.s32 	%fd1991, %r780;
	fma.rn.f64 	%fd1992, %fd1991, 0dBFF921FB54442D18, %fd2217;
	fma.rn.f64 	%fd1993, %fd1991, 0dBC91A62633145C00, %fd1992;
	fma.rn.f64 	%fd2211, %fd1991, 0dB97B839A252049C0, %fd1993;
	setp.ltu.f64 	%p335, %fd433, 0d41E0000000000000;
	@%p335 bra 	$L__BB20_297;
	{ // callseq 15, 0
	.param .b64 param0;
	st.param.f64 	[param0], %fd2217;
	.param .align 16 .b8 retval0[16];
	call.uni (retval0), 
	__internal_trig_reduction_slowpathd, 
	(
	param0
	);
	ld.param.f64 	%fd2211, [retval0];
	ld.param.b32 	%r780, [retval0+8];
	} // callseq 15
$L__BB20_297:
	mov.b32 	%r684, 0;
	mov.b64 	%rd92, {%r684, %r199};
	mov.b64 	%fd1996, %rd92;
	shl.b32 	%r685, %r780, 6;
	cvt.u64.u32 	%rd93, %r685;
	and.b64  	%rd94, %rd93, 64;
	add.s64 	%rd96, %rd90, %rd94;
	mul.rn.f64 	%fd1997, %fd2211, %fd2211;
	and.b32  	%r686, %r780, 1;
	setp.eq.b32 	%p336, %r686, 1;
	selp.f64 	%fd1998, 0dBDA8FF8320FD8164, 0d3DE5DB65F9785EBA, %p336;
	ld.global.nc.v2.f64 	{%fd1999, %fd2000}, [%rd96];
	fma.rn.f64 	%fd2001, %fd1998, %fd1997, %fd1999;
	fma.rn.f64 	%fd2002, %fd2001, %fd1997, %fd2000;
	ld.global.nc.v2.f64 	{%fd2003, %fd2004}, [%rd96+16];
	fma.rn.f64 	%fd2005, %fd2002, %fd1997, %fd2003;
	fma.rn.f64 	%fd2006, %fd2005, %fd1997, %fd2004;
	ld.global.nc.v2.f64 	{%fd2007, %fd2008}, [%rd96+32];
	fma.rn.f64 	%fd2009, %fd2006, %fd1997, %fd2007;
	fma.rn.f64 	%fd2010, %fd2009, %fd1997, %fd2008;
	fma.rn.f64 	%fd2011, %fd2010, %fd2211, %fd2211;
	fma.rn.f64 	%fd2012, %fd2010, %fd1997, 0d3FF0000000000000;
	selp.f64 	%fd2013, %fd2012, %fd2011, %p336;
	and.b32  	%r687, %r780, 2;
	setp.eq.s32 	%p337, %r687, 0;
	mov.f64 	%fd2014, 0d0000000000000000;
	sub.f64 	%fd2015, %fd2014, %fd2013;
	selp.f64 	%fd2016, %fd2013, %fd2015, %p337;
	mul.f64 	%fd2017, %fd2016, %fd431;
	mul.f64 	%fd2018, %fd2017, %fd432;
	mul.f64 	%fd2217, %fd2018, %fd1996;
	mul.f64 	%fd2216, %fd439, %fd1996;
	bra.uni 	$L__BB20_311;
$L__BB20_298:
	fma.rn.f64 	%fd1874, %fd406, 0d3FF71547652B82FE, 0d4338000000000000;
	{
	.reg .b32 %temp; 
	mov.b64 	{%r208, %temp}, %fd1874;
	}
	mov.f64 	%fd1875, 0dC338000000000000;
	add.rn.f64 	%fd1876, %fd1874, %fd1875;
	fma.rn.f64 	%fd1877, %fd1876, 0dBFE62E42FEFA39EF, %fd406;
	fma.rn.f64 	%fd1878, %fd1876, 0dBC7ABC9E3B39803F, %fd1877;
	fma.rn.f64 	%fd1879, %fd1878, 0d3E5ADE1569CE2BDF, 0d3E928AF3FCA213EA;
	fma.rn.f64 	%fd1880, %fd1879, %fd1878, 0d3EC71DEE62401315;
	fma.rn.f64 	%fd1881, %fd1880, %fd1878, 0d3EFA01997C89EB71;
	fma.rn.f64 	%fd1882, %fd1881, %fd1878, 0d3F2A01A014761F65;
	fma.rn.f64 	%fd1883, %fd1882, %fd1878, 0d3F56C16C1852B7AF;
	fma.rn.f64 	%fd1884, %fd1883, %fd1878, 0d3F81111111122322;
	fma.rn.f64 	%fd1885, %fd1884, %fd1878, 0d3FA55555555502A1;
	fma.rn.f64 	%fd1886, %fd1885, %fd1878, 0d3FC5555555555511;
	fma.rn.f64 	%fd1887, %fd1886, %fd1878, 0d3FE000000000000B;
	fma.rn.f64 	%fd1888, %fd1887, %fd1878, 0d3FF0000000000000;
	fma.rn.f64 	%fd1889, %fd1888, %fd1878, 0d3FF0000000000000;
	{
	.reg .b32 %temp; 
	mov.b64 	{%r209, %temp}, %fd1889;
	}
	{
	.reg .b32 %temp; 
	mov.b64 	{%temp, %r210}, %fd1889;
	}
	shl.b32 	%r631, %r208, 20;
	add.s32 	%r632, %r631, %r210;
	mov.b64 	%fd2212, {%r209, %r632};
	{
	.reg .b32 %temp; 
	mov.b64 	{%temp, %r633}, %fd406;
	}
	mov.b32 	%f16, %r633;
	abs.f32 	%f6, %f16;
	setp.lt.f32 	%p316, %f6, 0f4086232B;
	@%p316 bra 	$L__BB20_301;
	setp.lt.f64 	%p317, %fd406, 0d0000000000000000;
	add.f64 	%fd1890, %fd406, 0d7FF0000000000000;
	selp.f64 	%fd2212, 0d0000000000000000, %fd1890, %p317;
	setp.geu.f32 	%p318, %f6, 0f40874800;
	@%p318 bra 	$L__BB20_301;
	shr.u32 	%r634, %r208, 31;
	add.s32 	%r635, %r208, %r634;
	shr.s32 	%r636, %r635, 1;
	shl.b32 	%r637, %r636, 20;
	add.s32 	%r638, %r210, %r637;
	mov.b64 	%fd1891, {%r209, %r638};
	sub.s32 	%r639, %r208, %r636;
	shl.b32 	%r640, %r639, 20;
	add.s32 	%r641, %r640, 1072693248;
	mov.b32 	%r642, 0;
	mov.b64 	%fd1892, {%r642, %r641};
	mul.f64 	%fd2212, %fd1892, %fd1891;
$L__BB20_301:
	abs.f64 	%fd450, %fd2217;
	setp.neu.f64 	%p319, %fd450, 0d7FF0000000000000;
	@%p319 bra 	$L__BB20_303;
	mov.f64 	%fd1898, 0d0000000000000000;
	mul.rn.f64 	%fd2214, %fd2217, %fd1898;
	mov.b32 	%r782, 1;
	bra.uni 	$L__BB20_306;
$L__BB20_303:
	mul.f64 	%fd1893, %fd2217, 0d3FE45F306DC9C883;
	cvt.rni.s32.f64 	%r781, %fd1893;
	cvt.rn.f64.s32 	%fd1894, %r781;
	fma.rn.f64 	%fd1895, %fd1894, 0dBFF921FB54442D18, %fd2217;
	fma.rn.f64 	%fd1896, %fd1894, 0dBC91A62633145C00, %fd1895;
	fma.rn.f64 	%fd2214, %fd1894, 0dB97B839A252049C0, %fd1896;
	setp.ltu.f64 	%p320, %fd450, 0d41E0000000000000;
	@%p320 bra 	$L__BB20_305;
	{ // callseq 12, 0
	.param .b64 param0;
	st.param.f64 	[param0], %fd2217;
	.param .align 16 .b8 retval0[16];
	call.uni (retval0), 
	__internal_trig_reduction_slowpathd, 
	(
	param0
	);
	ld.param.f64 	%fd2214, [retval0];
	ld.param.b32 	%r781, [retval0+8];
	} // callseq 12
$L__BB20_305:
	add.s32 	%r782, %r781, 1;
$L__BB20_306:
	setp.neu.f64 	%p321, %fd450, 0d7FF0000000000000;
	shl.b32 	%r645, %r782, 6;
	cvt.u64.u32 	%rd77, %r645;
	and.b64  	%rd78, %rd77, 64;
	mov.u64 	%rd79, __cudart_sin_cos_coeffs;
	add.s64 	%rd80, %rd79, %rd78;
	mul.rn.f64 	%fd1899, %fd2214, %fd2214;
	and.b32  	%r646, %r782, 1;
	setp.eq.b32 	%p322, %r646, 1;
	selp.f64 	%fd1900, 0dBDA8FF8320FD8164, 0d3DE5DB65F9785EBA, %p322;
	ld.global.nc.v2.f64 	{%fd1901, %fd1902}, [%rd80];
	fma.rn.f64 	%fd1903, %fd1900, %fd1899, %fd1901;
	fma.rn.f64 	%fd1904, %fd1903, %fd1899, %fd1902;
	ld.global.nc.v2.f64 	{%fd1905, %fd1906}, [%rd80+16];
	fma.rn.f64 	%fd1907, %fd1904, %fd1899, %fd1905;
	fma.rn.f64 	%fd1908, %fd1907, %fd1899, %fd1906;
	ld.global.nc.v2.f64 	{%fd1909, %fd1910}, [%rd80+32];
	fma.rn.f64 	%fd1911, %fd1908, %fd1899, %fd1909;
	fma.rn.f64 	%fd1912, %fd1911, %fd1899, %fd1910;
	fma.rn.f64 	%fd1913, %fd1912, %fd2214, %fd2214;
	fma.rn.f64 	%fd1914, %fd1912, %fd1899, 0d3FF0000000000000;
	selp.f64 	%fd1915, %fd1914, %fd1913, %p322;
	and.b32  	%r647, %r782, 2;
	setp.eq.s32 	%p323, %r647, 0;
	mov.f64 	%fd1916, 0d0000000000000000;
	sub.f64 	%fd1917, %fd1916, %fd1915;
	selp.f64 	%fd456, %fd1915, %fd1917, %p323;
	@%p321 bra 	$L__BB20_308;
	mov.f64 	%fd1923, 0d0000000000000000;
	mul.rn.f64 	%fd2215, %fd2217, %fd1923;
	mov.b32 	%r783, 0;
	bra.uni 	$L__BB20_310;
$L__BB20_308:
	mul.f64 	%fd1918, %fd2217, 0d3FE45F306DC9C883;
	cvt.rni.s32.f64 	%r783, %fd1918;
	cvt.rn.f64.s32 	%fd1919, %r783;
	fma.rn.f64 	%fd1920, %fd1919, 0dBFF921FB54442D18, %fd2217;
	fma.rn.f64 	%fd1921, %fd1919, 0dBC91A62633145C00, %fd1920;
	fma.rn.f64 	%fd2215, %fd1919, 0dB97B839A252049C0, %fd1921;
	setp.ltu.f64 	%p324, %fd450, 0d41E0000000000000;
	@%p324 bra 	$L__BB20_310;
	{ // callseq 13, 0
	.param .b64 param0;
	st.param.f64 	[param0], %fd2217;
	.param .align 16 .b8 retval0[16];
	call.uni (retval0), 
	__internal_trig_reduction_slowpathd, 
	(
	param0
	);
	ld.param.f64 	%fd2215, [retval0];
	ld.param.b32 	%r783, [retval0+8];
	} // callseq 13
$L__BB20_310:
	shl.b32 	%r650, %r783, 6;
	cvt.u64.u32 	%rd81, %r650;
	and.b64  	%rd82, %rd81, 64;
	add.s64 	%rd84, %rd79, %rd82;
	mul.rn.f64 	%fd1924, %fd2215, %fd2215;
	and.b32  	%r651, %r783, 1;
	setp.eq.b32 	%p325, %r651, 1;
	selp.f64 	%fd1925, 0dBDA8FF8320FD8164, 0d3DE5DB65F9785EBA, %p325;
	ld.global.nc.v2.f64 	{%fd1926, %fd1927}, [%rd84];
	fma.rn.f64 	%fd1928, %fd1925, %fd1924, %fd1926;
	fma.rn.f64 	%fd1929, %fd1928, %fd1924, %fd1927;
	ld.global.nc.v2.f64 	{%fd1930, %fd1931}, [%rd84+16];
	fma.rn.f64 	%fd1932, %fd1929, %fd1924, %fd1930;
	fma.rn.f64 	%fd1933, %fd1932, %fd1924, %fd1931;
	ld.global.nc.v2.f64 	{%fd1934, %fd1935}, [%rd84+32];
	fma.rn.f64 	%fd1936, %fd1933, %fd1924, %fd1934;
	fma.rn.f64 	%fd1937, %fd1936, %fd1924, %fd1935;
	fma.rn.f64 	%fd1938, %fd1937, %fd2215, %fd2215;
	fma.rn.f64 	%fd1939, %fd1937, %fd1924, 0d3FF0000000000000;
	selp.f64 	%fd1940, %fd1939, %fd1938, %p325;
	and.b32  	%r652, %r783, 2;
	setp.eq.s32 	%p326, %r652, 0;
	mov.f64 	%fd1941, 0d0000000000000000;
	sub.f64 	%fd1942, %fd1941, %fd1940;
	selp.f64 	%fd1943, %fd1940, %fd1942, %p326;
	mul.f64 	%fd2217, %fd2212, %fd1943;
	mul.f64 	%fd2216, %fd2212, %fd456;
$L__BB20_311:
	ld.param.u64 	%rd112, [_ZN5janus19MatrixDualPowKernelEPKN6thrust24THRUST_300001_SM_1000_NS7complexIdEES5_diiiPS3_S6__param_7];
	ld.param.u64 	%rd110, [_ZN5janus19MatrixDualPowKernelEPKN6thrust24THRUST_300001_SM_1000_NS7complexIdEES5_diiiPS3_S6__param_1];
	mul.f64 	%fd2089, %fd465, %fd2216;
	mul.f64 	%fd2090, %fd465, %fd2217;
	cvta.to.global.u64 	%rd105, %rd110;
	mul.wide.s32 	%rd106, %r1, 16;
	add.s64 	%rd107, %rd105, %rd106;
	ld.global.v2.f64 	{%fd2091, %fd2092}, [%rd107];
	mul.f64 	%fd2093, %fd2089, %fd2091;
	mul.f64 	%fd2094, %fd2090, %fd2092;
	sub.f64 	%fd2095, %fd2093, %fd2094;
	mul.f64 	%fd2096, %fd2090, %fd2091;
	fma.rn.f64 	%fd2097, %fd2089, %fd2092, %fd2096;
	cvta.to.global.u64 	%rd108, %rd112;
	add.s64 	%rd109, %rd108, %rd106;
	st.global.v2.f64 	[%rd109], {%fd2095, %fd2097};
$L__BB20_312:
	ret;

}
	// .globl	_ZN5janus26MatrixDualIndexGet2DKernelEPKN6thrust24THRUST_300001_SM_1000_NS7complexIdEES5_iiiiiiiPS3_S6_
.visible .entry _ZN5janus26MatrixDualIndexGet2DKernelEPKN6thrust24THRUST_300001_SM_1000_NS7complexIdEES5_iiiiiiiPS3_S6_(
	.param .u64 .ptr .align 1 _ZN5janus26MatrixDualIndexGet2DKernelEPKN6thrust24THRUST_300001_SM_1000_NS7complexIdEES5_iiiiiiiPS3_S6__param_0,
	.param .u64 .ptr .align 1 _ZN5janus26MatrixDualIndexGet2DKernelEPKN6thrust24THRUST_300001_SM_1000_NS7complexIdEES5_iiiiiiiPS3_S6__param_1,
	.param .u32 _ZN5janus26MatrixDualIndexGet2DKernelEPKN6thrust24THRUST_300001_SM_1000_NS7complexIdEES5_iiiiiiiPS3_S6__param_2,
	.param .u32 _ZN5janus26MatrixDualIndexGet2DKernelEPKN6thrust24THRUST_300001_SM_1000_NS7complexIdEES5_iiiiiiiPS3_S6__param_3,
	.param .u32 _ZN5janus26MatrixDualIndexGet2DKernelEPKN6thrust24THRUST_300001_SM_1000_NS7complexIdEES5_iiiiiiiPS3_S6__param_4,
	.param .u32 _ZN5janus26MatrixDualIndexGet2DKernelEPKN6thrust24THRUST_300001_SM_1000_NS7complexIdEES5_iiiiiiiPS3_S6__param_5,
	.param .u32 _ZN5janus26MatrixDualIndexGet2DKernelEPKN6thrust24THRUST_300001_SM_1000_NS7complexIdEES5_iiiiiiiPS3_S6__param_6,
	.param .u32 _ZN5janus26MatrixDualIndexGet2DKernelEPKN6thrust24THRUST_300001_SM_1000_NS7complexIdEES5_iiiiiiiPS3_S6__param_7,
	.param .u32 _ZN5janus26MatrixDualIndexGet2DKernelEPKN6thrust24THRUST_300001_SM_1000_NS7complexIdEES5_iiiiiiiPS3_S6__param_8,
	.param .u64 .ptr .align 1 _ZN5janus26MatrixDualIndexGet2DKernelEPKN6thrust24THRUST_300001_SM_1000_NS7complexIdEES5_iiiiiiiPS3_S6__param_9,
	.param .u64 .ptr .align 1 _ZN5janus26MatrixDualIndexGet2DKernelEPKN6thrust24THRUST_300001_SM_1000_NS7complexIdEES5_iiiiiiiPS3_S6__param_10
)
{
	.reg .pred 	%p<3>;
	.reg .b32 	%r<28>;
	.reg .b64 	%rd<17>;
	.reg .b64 	%fd<5>;

	ld.param.u64 	%rd1, [_ZN5janus26MatrixDualIndexGet2DKernelEPKN6thrust24THRUST_300001_SM_1000_NS7complexIdEES5_iiiiiiiPS3_S6__param_0];
	ld.param.u64 	%rd2, [_ZN5janus26MatrixDualIndexGet2DKernelEPKN6thrust24THRUST_300001_SM_1000_NS7complexIdEES5_iiiiiiiPS3_S6__param_1];
	ld.param.u32 	%r6, [_ZN5janus26MatrixDualIndexGet2DKernelEPKN6thrust24THRUST_300001_SM_1000_NS7complexIdEES5_iiiiiiiPS3_S6__param_3];
	ld.param.u32 	%r7, [_ZN5janus26MatrixDualIndexGet2DKernelEPKN6thrust24THRUST_300001_SM_1000_NS7complexIdEES5_iiiiiiiPS3_S6__param_4];
	ld.param.u32 	%r8, [_ZN5janus26MatrixDualIndexGet2DKernelEPKN6thrust24THRUST_300001_SM_1000_NS7complexIdEES5_iiiiiiiPS3_S6__param_5];
	ld.param.u32 	%r10, [_ZN5janus26MatrixDualIndexGet2DKernelEPKN6thrust24THRUST_300001_SM_1000_NS7complexIdEES5_iiiiiiiPS3_S6__param_6];
	ld.param.u32 	%r9, [_ZN5janus26MatrixDualIndexGet2DKernelEPKN6thrust24THRUST_300001_SM_1000_NS7complexIdEES5_iiiiiiiPS3_S6__param_7];
	ld.param.u32 	%r11, [_ZN5janus26MatrixDualIndexGet2DKernelEPKN6thrust24THRUST_300001_SM_1000_NS7complexIdEES5_iiiiiiiPS3_S6__param_8];
	ld.param.u64 	%rd3, [_ZN5janus26MatrixDualIndexGet2DKernelEPKN6thrust24THRUST_300001_SM_1000_NS7complexIdEES5_iiiiiiiPS3_S6__param_9];
	ld.param.u64 	%rd4, [_ZN5janus26MatrixDualIndexGet2DKernelEPKN6thrust24THRUST_300001_SM_1000_NS7complexIdEES5_iiiiiiiPS3_S6__param_10];
	sub.s32 	%r12, %r10, %r8;
	sub.s32 	%r1, %r11, %r9;
	mul.lo.s32 	%r13, %r12, %r7;
	mul.lo.s32 	%r14, %r13, %r1;
	mov.u32 	%r15, %tid.x;
	mov.u32 	%r16, %ctaid.x;
	mov.u32 	%r17, %ntid.x;
	mad.lo.s32 	%r2, %r16, %r17, %r15;
	setp.ge.s32 	%p1, %r2, %r14;
	@%p1 bra 	$L__BB21_4;
	mul.lo.s32 	%r18, %r1, %r7;
	div.s32 	%r19, %r2, %r18;
	mul.lo.s32 	%r20, %r19, %r18;
	sub.s32 	%r21, %r2, %r20;
	div.s32 	%r22, %r21, %r7;
	mul.lo.s32 	%r23, %r22, %r7;
	sub.s32 	%r3, %r21, %r23;
	add.s32 	%r24, %r19, %r8;
	add.s32 	%r25, %r22, %r9;
	mad.lo.s32 	%r4, %r24, %r6, %r25;
	mad.lo.s32 	%r5, %r19, %r1, %r22;
	setp.ne.s32 	%p2, %r3, 0;
	@%p2 bra 	$L__BB21_3;
	cvta.to.global.u64 	%rd5, %rd3;
	mul.wide.s32 	%rd6, %r5, 16;
	add.s64 	%rd7, %rd5, %rd6;
	cvta.to.global.u64 	%rd8, %rd1;
	mul.wide.s32 	%rd9, %r4, 16;
	add.s64 	%rd10, %rd8, %rd9;
	ld.global.v2.f64 	{%fd1, %fd2}, [%rd10];
	st.global.v2.f64 	[%rd7], {%fd1, %fd2};
$L__BB21_3:
	mad.lo.s32 	%r26, %r5, %r7, %r3;
	cvta.to.global.u64 	%rd11, %rd4;
	mul.wide.s32 	%rd12, %r26, 16;
	add.s64 	%rd13, %rd11, %rd12;
	mad.lo.s32 	%r27, %r4, %r7, %r3;
	cvta.to.global.u64 	%rd14, %rd2;
	mul.wide.s32 	%rd15, %r27, 16;
	add.s64 	%rd16, %rd14, %rd15;
	ld.global.v2.f64 	{%fd3, %fd4}, [%rd16];
	st.global.v2.f64 	[%rd13], {%fd3, %fd4};
$L__BB21_4:
	ret;

}
	// .globl	_ZN5janus26MatrixDualIndexPut2DKernelEPKN6thrust24THRUST_300001_SM_1000_NS7complexIdEES5_iiiiiiiPS3_S6_iiii
.visible .entry _ZN5janus26MatrixDualIndexPut2DKernelEPKN6thrust24THRUST_300001_SM_1000_NS7complexIdEES5_iiiiiiiPS3_S6_iiii(
	.param .u64 .ptr .align 1 _ZN5janus26MatrixDualIndexPut2DKernelEPKN6thrust24THRUST_300001_SM_1000_NS7complexIdEES5_iiiiiiiPS3_S6_iiii_param_0,
	.param .u64 .ptr .align 1 _ZN5janus26MatrixDualIndexPut2DKernelEPKN6thrust24THRUST_300001_SM_1000_NS7complexIdEES5_iiiiiiiPS3_S6_iiii_param_1,
	.param .u32 _ZN5janus26MatrixDualIndexPut2DKernelEPKN6thrust24THRUST_300001_SM_1000_NS7complexIdEES5_iiiiiiiPS3_S6_iiii_param_2,
	.param .u32 _ZN5janus26MatrixDualIndexPut2DKernelEPKN6thrust24THRUST_300001_SM_1000_NS7complexIdEES5_iiiiiiiPS3_S6_iiii_param_3,
	.param .u32 _ZN5janus26MatrixDualIndexPut2DKernelEPKN6thrust24THRUST_300001_SM_1000_NS7complexIdEES5_iiiiiiiPS3_S6_iiii_param_4,
	.param .u32 _ZN5janus26MatrixDualIndexPut2DKernelEPKN6thrust24THRUST_300001_SM_1000_NS7complexIdEES5_iiiiiiiPS3_S6_iiii_param_5,
	.param .u32 _ZN5janus26MatrixDualIndexPut2DKernelEPKN6thrust24THRUST_300001_SM_1000_NS7complexIdEES5_iiiiiiiPS3_S6_iiii_param_6,
	.param .u32 _ZN5janus26MatrixDualIndexPut2DKernelEPKN6thrust24THRUST_300001_SM_1000_NS7complexIdEES5_iiiiiiiPS3_S6_iiii_param_7,
	.param .u32 _ZN5janus26MatrixDualIndexPut2DKernelEPKN6thrust24THRUST_300001_SM_1000_NS7complexIdEES5_iiiiiiiPS3_S6_iiii_param_8,
	.param .u64 .ptr .align 1 _ZN5janus26MatrixDualIndexPut2DKernelEPKN6thrust24THRUST_300001_SM_1000_NS7complexIdEES5_iiiiiiiPS3_S6_iiii_param_9,
	.param .u64 .ptr .align 1 _ZN5janus26MatrixDualIndexPut2DKernelEPKN6thrust24THRUST_300001_SM_1000_NS7complexIdEES5_iiiiiiiPS3_S6_iiii_param_10,
	.param .u32 _ZN5janus26MatrixDualIndexPut2DKernelEPKN6thrust24THRUST_300001_SM_1000_NS7complexIdEES5_iiiiiiiPS3_S6_iiii_param_11,
	.param .u32 _ZN5janus26MatrixDualIndexPut2DKernelEPKN6thrust24THRUST_300001_SM_1000_NS7complexIdEES5_iiiiiiiPS3_S6_iiii_param_12,
	.param .u32 _ZN5janus26MatrixDualIndexPut2DKernelEPKN6thrust24THRUST_300001_SM_1000_NS7complexIdEES5_iiiiiiiPS3_S6_iiii_param_13,
	.param .u32 _ZN5janus26MatrixDualIndexPut2DKernelEPKN6thrust24THRUST_300001_SM_1000_NS7complexIdEES5_iiiiiiiPS3_S6_iiii_param_14
)
{
	.reg .pred 	%p<3>;
	.reg .b32 	%r<33>;
	.reg .b64 	%rd<17>;
	.reg .b64 	%fd<5>;

	ld.param.u64 	%rd1, [_ZN5janus26MatrixDualIndexPut2DKernelEPKN6thrust24THRUST_300001_SM_1000_NS7complexIdEES5_iiiiiiiPS3_S6_iiii_param_0];
	ld.param.u64 	%rd2, [_ZN5janus26MatrixDualIndexPut2DKernelEPKN6thrust24THRUST_300001_SM_1000_NS7complexIdEES5_iiiiiiiPS3_S6_iiii_param_1];
	ld.param.u32 	%r6, [_ZN5janus26MatrixDualIndexPut2DKernelEPKN6thrust24THRUST_300001_SM_1000_NS7complexIdEES5_iiiiiiiPS3_S6_iiii_param_3];
	ld.param.u32 	%r7, [_ZN5janus26MatrixDualIndexPut2DKernelEPKN6thrust24THRUST_300001_SM_1000_NS7complexIdEES5_iiiiiiiPS3_S6_iiii_param_4];
	ld.param.u32 	%r8, [_ZN5janus26MatrixDualIndexPut2DKernelEPKN6thrust24THRUST_300001_SM_1000_NS7complexIdEES5_iiiiiiiPS3_S6_iiii_param_5];
	ld.param.u32 	%r13, [_ZN5janus26MatrixDualIndexPut2DKernelEPKN6thrust24THRUST_300001_SM_1000_NS7complexIdEES5_iiiiiiiPS3_S6_iiii_param_6];
	ld.param.u32 	%r9, [_ZN5janus26MatrixDualIndexPut2DKernelEPKN6thrust24THRUST_300001_SM_1000_NS7complexIdEES5_iiiiiiiPS3_S6_iiii_param_7];
	ld.param.u32 	%r14, [_ZN5janus26MatrixDualIndexPut2DKernelEPKN6thrust24THRUST_300001_SM_1000_NS7complexIdEES5_iiiiiiiPS3_S6_iiii_param_8];
	ld.param.u64 	%rd3, [_ZN5janus26MatrixDualIndexPut2DKernelEPKN6thrust24THRUST_300001_SM_1000_NS7complexIdEES5_iiiiiiiPS3_S6_iiii_param_9];
	ld.param.u64 	%rd4, [_ZN5janus26MatrixDualIndexPut2DKernelEPKN6thrust24THRUST_300001_SM_1000_NS7complexIdEES5_iiiiiiiPS3_S6_iiii_param_10];
	ld.param.u32 	%r10, [_ZN5janus26MatrixDualIndexPut2DKernelEPKN6thrust24THRUST_300001_SM_1000_NS7complexIdEES5_iiiiiiiPS3_S6_iiii_param_12];
	ld.param.u32 	%r11, [_ZN5janus26MatrixDualIndexPut2DKernelEPKN6thrust24THRUST_300001_SM_1000_NS7complexIdEES5_iiiiiiiPS3_S6_iiii_param_13];
	ld.param.u32 	%r12, [_ZN5janus26MatrixDualIndexPut2DKernelEPKN6thrust24THRUST_300001_SM_1000_NS7complexIdEES5_iiiiiiiPS3_S6_iiii_param_14];
	sub.s32 	%r15, %r13, %r8;
	sub.s32 	%r1, %r14, %r9;
	mul.lo.s32 	%r16, %r15, %r7;
	mul.lo.s32 	%r17, %r16, %r1;
	mov.u32 	%r18, %tid.x;
	mov.u32 	%r19, %ctaid.x;
	mov.u32 	%r20, %ntid.x;
	mad.lo.s32 	%r2, %r19, %r20, %r18;
	setp.ge.s32 	%p1, %r2, %r17;
	@%p1 bra 	$L__BB22_4;
	mul.lo.s32 	%r21, %r1, %r7;
	div.s32 	%r22, %r2, %r21;
	mul.lo.s32 	%r23, %r22, %r21;
	sub.s32 	%r24, %r2, %r23;
	div.s32 	%r25, %r24, %r7;
	mul.lo.s32 	%r26, %r25, %r7;
	sub.s32 	%r3, %r24, %r26;
	add.s32 	%r27, %r22, %r8;
	add.s32 	%r28, %r25, %r9;
	mad.lo.s32 	%r4, %r27, %r6, %r28;
	add.s32 	%r29, %r22, %r11;
	add.s32 	%r30, %r25, %r12;
	mad.lo.s32 	%r5, %r29, %r10, %r30;
	setp.ne.s32 	%p2, %r3, 0;
	@%p2 bra 	$L__BB22_3;
	cvta.to.global.u64 	%rd5, %rd3;
	mul.wide.s32 	%rd6, %r5, 16;
	add.s64 	%rd7, %rd5, %rd6;
	cvta.to.global.u64 	%rd8, %rd1;
	mul.wide.s32 	%rd9, %r4, 16;
	add.s64 	%rd10, %rd8, %rd9;
	ld.global.v2.f64 	{%fd1, %fd2}, [%rd10];
	st.global.v2.f64 	[%rd7], {%fd1, %fd2};
$L__BB22_3:
	mad.lo.s32 	%r31, %r5, %r7, %r3;
	cvta.to.global.u64 	%rd11, %rd4;
	mul.wide.s32 	%rd12, %r31, 16;
	add.s64 	%rd13, %rd11, %rd12;
	mad.lo.s32 	%r32, %r4, %r7, %r3;
	cvta.to.global.u64 	%rd14, %rd2;
	mul.wide.s32 	%rd15, %r32, 16;
	add.s64 	%rd16, %rd14, %rd15;
	ld.global.v2.f64 	{%fd3, %fd4}, [%rd16];
	st.global.v2.f64 	[%rd13], {%fd3, %fd4};
$L__BB22_4:
	ret;

}
	// .globl	_ZN5janus23MatrixDualSqueezeKernelEPKN6thrust24THRUST_300001_SM_1000_NS7complexIdEES5_iiiiPS3_S6_
.visible .entry _ZN5janus23MatrixDualSqueezeKernelEPKN6thrust24THRUST_300001_SM_1000_NS7complexIdEES5_iiiiPS3_S6_(
	.param .u64 .ptr .align 1 _ZN5janus23MatrixDualSqueezeKernelEPKN6thrust24THRUST_300001_SM_1000_NS7complexIdEES5_iiiiPS3_S6__param_0,
	.param .u64 .ptr .align 1 _ZN5janus23MatrixDualSqueezeKernelEPKN6thrust24THRUST_300001_SM_1000_NS7complexIdEES5_iiiiPS3_S6__param_1,
	.param .u32 _ZN5janus23MatrixDualSqueezeKernelEPKN6thrust24THRUST_300001_SM_1000_NS7complexIdEES5_iiiiPS3_S6__param_2,
	.param .u32 _ZN5janus23MatrixDualSqueezeKernelEPKN6thrust24THRUST_300001_SM_1000_NS7complexIdEES5_iiiiPS3_S6__param_3,
	.param .u32 _ZN5janus23MatrixDualSqueezeKernelEPKN6thrust24THRUST_300001_SM_1000_NS7complexIdEES5_iiiiPS3_S6__param_4,
	.param .u32 _ZN5janus23MatrixDualSqueezeKernelEPKN6thrust24THRUST_300001_SM_1000_NS7complexIdEES5_iiiiPS3_S6__param_5,
	.param .u64 .ptr .align 1 _ZN5janus23MatrixDualSqueezeKernelEPKN6thrust24THRUST_300001_SM_1000_NS7complexIdEES5_iiiiPS3_S6__param_6,
	.param .u64 .ptr .align 1 _ZN5janus23MatrixDualSqueezeKernelEPKN6thrust24THRUST_300001_SM_1000_NS7complexIdEES5_iiiiPS3_S6__param_7
)
{
	.reg .pred 	%p<6>;
	.reg .b32 	%r<21>;
	.reg .b64 	%rd<25>;
	.reg .b64 	%fd<9>;

	ld.param.u64 	%rd5, [_ZN5janus23MatrixDualSqueezeKernelEPKN6thrust24THRUST_300001_SM_1000_NS7complexIdEES5_iiiiPS3_S6__param_0];
	ld.param.u64 	%rd6, [_ZN5janus23MatrixDualSqueezeKernelEPKN6thrust24THRUST_300001_SM_1000_NS7complexIdEES5_iiiiPS3_S6__param_1];
	ld.param.u32 	%r10, [_ZN5janus23MatrixDualSqueezeKernelEPKN6thrust24THRUST_300001_SM_1000_NS7complexIdEES5_iiiiPS3_S6__param_2];
	ld.param.u32 	%r7, [_ZN5janus23MatrixDualSqueezeKernelEPKN6thrust24THRUST_300001_SM_1000_NS7complexIdEES5_iiiiPS3_S6__param_3];
	ld.param.u32 	%r8, [_ZN5janus23MatrixDualSqueezeKernelEPKN6thrust24THRUST_300001_SM_1000_NS7complexIdEES5_iiiiPS3_S6__param_4];
	ld.param.u32 	%r9, [_ZN5janus23MatrixDualSqueezeKernelEPKN6thrust24THRUST_300001_SM_1000_NS7complexIdEES5_iiiiPS3_S6__param_5];
	ld.param.u64 	%rd7, [_ZN5janus23MatrixDualSqueezeKernelEPKN6thrust24THRUST_300001_SM_1000_NS7complexIdEES5_iiiiPS3_S6__param_6];
	ld.param.u64 	%rd8, [_ZN5janus23MatrixDualSqueezeKernelEPKN6thrust24THRUST_300001_SM_1000_NS7complexIdEES5_iiiiPS3_S6__param_7];
	cvta.to.global.u64 	%rd1, %rd8;
	cvta.to.global.u64 	%rd2, %rd6;
	cvta.to.global.u64 	%rd3, %rd7;
	cvta.to.global.u64 	%rd4, %rd5;
	mov.u32 	%r11, %tid.x;
	mov.u32 	%r12, %ctaid.x;
	mov.u32 	%r13, %ntid.x;
	mad.lo.s32 	%r1, %r12, %r13, %r11;
	mul.lo.s32 	%r14, %r7, %r10;
	mul.lo.s32 	%r15, %r14, %r8;
	setp.ge.s32 	%p1, %r1, %r15;
	@%p1 bra 	$L__BB23_9;
	mul.lo.s32 	%r16, %r8, %r7;
	div.s32 	%r2, %r1, %r16;
	mul.lo.s32 	%r17, %r2, %r16;
	sub.s32 	%r18, %r1, %r17;
	div.s32 	%r3, %r18, %r8;
	rem.s32 	%r4, %r1, %r8;
	setp.eq.s32 	%p2, %r9, 1;
	@%p2 bra 	$L__BB23_6;
	setp.ne.s32 	%p3, %r9, 0;
	@%p3 bra 	$L__BB23_9;
	mad.lo.s32 	%r5, %r3, %r8, %r4;
	setp.ne.s32 	%p5, %r4, 0;
	@%p5 bra 	$L__BB23_5;
	mul.wide.s32 	%rd17, %r3, 16;
	add.s64 	%rd18, %rd3, %rd17;
	mad.lo.s32 	%r20, %r2, %r7, %r3;
	mul.wide.s32 	%rd19, %r20, 16;
	add.s64 	%rd20, %rd4, %rd19;
	ld.global.v2.f64 	{%fd5, %fd6}, [%rd20];
	st.global.v2.f64 	[%rd18], {%fd5, %fd6};
$L__BB23_5:
	mul.wide.s32 	%rd21, %r5, 16;
	add.s64 	%rd22, %rd1, %rd21;
	mul.wide.s32 	%rd23, %r1, 16;
	add.s64 	%rd24, %rd2, %rd23;
	ld.global.v2.f64 	{%fd7, %fd8}, [%rd24];
	st.global.v2.f64 	[%rd22], {%fd7, %fd8};
	bra.uni 	$L__BB23_9;
$L__BB23_6:
	mad.lo.s32 	%r6, %r2, %r8, %r4;
	setp.ne.s32 	%p4, %r4, 0;
	@%p4 bra 	$L__BB23_8;
	mul.wide.s32 	%rd9, %r2, 16;
	add.s64 	%rd10, %rd3, %rd9;
	mad.lo.s32 	%r19, %r2, %r7, %r3;
	mul.wide.s32 	%rd11, %r19, 16;
	add.s64 	%rd12, %rd4, %rd11;
	ld.global.v2.f64 	{%fd1, %fd2}, [%rd12];
	st.global.v2.f64 	[%rd10], {%fd1, %fd2};
$L__BB23_8:
	mul.wide.s32 	%rd13, %r6, 16;
	add.s64 	%rd14, %rd1, %rd13;
	mul.wide.s32 	%rd15, %r1, 16;
	add.s64 	%rd16, %rd2, %rd15;
	ld.global.v2.f64 	{%fd3, %fd4}, [%rd16];
	st.global.v2.f64 	[%rd14], {%fd3, %fd4};
$L__BB23_9:
	ret;

}
	// .globl	_ZN5janus24MatrixDualSigncondKernelEPKN6thrust24THRUST_300001_SM_1000_NS7complexIdEES5_S5_S5_iiiPS3_S6_d
.visible .entry _ZN5janus24MatrixDualSigncondKernelEPKN6thrust24THRUST_300001_SM_1000_NS7complexIdEES5_S5_S5_iiiPS3_S6_d(
	.param .u64 .ptr .align 1 _ZN5janus24MatrixDualSigncondKernelEPKN6thrust24THRUST_300001_SM_1000_NS7complexIdEES5_S5_S5_iiiPS3_S6_d_param_0,
	.param .u64 .ptr .align 1 _ZN5janus24MatrixDualSigncondKernelEPKN6thrust24THRUST_300001_SM_1000_NS7complexIdEES5_S5_S5_iiiPS3_S6_d_param_1,
	.param .u64 .ptr .align 1 _ZN5janus24MatrixDualSigncondKernelEPKN6thrust24THRUST_300001_SM_1000_NS7complexIdEES5_S5_S5_iiiPS3_S6_d_param_2,
	.param .u64 .ptr .align 1 _ZN5janus24MatrixDualSigncondKernelEPKN6thrust24THRUST_300001_SM_1000_NS7complexIdEES5_S5_S5_iiiPS3_S6_d_param_3,
	.param .u32 _ZN5janus24MatrixDualSigncondKernelEPKN6thrust24THRUST_300001_SM_1000_NS7complexIdEES5_S5_S5_iiiPS3_S6_d_param_4,
	.param .u32 _ZN5janus24MatrixDualSigncondKernelEPKN6thrust24THRUST_300001_SM_1000_NS7complexIdEES5_S5_S5_iiiPS3_S6_d_param_5,
	.param .u32 _ZN5janus24MatrixDualSigncondKernelEPKN6thrust24THRUST_300001_SM_1000_NS7complexIdEES5_S5_S5_iiiPS3_S6_d_param_6,
	.param .u64 .ptr .align 1 _ZN5janus24MatrixDualSigncondKernelEPKN6thrust24THRUST_300001_SM_1000_NS7complexIdEES5_S5_S5_iiiPS3_S6_d_param_7,
	.param .u64 .ptr .align 1 _ZN5janus24MatrixDualSigncondKernelEPKN6thrust24THRUST_300001_SM_1000_NS7complexIdEES5_S5_S5_iiiPS3_S6_d_param_8,
	.param .f64 _ZN5janus24MatrixDualSigncondKernelEPKN6thrust24THRUST_300001_SM_1000_NS7complexIdEES5_S5_S5_iiiPS3_S6_d_param_9
)
{
	.reg .pred 	%p<15>;
	.reg .b32 	%r<18>;
	.reg .b64 	%rd<30>;
	.reg .b64 	%fd<44>;

	ld.param.u64 	%rd5, [_ZN5janus24MatrixDualSigncondKernelEPKN6thrust24THRUST_300001_SM_1000_NS7complexIdEES5_S5_S5_iiiPS3_S6_d_param_0];
	ld.param.u64 	%rd7, [_ZN5janus24MatrixDualSigncondKernelEPKN6thrust24THRUST_300001_SM_1000_NS7complexIdEES5_S5_S5_iiiPS3_S6_d_param_1];
	ld.param.u64 	%rd6, [_ZN5janus24MatrixDualSigncondKernelEPKN6thrust24THRUST_300001_SM_1000_NS7complexIdEES5_S5_S5_iiiPS3_S6_d_param_2];
	ld.param.u32 	%r5, [_ZN5janus24MatrixDualSigncondKernelEPKN6thrust24THRUST_300001_SM_1000_NS7complexIdEES5_S5_S5_iiiPS3_S6_d_param_4];
	ld.param.u32 	%r3, [_ZN5janus24MatrixDualSigncondKernelEPKN6thrust24THRUST_300001_SM_1000_NS7complexIdEES5_S5_S5_iiiPS3_S6_d_param_5];
	ld.param.u32 	%r4, [_ZN5janus24MatrixDualSigncondKernelEPKN6thrust24THRUST_300001_SM_1000_NS7complexIdEES5_S5_S5_iiiPS3_S6_d_param_6];
	ld.param.u64 	%rd8, [_ZN5janus24MatrixDualSigncondKernelEPKN6thrust24THRUST_300001_SM_1000_NS7complexIdEES5_S5_S5_iiiPS3_S6_d_param_7];
	ld.param.u64 	%rd9, [_ZN5janus24MatrixDualSigncondKernelEPKN6thrust24THRUST_300001_SM_1000_NS7complexIdEES5_S5_S5_iiiPS3_S6_d_param_8];
	ld.param.f64 	%fd24, [_ZN5janus24MatrixDualSigncondKernelEPKN6thrust24THRUST_300001_SM_1000_NS7complexIdEES5_S5_S5_iiiPS3_S6_d_param_9];
	cvta.to.global.u64 	%rd1, %rd9;
	cvta.to.global.u64 	%rd2, %rd7;
	cvta.to.global.u64 	%rd3, %rd8;
	mov.u32 	%r6, %tid.x;
	mov.u32 	%r7, %ctaid.x;
	mov.u32 	%r8, %ntid.x;
	mad.lo.s32 	%r1, %r7, %r8, %r6;
	mul.lo.s32 	%r9, %r3, %r5;
	mul.lo.s32 	%r10, %r9, %r4;
	setp.ge.s32 	%p3, %r1, %r10;
	@%p3 bra 	$L__BB24_20;
	cvta.to.global.u64 	%rd10, %rd5;
	cvta.to.global.u64 	%rd11, %rd6;
	mul.lo.s32 	%r11, %r4, %r3;
	div.s32 	%r12, %r1, %r11;
	mul.lo.s32 	%r13, %r12, %r3;
	mul.lo.s32 	%r14, %r13, %r4;
	sub.s32 	%r15, %r1, %r14;
	div.s32 	%r16, %r15, %r4;
	mad.lo.s32 	%r17, %r16, %r4, %r14;
	add.s32 	%r2, %r13, %r16;
	mul.wide.s32 	%rd12, %r2, 16;
	add.s64 	%rd4, %rd10, %rd12;
	ld.global.f64 	%fd25, [%rd4];
	add.s64 	%rd13, %rd11, %rd12;
	ld.global.f64 	%fd26, [%rd13];
	abs.f64 	%fd28, %fd25;
	setp.ltu.f64 	%p4, %fd28, %fd24;
	setp.ge.f64 	%p5, %fd25, 0d0000000000000000;
	or.pred  	%p1, %p4, %p5;
	abs.f64 	%fd29, %fd26;
	setp.ltu.f64 	%p6, %fd29, %fd24;
	setp.ge.f64 	%p7, %fd26, 0d0000000000000000;
	or.pred  	%p2, %p6, %p7;
	setp.ne.s32 	%p8, %r1, %r17;
	@%p8 bra 	$L__BB24_13;
	not.pred 	%p10, %p2;
	@%p10 bra 	$L__BB24_7;
	not.pred 	%p13, %p1;
	@%p13 bra 	$L__BB24_5;
	ld.global.f64 	%fd36, [%rd4+8];
	bra.uni 	$L__BB24_6;
$L__BB24_5:
	neg.f64 	%fd25, %fd25;
	ld.global.f64 	%fd33, [%rd4+8];
	neg.f64 	%fd36, %fd33;
$L__BB24_6:
	add.s64 	%rd23, %rd3, %rd12;
	st.global.v2.f64 	[%rd23], {%fd25, %fd36};
	bra.uni 	$L__BB24_14;
$L__BB24_7:
	not.pred 	%p11, %p1;
	@%p11 bra 	$L__BB24_9;
	neg.f64 	%fd25, %fd25;
	ld.global.f64 	%fd30, [%rd4+8];
	neg.f64 	%fd38, %fd30;
	bra.uni 	$L__BB24_10;
$L__BB24_9:
	ld.global.f64 	%fd38, [%rd4+8];
$L__BB24_10:
	add.s64 	%rd15, %rd3, %rd12;
	st.global.v2.f64 	[%rd15], {%fd25, %fd38};
$L__BB24_11:
	not.pred 	%p12, %p1;
	@%p12 bra 	$L__BB24_18;
	mul.wide.s32 	%rd18, %r1, 16;
	add.s64 	%rd19, %rd2, %rd18;
	ld.global.v2.f64 	{%fd31, %fd32}, [%rd19];
	neg.f64 	%fd43, %fd31;
	neg.f64 	%fd42, %fd32;
	bra.uni 	$L__BB24_19;
$L__BB24_13:
	not.pred 	%p9, %p2;
	@%p9 bra 	$L__BB24_11;
$L__BB24_14:
	not.pred 	%p14, %p1;
	@%p14 bra 	$L__BB24_16;
	mul.wide.s32 	%rd26, %r1, 16;
	add.s64 	%rd27, %rd2, %rd26;
	ld.global.v2.f64 	{%fd41, %fd40}, [%rd27];
	bra.uni 	$L__BB24_17;
$L__BB24_16:
	mul.wide.s32 	%rd24, %r1, 16;
	add.s64 	%rd25, %rd2, %rd24;
	ld.global.v2.f64 	{%fd34, %fd35}, [%rd25];
	neg.f64 	%fd41, %fd34;
	neg.f64 	%fd40, %fd35;
$L__BB24_17:
	mul.wide.s32 	%rd28, %r1, 16;
	add.s64 	%rd29, %rd1, %rd28;
	st.global.v2.f64 	[%rd29], {%fd41, %fd40};
	bra.uni 	$L__BB24_20;
$L__BB24_18:
	mul.wide.s32 	%rd16, %r1, 16;
	add.s64 	%rd17, %rd2, %rd16;
	ld.global.v2.f64 	{%fd43, %fd42}, [%rd17];
$L__BB24_19:
	mul.wide.s32 	%rd20, %r1, 16;
	add.s64 	%rd21, %rd1, %rd20;
	st.global.v2.f64 	[%rd21], {%fd43, %fd42};
$L__BB24_20:
	ret;

}
	// .globl	_ZN5janus35MatrixHyperDualElementwiseAddKernelEPKN6thrust24THRUST_300001_SM_1000_NS7complexIdEES5_S5_S5_S5_S5_iiiPS3_S6_S6_
.visible .entry _ZN5janus35MatrixHyperDualElementwiseAddKernelEPKN6thrust24THRUST_300001_SM_1000_NS7complexIdEES5_S5_S5_S5_S5_iiiPS3_S6_S6_(
	.param .u64 .ptr .align 1 _ZN5janus35MatrixHyperDualElementwiseAddKernelEPKN6thrust24THRUST_300001_SM_1000_NS7complexIdEES5_S5_S5_S5_S5_iiiPS3_S6_S6__param_0,
	.param .u64 .ptr .align 1 _ZN5janus35MatrixHyperDualElementwiseAddKernelEPKN6thrust24THRUST_300001_SM_1000_NS7complexIdEES5_S5_S5_S5_S5_iiiPS3_S6_S6__param_1,
	.param .u64 .ptr .align 1 _ZN5janus35MatrixHyperDualElementwiseAddKernelEPKN6thrust24THRUST_300001_SM_1000_NS7complexIdEES5_S5_S5_S5_S5_iiiPS3_S6_S6__param_2,
	.param .u64 .ptr .align 1 _ZN5janus35MatrixHyperDualElementwiseAddKernelEPKN6thrust24THRUST_300001_SM_1000_NS7complexIdEES5_S5_S5_S5_S5_iiiPS3_S6_S6__param_3,
	.param .u64 .ptr .align 1 _ZN5janus35MatrixHyperDualElementwiseAddKernelEPKN6thrust24THRUST_300001_SM_1000_NS7complexIdEES5_S5_S5_S5_S5_iiiPS3_S6_S6__param_4,
	.param .u64 .ptr .align 1 _ZN5janus35MatrixHyperDualElementwiseAddKernelEPKN6thrust24THRUST_300001_SM_1000_NS7complexIdEES5_S5_S5_S5_S5_iiiPS3_S6_S6__param_5,
	.param .u32 _ZN5janus35MatrixHyperDualElementwiseAddKernelEPKN6thrust24THRUST_300001_SM_1000_NS7complexIdEES5_S5_S5_S5_S5_iiiPS3_S6_S6__param_6,
	.param .u32 _ZN5janus35MatrixHyperDualElementwiseAddKernelEPKN6thrust24THRUST_300001_SM_1000_NS7complexIdEES5_S5_S5_S5_S5_iiiPS3_S6_S6__param_7,
	.param .u32 _ZN5janus35MatrixHyperDualElementwiseAddKernelEPKN6thrust24THRUST_300001_SM_1000_NS7complexIdEES5_S5_S5_S5_S5_iiiPS3_S6_S6__param_8,
	.param .u64 .ptr .align 1 _ZN5janus35MatrixHyperDualElementwiseAddKernelEPKN6thrust24THRUST_300001_SM_1000_NS7complexIdEES5_S5_S5_S5_S5_iiiPS3_S6_S6__param_9,
	.param .u64 .ptr .align 1 _ZN5janus35MatrixHyperDualElementwiseAddKernelEPKN6thrust24THRUST_300001_SM_1000_NS7complexIdEES5_S5_S5_S5_S5_iiiPS3_S6_S6__param_10,
	.param .u64 .ptr .align 1 _ZN5janus35MatrixHyperDualElementwiseAddKernelEPKN6thrust24THRUST_300001_SM_1000_NS7complexIdEES5_S5_S5_S5_S5_iiiPS3_S6_S6__param_11
)
{
	.reg .pred 	%p<4>;
	.reg .b32 	%r<25>;
	.reg .b64 	%rd<33>;
	.reg .b64 	%fd<19>;

	ld.param.u64 	%rd2, [_ZN5janus35MatrixHyperDualElementwiseAddKernelEPKN6thrust24THRUST_300001_SM_1000_NS7complexIdEES5_S5_S5_S5_S5_iiiPS3_S6_S6__param_1];
	ld.param.u64 	%rd4, [_ZN5janus35MatrixHyperDualElementwiseAddKernelEPKN6thrust24THRUST_300001_SM_1000_NS7complexIdEES5_S5_S5_S5_S5_iiiPS3_S6_S6__param_3];
	ld.param.u64 	%rd5, [_ZN5janus35MatrixHyperDualElementwiseAddKernelEPKN6thrust24THRUST_300001_SM_1000_NS7complexIdEES5_S5_S5_S5_S5_iiiPS3_S6_S6__param_4];
	ld.param.u64 	%rd6, [_ZN5janus35MatrixHyperDualElementwiseAddKernelEPKN6thrust24THRUST_300001_SM_1000_NS7complexIdEES5_S5_S5_S5_S5_iiiPS3_S6_S6__param_5];
	ld.param.u32 	%r7, [_ZN5janus35MatrixHyperDualElementwiseAddKernelEPKN6thrust24THRUST_300001_SM_1000_NS7complexIdEES5_S5_S5_S5_S5_iiiPS3_S6_S6__param_6];
	ld.param.u32 	%r5, [_ZN5janus35MatrixHyperDualElementwiseAddKernelEPKN6thrust24THRUST_300001_SM_1000_NS7complexIdEES5_S5_S5_S5_S5_iiiPS3_S6_S6__param_7];
	ld.param.u32 	%r6, [_ZN5janus35MatrixHyperDualElementwiseAddKernelEPKN6thrust24THRUST_300001_SM_1000_NS7complexIdEES5_S5_S5_S5_S5_iiiPS3_S6_S6__param_8];
	ld.param.u64 	%rd7, [_ZN5janus35MatrixHyperDualElementwiseAddKernelEPKN6thrust24THRUST_300001_SM_1000_NS7complexIdEES5_S5_S5_S5_S5_iiiPS3_S6_S6__param_9];
	ld.param.u64 	%rd8, [_ZN5janus35MatrixHyperDualElementwiseAddKernelEPKN6thrust24THRUST_300001_SM_1000_NS7complexIdEES5_S5_S5_S5_S5_iiiPS3_S6_S6__param_10];
	ld.param.u64 	%rd9, [_ZN5janus35MatrixHyperDualElementwiseAddKernelEPKN6thrust24THRUST_300001_SM_1000_NS7complexIdEES5_S5_S5_S5_S5_iiiPS3_S6_S6__param_11];
	mov.u32 	%r8, %tid.x;
	mov.u32 	%r9, %ctaid.x;
	mov.u32 	%r10, %ntid.x;
	mad.lo.s32 	%r1, %r9, %r10, %r8;
	mul.lo.s32 	%r11, %r5, %r7;
	mul.lo.s32 	%r12, %r11, %r6;
	mul.lo.s32 	%r13, %r12, %r6;
	setp.ge.s32 	%p1, %r1, %r13;
	@%p1 bra 	$L__BB25_5;
	mul.lo.s32 	%r14, %r6, %r6;
	mul.lo.s32 	%r15, %r14, %r5;
	div.s32 	%r16, %r1, %r15;
	mul.lo.s32 	%r17, %r16, %r15;
	sub.s32 	%r18, %r1, %r17;
	div.s32 	%r19, %r18, %r14;
	mul.lo.s32 	%r20, %r19, %r14;
	sub.s32 	%r21, %r18, %r20;
	div.s32 	%r2, %r21, %r6;
	mul.lo.s32 	%r22, %r2, %r6;
	sub.s32 	%r3, %r21, %r22;
	mad.lo.s32 	%r4, %r16, %r5, %r19;
	or.b32  	%r23, %r3, %r2;
	setp.ne.s32 	%p2, %r23, 0;
	@%p2 bra 	$L__BB25_3;
	ld.param.u64 	%rd31, [_ZN5janus35MatrixHyperDualElementwiseAddKernelEPKN6thrust24THRUST_300001_SM_1000_NS7complexIdEES5_S5_S5_S5_S5_iiiPS3_S6_S6__param_0];
	cvta.to.global.u64 	%rd10, %rd31;
	mul.wide.s32 	%rd11, %r4, 16;
	add.s64 	%rd12, %rd10, %rd11;
	cvta.to.global.u64 	%rd13, %rd4;
	add.s64 	%rd14, %rd13, %rd11;
	ld.global.v2.f64 	{%fd1, %fd2}, [%rd12];
	ld.global.v2.f64 	{%fd3, %fd4}, [%rd14];
	add.f64 	%fd5, %fd1, %fd3;
	add.f64 	%fd6, %fd2, %fd4;
	cvta.to.global.u64 	%rd15, %rd7;
	add.s64 	%rd16, %rd15, %rd11;
	st.global.v2.f64 	[%rd16], {%fd5, %fd6};
$L__BB25_3:
	ld.param.u64 	%rd32, [_ZN5janus35MatrixHyperDualElementwiseAddKernelEPKN6thrust24THRUST_300001_SM_1000_NS7complexIdEES5_S5_S5_S5_S5_iiiPS3_S6_S6__param_2];
	cvta.to.global.u64 	%rd17, %rd32;
	mul.wide.s32 	%rd18, %r1, 16;
	add.s64 	%rd19, %rd17, %rd18;
	cvta.to.global.u64 	%rd20, %rd6;
	add.s64 	%rd21, %rd20, %rd18;
	ld.global.v2.f64 	{%fd7, %fd8}, [%rd19];
	ld.global.v2.f64 	{%fd9, %fd10}, [%rd21];
	add.f64 	%fd11, %fd7, %fd9;
	add.f64 	%fd12, %fd8, %fd10;
	cvta.to.global.u64 	%rd22, %rd9;
	add.s64 	%rd23, %rd22, %rd18;
	st.global.v2.f64 	[%rd23], {%fd11, %fd12};
	setp.ne.s32 	%p3, %r3, 0;
	@%p3 bra 	$L__BB25_5;
	mad.lo.s32 	%r24, %r4, %r6, %r2;
	cvta.to.global.u64 	%rd24, %rd2;
	mul.wide.s32 	%rd25, %r24, 16;
	add.s64 	%rd26, %rd24, %rd25;
	cvta.to.global.u64 	%rd27, %rd5;
	add.s64 	%rd28, %rd27, %rd25;
	ld.global.v2.f64 	{%fd13, %fd14}, [%rd26];
	ld.global.v2.f64 	{%fd15, %fd16}, [%rd28];
	add.f64 	%fd17, %fd13, %fd15;
	add.f64 	%fd18, %fd14, %fd16;
	cvta.to.global.u64 	%rd29, %rd8;
	add.s64 	%rd30, %rd29, %rd25;
	st.global.v2.f64 	[%rd30], {%fd17, %fd18};
$L__BB25_5:
	ret;

}
	// .globl	_ZN5janus44MatrixHyperDualVectorHyperDualMultiplyKernelEPKN6thrust24THRUST_300001_SM_1000_NS7complexIdEES5_S5_S5_S5_S5_iiiPS3_S6_S6_
.visible .entry _ZN5janus44MatrixHyperDualVectorHyperDualMultiplyKernelEPKN6thrust24THRUST_300001_SM_1000_NS7complexIdEES5_S5_S5_S5_S5_iiiPS3_S6_S6_(
	.param .u64 .ptr .align 1 _ZN5janus44MatrixHyperDualVectorHyperDualMultiplyKernelEPKN6thrust24THRUST_300001_SM_1000_NS7complexIdEES5_S5_S5_S5_S5_iiiPS3_S6_S6__param_0,
	.param .u64 .ptr .align 1 _ZN5janus44MatrixHyperDualVectorHyperDualMultiplyKernelEPKN6thrust24THRUST_300001_SM_1000_NS7complexIdEES5_S5_S5_S5_S5_iiiPS3_S6_S6__param_1,
	.param .u64 .ptr .align 1 _ZN5janus44MatrixHyperDualVectorHyperDualMultiplyKernelEPKN6thrust24THRUST_300001_SM_1000_NS7complexIdEES5_S5_S5_S5_S5_iiiPS3_S6_S6__param_2,
	.param .u64 .ptr .align 1 _ZN5janus44MatrixHyperDualVectorHyperDualMultiplyKernelEPKN6thrust24THRUST_300001_SM_1000_NS7complexIdEES5_S5_S5_S5_S5_iiiPS3_S6_S6__param_3,
	.param .u64 .ptr .align 1 _ZN5janus44MatrixHyperDualVectorHyperDualMultiplyKernelEPKN6thrust24THRUST_300001_SM_1000_NS7complexIdEES5_S5_S5_S5_S5_iiiPS3_S6_S6__param_4,
	.param .u64 .ptr .align 1 _ZN5janus44MatrixHyperDualVectorHyperDualMultiplyKernelEPKN6thrust24THRUST_300001_SM_1000_NS7complexIdEES5_S5_S5_S5_S5_iiiPS3_S6_S6__param_5,
	.param .u32 _ZN5janus44MatrixHyperDualVectorHyperDualMultiplyKernelEPKN6thrust24THRUST_300001_SM_1000_NS7complexIdEES5_S5_S5_S5_S5_iiiPS3_S6_S6__param_6,
	.param .u32 _ZN5janus44MatrixHyperDualVectorHyperDualMultiplyKernelEPKN6thrust24THRUST_300001_SM_1000_NS7complexIdEES5_S5_S5_S5_S5_iiiPS3_S6_S6__param_7,
	.param .u32 _ZN5janus44MatrixHyperDualVectorHyperDualMultiplyKernelEPKN6thrust24THRUST_300001_SM_1000_NS7complexIdEES5_S5_S5_S5_S5_iiiPS3_S6_S6__param_8,
	.param .u64 .ptr .align 1 _ZN5janus44MatrixHyperDualVectorHyperDualMultiplyKernelEPKN6thrust24THRUST_300001_SM_1000_NS7complexIdEES5_S5_S5_S5_S5_iiiPS3_S6_S6__param_9,
	.param .u64 .ptr .align 1 _ZN5janus44MatrixHyperDualVectorHyperDualMultiplyKernelEPKN6thrust24THRUST_300001_SM_1000_NS7complexIdEES5_S5_S5_S5_S5_iiiPS3_S6_S6__param_10,
	.param .u64 .ptr .align 1 _ZN5janus44MatrixHyperDualVectorHyperDualMultiplyKernelEPKN6thrust24THRUST_300001_SM_1000_NS7complexIdEES5_S5_S5_S5_S5_iiiPS3_S6_S6__param_11
)
{
	.reg .pred 	%p<15>;
	.reg .b32 	%r<78>;
	.reg .b64 	%rd<71>;
	.reg .b64 	%fd<253>;

	ld.param.u64 	%rd19, [_ZN5janus44MatrixHyperDualVectorHyperDualMultiplyKernelEPKN6thrust24THRUST_300001_SM_1000_NS7complexIdEES5_S5_S5_S5_S5_iiiPS3_S6_S6__param_0];
	ld.param.u64 	%rd20, [_ZN5janus44MatrixHyperDualVectorHyperDualMultiplyKernelEPKN6thrust24THRUST_300001_SM_1000_NS7complexIdEES5_S5_S5_S5_S5_iiiPS3_S6_S6__param_1];
	ld.param.u64 	%rd21, [_ZN5janus44MatrixHyperDualVectorHyperDualMultiplyKernelEPKN6thrust24THRUST_300001_SM_1000_NS7complexIdEES5_S5_S5_S5_S5_iiiPS3_S6_S6__param_2];
	ld.param.u64 	%rd15, [_ZN5janus44MatrixHyperDualVectorHyperDualMultiplyKernelEPKN6thrust24THRUST_300001_SM_1000_NS7complexIdEES5_S5_S5_S5_S5_iiiPS3_S6_S6__param_3];
	ld.param.u64 	%rd22, [_ZN5janus44MatrixHyperDualVectorHyperDualMultiplyKernelEPKN6thrust24THRUST_300001_SM_1000_NS7complexIdEES5_S5_S5_S5_S5_iiiPS3_S6_S6__param_4];
	ld.param.u64 	%rd23, [_ZN5janus44MatrixHyperDualVectorHyperDualMultiplyKernelEPKN6thrust24THRUST_300001_SM_1000_NS7complexIdEES5_S5_S5_S5_S5_iiiPS3_S6_S6__param_5];
	ld.param.u32 	%r36, [_ZN5janus44MatrixHyperDualVectorHyperDualMultiplyKernelEPKN6thrust24THRUST_300001_SM_1000_NS7complexIdEES5_S5_S5_S5_S5_iiiPS3_S6_S6__param_6];
	ld.param.u32 	%r34, [_ZN5janus44MatrixHyperDualVectorHyperDualMultiplyKernelEPKN6thrust24THRUST_300001_SM_1000_NS7complexIdEES5_S5_S5_S5_S5_iiiPS3_S6_S6__param_7];
	ld.param.u32 	%r35, [_ZN5janus44MatrixHyperDualVectorHyperDualMultiplyKernelEPKN6thrust24THRUST_300001_SM_1000_NS7complexIdEES5_S5_S5_S5_S5_iiiPS3_S6_S6__param_8];
	cvta.to.global.u64 	%rd1, %rd23;
	cvta.to.global.u64 	%rd2, %rd22;
	cvta.to.global.u64 	%rd3, %rd15;
	cvta.to.global.u64 	%rd4, %rd21;
	cvta.to.global.u64 	%rd5, %rd20;
	cvta.to.global.u64 	%rd6, %rd19;
	mov.u32 	%r37, %ntid.x;
	mov.u32 	%r38, %ctaid.x;
	mov.u32 	%r39, %tid.x;
	mad.lo.s32 	%r1, %r37, %r38, %r39;
	mul.lo.s32 	%r40, %r35, %r36;
	mul.lo.s32 	%r41, %r40, %r35;
	setp.ge.s32 	%p1, %r1, %r41;
	@%p1 bra 	$L__BB26_23;
	mul.lo.s32 	%r2, %r35, %r35;
	div.s32 	%r3, %r1, %r2;
	mul.lo.s32 	%r42, %r3, %r2;
	sub.s32 	%r43, %r1, %r42;
	div.s32 	%r4, %r43, %r35;
	mul.lo.s32 	%r44, %r4, %r35;
	sub.s32 	%r5, %r43, %r44;
	setp.lt.s32 	%p2, %r34, 1;
	mov.f64 	%fd247, 0d0000000000000000;
	mov.f64 	%fd248, %fd247;
	mov.f64 	%fd225, %fd247;
	mov.f64 	%fd226, %fd247;
	mov.f64 	%fd227, %fd247;
	mov.f64 	%fd228, %fd247;
	@%p2 bra 	$L__BB26_18;
	mul.lo.s32 	%r6, %r3, %r34;
	mad.lo.s32 	%r7, %r4, %r35, %r5;
	setp.eq.s32 	%p3, %r34, 1;
	mov.f64 	%fd228, 0d0000000000000000;
	mov.b32 	%r77, 0;
	mov.f64 	%fd227, %fd228;
	mov.f64 	%fd226, %fd228;
	mov.f64 	%fd225, %fd228;
	mov.f64 	%fd248, %fd228;
	mov.f64 	%fd247, %fd228;
	@%p3 bra 	$L__BB26_13;
	and.b32  	%r46, %r34, 2147483646;
	neg.s32 	%r76, %r46;
	add.s32 	%r47, %r4, %r35;
	mad.lo.s32 	%r75, %r35, %r47, %r5;
	shl.b32 	%r10, %r2, 1;
	add.s64 	%rd70, %rd3, 16;
	mad.lo.s32 	%r48, %r35, %r6, %r35;
	add.s32 	%r49, %r4, %r48;
	mad.lo.s32 	%r71, %r35, %r49, %r5;
	mul.lo.s32 	%r50, %r3, %r35;
	mad.lo.s32 	%r69, %r50, %r34, %r4;
	mad.lo.s32 	%r70, %r35, %r69, %r5;
	mov.f64 	%fd228, 0d0000000000000000;
	mov.u32 	%r68, %r6;
	mov.u32 	%r72, %r4;
	mov.u32 	%r73, %r5;
	mov.u32 	%r74, %r7;
$L__BB26_4:
	setp.ne.s32 	%p4, %r5, 0;
	mul.wide.s32 	%rd24, %r68, 16;
	add.s64 	%rd25, %rd6, %rd24;
	add.s64 	%rd9, %rd25, 16;
	ld.global.v2.f64 	{%fd7, %fd8}, [%rd25];
	mul.wide.s32 	%rd26, %r69, 16;
	add.s64 	%rd10, %rd5, %rd26;
	ld.global.v2.f64 	{%fd9, %fd10}, [%rd10];
	mul.wide.s32 	%rd27, %r70, 16;
	add.s64 	%rd28, %rd4, %rd27;
	ld.global.v2.f64 	{%fd75, %fd76}, [%rd28];
	ld.global.v2.f64 	{%fd11, %fd12}, [%rd70+-16];
	mul.wide.s32 	%rd29, %r73, 16;
	add.s64 	%rd11, %rd2, %rd29;
	ld.global.v2.f64 	{%fd77, %fd78}, [%rd11];
	mul.wide.s32 	%rd30, %r74, 16;
	add.s64 	%rd31, %rd1, %rd30;
	ld.global.v2.f64 	{%fd79, %fd80}, [%rd31];
	mul.f64 	%fd81, %fd7, %fd79;
	mul.f64 	%fd82, %fd8, %fd80;
	sub.f64 	%fd83, %fd81, %fd82;
	mul.f64 	%fd84, %fd7, %fd80;
	fma.rn.f64 	%fd85, %fd8, %fd79, %fd84;
	mul.f64 	%fd86, %fd75, %fd11;
	mul.f64 	%fd87, %fd76, %fd12;
	sub.f64 	%fd88, %fd86, %fd87;
	mul.f64 	%fd89, %fd75, %fd12;
	fma.rn.f64 	%fd90, %fd76, %fd11, %fd89;
	add.f64 	%fd91, %fd88, %fd83;
	add.f64 	%fd92, %fd90, %fd85;
	mul.f64 	%fd93, %fd9, %fd77;
	mul.f64 	%fd94, %fd10, %fd78;
	sub.f64 	%fd95, %fd93, %fd94;
	mul.f64 	%fd96, %fd9, %fd78;
	fma.rn.f64 	%fd97, %fd10, %fd77, %fd96;
	add.f64 	%fd98, %fd95, %fd91;
	add.f64 	%fd99, %fd97, %fd92;
	add.f64 	%fd13, %fd247, %fd98;
	add.f64 	%fd14, %fd248, %fd99;
	@%p4 bra 	$L__BB26_6;
	mul.wide.s32 	%rd32, %r72, 16;
	add.s64 	%rd33, %rd2, %rd32;
	ld.global.v2.f64 	{%fd100, %fd101}, [%rd33];
	mul.f64 	%fd102, %fd7, %fd100;
	mul.f64 	%fd103, %fd8, %fd101;
	sub.f64 	%fd104, %fd102, %fd103;
	mul.f64 	%fd105, %fd8, %fd100;
	fma.rn.f64 	%fd106, %fd7, %fd101, %fd105;
	mul.f64 	%fd107, %fd9, %fd11;
	mul.f64 	%fd108, %fd10, %fd12;
	sub.f64 	%fd109, %fd107, %fd108;
	mul.f64 	%fd110, %fd9, %fd12;
	fma.rn.f64 	%fd111, %fd10, %fd11, %fd110;
	add.f64 	%fd112, %fd109, %fd104;
	add.f64 	%fd113, %fd111, %fd106;
	add.f64 	%fd225, %fd225, %fd112;
	add.f64 	%fd226, %fd226, %fd113;
$L__BB26_6:
	or.b32  	%r51, %r5, %r4;
	setp.ne.s32 	%p5, %r51, 0;
	@%p5 bra 	$L__BB26_8;
	mul.f64 	%fd114, %fd7, %fd11;
	mul.f64 	%fd115, %fd8, %fd12;
	sub.f64 	%fd116, %fd114, %fd115;
	mul.f64 	%fd117, %fd7, %fd12;
	fma.rn.f64 	%fd118, %fd8, %fd11, %fd117;
	add.f64 	%fd227, %fd227, %fd116;
	add.f64 	%fd228, %fd228, %fd118;
$L__BB26_8:
	ld.global.v2.f64 	{%fd23, %fd24}, [%rd9];
	mul.wide.s32 	%rd34, %r35, 16;
	add.s64 	%rd35, %rd10, %rd34;
	ld.global.v2.f64 	{%fd25, %fd26}, [%rd35];
	mul.wide.s32 	%rd36, %r71, 16;
	add.s64 	%rd37, %rd4, %rd36;
	ld.global.v2.f64 	{%fd119, %fd120}, [%rd37];
	ld.global.v2.f64 	{%fd27, %fd28}, [%rd70];
	mul.wide.s32 	%rd38, %r72, 16;
	add.s64 	%rd39, %rd2, %rd38;
	add.s64 	%rd12, %rd39, %rd34;
	add.s64 	%rd40, %rd11, %rd34;
	ld.global.v2.f64 	{%fd121, %fd122}, [%rd40];
	mul.wide.s32 	%rd41, %r75, 16;
	add.s64 	%rd42, %rd1, %rd41;
	ld.global.v2.f64 	{%fd123, %fd124}, [%rd42];
	mul.f64 	%fd125, %fd23, %fd123;
	mul.f64 	%fd126, %fd24, %fd124;
	sub.f64 	%fd127, %fd125, %fd126;
	mul.f64 	%fd128, %fd23, %fd124;
	fma.rn.f64 	%fd129, %fd24, %fd123, %fd128;
	mul.f64 	%fd130, %fd119, %fd27;
	mul.f64 	%fd131, %fd120, %fd28;
	sub.f64 	%fd132, %fd130, %fd131;
	mul.f64 	%fd133, %fd119, %fd28;
	fma.rn.f64 	%fd134, %fd120, %fd27, %fd133;
	add.f64 	%fd135, %fd132, %fd127;
	add.f64 	%fd136, %fd134, %fd129;
	mul.f64 	%fd137, %fd25, %fd121;
	mul.f64 	%fd138, %fd26, %fd122;
	sub.f64 	%fd139, %fd137, %fd138;
	mul.f64 	%fd140, %fd25, %fd122;
	fma.rn.f64 	%fd141, %fd26, %fd121, %fd140;
	add.f64 	%fd142, %fd139, %fd135;
	add.f64 	%fd143, %fd141, %fd136;
	add.f64 	%fd247, %fd13, %fd142;
	add.f64 	%fd248, %fd14, %fd143;
	@%p4 bra 	$L__BB26_10;
	ld.global.v2.f64 	{%fd144, %fd145}, [%rd12];
	mul.f64 	%fd146, %fd23, %fd144;
	mul.f64 	%fd147, %fd24, %fd145;
	sub.f64 	%fd148, %fd146, %fd147;
	mul.f64 	%fd149, %fd24, %fd144;
	fma.rn.f64 	%fd150, %fd23, %fd145, %fd149;
	mul.f64 	%fd151, %fd25, %fd27;
	mul.f64 	%fd152, %fd26, %fd28;
	sub.f64 	%fd153, %fd151, %fd152;
	mul.f64 	%fd154, %fd25, %fd28;
	fma.rn.f64 	%fd155, %fd26, %fd27, %fd154;
	add.f64 	%fd156, %fd153, %fd148;
	add.f64 	%fd157, %fd155, %fd150;
	add.f64 	%fd225, %fd225, %fd156;
	add.f64 	%fd226, %fd226, %fd157;
$L__BB26_10:
	or.b32  	%r52, %r5, %r4;
	setp.ne.s32 	%p7, %r52, 0;
	@%p7 bra 	$L__BB26_12;
	mul.f64 	%fd158, %fd23, %fd27;
	mul.f64 	%fd159, %fd24, %fd28;
	sub.f64 	%fd160, %fd158, %fd159;
	mul.f64 	%fd161, %fd23, %fd28;
	fma.rn.f64 	%fd162, %fd24, %fd27, %fd161;
	add.f64 	%fd227, %fd227, %fd160;
	add.f64 	%fd228, %fd228, %fd162;
$L__BB26_12:
	and.b32  	%r77, %r34, 2147483646;
	add.s32 	%r76, %r76, 2;
	add.s32 	%r75, %r75, %r10;
	add.s32 	%r74, %r74, %r10;
	shl.b32 	%r53, %r35, 1;
	add.s32 	%r73, %r73, %r53;
	add.s32 	%r72, %r72, %r53;
	add.s64 	%rd70, %rd70, 32;
	add.s32 	%r71, %r71, %r10;
	add.s32 	%r70, %r70, %r10;
	add.s32 	%r69, %r69, %r53;
	add.s32 	%r68, %r68, 2;
	setp.ne.s32 	%p8, %r76, 0;
	@%p8 bra 	$L__BB26_4;
$L__BB26_13:
	and.b32  	%r54, %r34, 1;
	setp.eq.b32 	%p9, %r54, 1;
	not.pred 	%p10, %p9;
	@%p10 bra 	$L__BB26_18;
	ld.param.u64 	%rd66, [_ZN5janus44MatrixHyperDualVectorHyperDualMultiplyKernelEPKN6thrust24THRUST_300001_SM_1000_NS7complexIdEES5_S5_S5_S5_S5_iiiPS3_S6_S6__param_3];
	setp.ne.s32 	%p11, %r5, 0;
	add.s32 	%r55, %r77, %r6;
	mul.lo.s32 	%r56, %r55, %r35;
	add.s32 	%r57, %r56, %r4;
	mad.lo.s32 	%r58, %r56, %r35, %r7;
	mul.wide.s32 	%rd43, %r55, 16;
	add.s64 	%rd44, %rd6, %rd43;
	ld.global.v2.f64 	{%fd51, %fd52}, [%rd44];
	mul.wide.s32 	%rd45, %r57, 16;
	add.s64 	%rd46, %rd5, %rd45;
	ld.global.v2.f64 	{%fd53, %fd54}, [%rd46];
	mul.wide.s32 	%rd47, %r58, 16;
	add.s64 	%rd48, %rd4, %rd47;
	ld.global.v2.f64 	{%fd163, %fd164}, [%rd48];
	cvta.to.global.u64 	%rd49, %rd66;
	mul.wide.u32 	%rd50, %r77, 16;
	add.s64 	%rd51, %rd49, %rd50;
	ld.global.v2.f64 	{%fd55, %fd56}, [%rd51];
	mul.lo.s32 	%r59, %r77, %r35;
	add.s32 	%r60, %r59, %r4;
	mul.wide.s32 	%rd52, %r60, 16;
	add.s64 	%rd14, %rd2, %rd52;
	add.s32 	%r61, %r59, %r5;
	mul.wide.s32 	%rd53, %r61, 16;
	add.s64 	%rd54, %rd2, %rd53;
	ld.global.v2.f64 	{%fd165, %fd166}, [%rd54];
	mad.lo.s32 	%r62, %r59, %r35, %r7;
	mul.wide.s32 	%rd55, %r62, 16;
	add.s64 	%rd56, %rd1, %rd55;
	ld.global.v2.f64 	{%fd167, %fd168}, [%rd56];
	mul.f64 	%fd169, %fd51, %fd167;
	mul.f64 	%fd170, %fd52, %fd168;
	sub.f64 	%fd171, %fd169, %fd170;
	mul.f64 	%fd172, %fd51, %fd168;
	fma.rn.f64 	%fd173, %fd52, %fd167, %fd172;
	mul.f64 	%fd174, %fd163, %fd55;
	mul.f64 	%fd175, %fd164, %fd56;
	sub.f64 	%fd176, %fd174, %fd175;
	mul.f64 	%fd177, %fd163, %fd56;
	fma.rn.f64 	%fd178, %fd164, %fd55, %fd177;
	add.f64 	%fd179, %fd176, %fd171;
	add.f64 	%fd180, %fd178, %fd173;
	mul.f64 	%fd181, %fd53, %fd165;
	mul.f64 	%fd182, %fd54, %fd166;
	sub.f64 	%fd183, %fd181, %fd182;
	mul.f64 	%fd184, %fd53, %fd166;
	fma.rn.f64 	%fd185, %fd54, %fd165, %fd184;
	add.f64 	%fd186, %fd183, %fd179;
	add.f64 	%fd187, %fd185, %fd180;
	add.f64 	%fd247, %fd247, %fd186;
	add.f64 	%fd248, %fd248, %fd187;
	@%p11 bra 	$L__BB26_16;
	ld.global.v2.f64 	{%fd188, %fd189}, [%rd14];
	mul.f64 	%fd190, %fd51, %fd188;
	mul.f64 	%fd191, %fd52, %fd189;
	sub.f64 	%fd192, %fd190, %fd191;
	mul.f64 	%fd193, %fd52, %fd188;
	fma.rn.f64 	%fd194, %fd51, %fd189, %fd193;
	mul.f64 	%fd195, %fd53, %fd55;
	mul.f64 	%fd196, %fd54, %fd56;
	sub.f64 	%fd197, %fd195, %fd196;
	mul.f64 	%fd198, %fd53, %fd56;
	fma.rn.f64 	%fd199, %fd54, %fd55, %fd198;
	add.f64 	%fd200, %fd197, %fd192;
	add.f64 	%fd201, %fd199, %fd194;
	add.f64 	%fd225, %fd225, %fd200;
	add.f64 	%fd226, %fd226, %fd201;
$L__BB26_16:
	or.b32  	%r63, %r5, %r4;
	setp.ne.s32 	%p12, %r63, 0;
	@%p12 bra 	$L__BB26_18;
	mul.f64 	%fd202, %fd51, %fd55;
	mul.f64 	%fd203, %fd52, %fd56;
	sub.f64 	%fd204, %fd202, %fd203;
	mul.f64 	%fd205, %fd51, %fd56;
	fma.rn.f64 	%fd206, %fd52, %fd55, %fd205;
	add.f64 	%fd227, %fd227, %fd204;
	add.f64 	%fd228, %fd228, %fd206;
$L__BB26_18:
	or.b32  	%r64, %r5, %r4;
	setp.ne.s32 	%p13, %r64, 0;
	@%p13 bra 	$L__BB26_20;
	ld.param.u64 	%rd67, [_ZN5janus44MatrixHyperDualVectorHyperDualMultiplyKernelEPKN6thrust24THRUST_300001_SM_1000_NS7complexIdEES5_S5_S5_S5_S5_iiiPS3_S6_S6__param_9];
	cvta.to.global.u64 	%rd57, %rd67;
	mul.wide.s32 	%rd58, %r3, 16;
	add.s64 	%rd59, %rd57, %rd58;
	ld.global.v2.f64 	{%fd207, %fd208}, [%rd59];
	add.f64 	%fd209, %fd227, %fd207;
	add.f64 	%fd210, %fd228, %fd208;
	st.global.v2.f64 	[%rd59], {%fd209, %fd210};
$L__BB26_20:
	setp.ne.s32 	%p14, %r5, 0;
	@%p14 bra 	$L__BB26_22;
	ld.param.u64 	%rd68, [_ZN5janus44MatrixHyperDualVectorHyperDualMultiplyKernelEPKN6thrust24THRUST_300001_SM_1000_NS7complexIdEES5_S5_S5_S5_S5_iiiPS3_S6_S6__param_10];
	mad.lo.s32 	%r65, %r3, %r35, %r4;
	cvta.to.global.u64 	%rd60, %rd68;
	mul.wide.s32 	%rd61, %r65, 16;
	add.s64 	%rd62, %rd60, %rd61;
	ld.global.v2.f64 	{%fd211, %fd212}, [%rd62];
	add.f64 	%fd213, %fd225, %fd211;
	add.f64 	%fd214, %fd226, %fd212;
	st.global.v2.f64 	[%rd62], {%fd213, %fd214};
$L__BB26_22:
	ld.param.u64 	%rd69, [_ZN5janus44MatrixHyperDualVectorHyperDualMultiplyKernelEPKN6thrust24THRUST_300001_SM_1000_NS7complexIdEES5_S5_S5_S5_S5_iiiPS3_S6_S6__param_11];
	mad.lo.s32 	%r66, %r3, %r35, %r4;
	mad.lo.s32 	%r67, %r66, %r35, %r5;
	cvta.to.global.u64 	%rd63, %rd69;
	mul.wide.s32 	%rd64, %r67, 16;
	add.s64 	%rd65, %rd63, %rd64;
	ld.global.v2.f64 	{%fd215, %fd216}, [%rd65];
	add.f64 	%fd217, %fd247, %fd215;
	add.f64 	%fd218, %fd248, %fd216;
	st.global.v2.f64 	[%rd65], {%fd217, %fd218};
$L__BB26_23:
	ret;

}
.func  (.param .align 16 .b8 func_retval0[16]) __internal_trig_reduction_slowpathd(
	.param .b64 __internal_trig_reduction_slowpathd_param_0
)
{
	.local .align 8 .b8 	__local_depot27[40];
	.reg .b64 	%SP;
	.reg .b64 	%SPL;
	.reg .pred 	%p<10>;
	.reg .b32 	%r<47>;
	.reg .b64 	%rd<74>;
	.reg .b64 	%fd<5>;

	mov.u64 	%SPL, __local_depot27;
	ld.param.f64 	%fd4, [__internal_trig_reduction_slowpathd_param_0];
	add.u64 	%rd1, %SPL, 0;
	{
	.reg .b32 %temp; 
	mov.b64 	{%temp, %r1}, %fd4;
	}
	shr.u32 	%r2, %r1, 20;
	and.b32  	%r3, %r2, 2047;
	setp.eq.s32 	%p1, %r3, 2047;
	mov.b32 	%r46, 0;
	@%p1 bra 	$L__BB27_9;
	add.s32 	%r20, %r3, -1024;
	mov.b64 	%rd20, %fd4;
	shl.b64 	%rd2, %rd20, 11;
	shr.u32 	%r4, %r20, 6;
	sub.s32 	%r45, 15, %r4;
	sub.s32 	%r21, 19, %r4;
	setp.lt.u32 	%p2, %r20, 128;
	selp.b32 	%r6, 18, %r21, %p2;
	setp.ge.s32 	%p3, %r45, %r6;
	mov.b64 	%rd70, 0;
	@%p3 bra 	$L__BB27_4;
	add.s32 	%r23, %r6, %r4;
	neg.s32 	%r43, %r23;
	or.b64  	%rd3, %rd2, -9223372036854775808;
	mov.b64 	%rd70, 0;
	mov.b32 	%r42, 0;
	mov.u64 	%rd25, __cudart_i2opi_d;
	mov.u32 	%r44, %r45;
$L__BB27_3:
	.pragma "nounroll";
	mul.wide.s32 	%rd22, %r42, 8;
	add.s64 	%rd23, %rd1, %rd22;
	mul.wide.s32 	%rd24, %r44, 8;
	add.s64 	%rd26, %rd25, %rd24;
	ld.global.nc.u64 	%rd27, [%rd26];
	{
	.reg .u32 %r0, %r1, %r2, %r3, %alo, %ahi, %blo, %bhi, %clo, %chi;
	mov.b64 	{%alo,%ahi}, %rd27;
	mov.b64 	{%blo,%bhi}, %rd3;
	mov.b64 	{%clo,%chi}, %rd70;
	mad.lo.cc.u32 	%r0, %alo, %blo, %clo;
	madc.hi.cc.u32 	%r1, %alo, %blo, %chi;
	madc.hi.u32 	%r2, %alo, %bhi, 0;
	mad.lo.cc.u32 	%r1, %alo, %bhi, %r1;
	madc.hi.cc.u32 	%r2, %ahi, %blo, %r2;
	madc.hi.u32 	%r3, %ahi, %bhi, 0;
	mad.lo.cc.u32 	%r1, %ahi, %blo, %r1;
	madc.lo.cc.u32 	%r2, %ahi, %bhi, %r2;
	addc.u32 	%r3, %r3, 0;
	mov.b64 	%rd28, {%r0,%r1};
	mov.b64 	%rd70, {%r2,%r3};
	}
	st.local.u64 	[%rd23], %rd28;
	add.s32 	%r44, %r44, 1;
	add.s32 	%r43, %r43, 1;
	add.s32 	%r42, %r42, 1;
	setp.ne.s32 	%p4, %r43, -15;
	mov.u32 	%r45, %r6;
	@%p4 bra 	$L__BB27_3;
$L__BB27_4:
	cvt.s64.s32 	%rd29, %r45;
	cvt.u64.u32 	%rd30, %r4;
	add.s64 	%rd31, %rd30, %rd29;
	shl.b64 	%rd32, %rd31, 3;
	add.s64 	%rd33, %rd1, %rd32;
	st.local.u64 	[%rd33+-120], %rd70;
	and.b32  	%r15, %r2, 63;
	ld.local.u64 	%rd72, [%rd1+16];
	ld.local.u64 	%rd71, [%rd1+24];
	setp.eq.s32 	%p5, %r15, 0;
	@%p5 bra 	$L__BB27_6;
	shl.b64 	%rd34, %rd71, %r15;
	shr.u64 	%rd35, %rd72, 1;
	xor.b32  	%r24, %r15, 63;
	shr.u64 	%rd36, %rd35, %r24;
	or.b64  	%rd71, %rd34, %rd36;
	ld.local.u64 	%rd37, [%rd1+8];
	shl.b64 	%rd38, %rd72, %r15;
	shr.u64 	%rd39, %rd37, 1;
	shr.u64 	%rd40, %rd39, %r24;
	or.b64  	%rd72, %rd38, %rd40;
$L__BB27_6:
	and.b32  	%r25, %r1, -2147483648;
	shr.u64 	%rd41, %rd71, 62;
	cvt.u32.u64 	%r26, %rd41;
	mov.b64 	{%r27, %r28}, %rd71;
	mov.b64 	{%r29, %r30}, %rd72;
	shf.l.wrap.b32 	%r31, %r30, %r27, 2;
	shf.l.wrap.b32 	%r32, %r27, %r28, 2;
	mov.b64 	%rd42, {%r31, %r32};
	shl.b64 	%rd43, %rd72, 2;
	shr.u64 	%rd44, %rd42, 63;
	cvt.u32.u64 	%r33, %rd44;
	add.s32 	%r34, %r33, %r26;
	setp.eq.s32 	%p6, %r25, 0;
	neg.s32 	%r35, %r34;
	selp.b32 	%r46, %r34, %r35, %p6;
	setp.gt.s64 	%p7, %rd42, -1;
	mov.b64 	%rd45, 0;
	{
	.reg .u32 %r0, %r1, %r2, %r3, %a0, %a1, %a2, %a3, %b0, %b1, %b2, %b3;
	mov.b64 	{%a0,%a1}, %rd45;
	mov.b64 	{%a2,%a3}, %rd45;
	mov.b64 	{%b0,%b1}, %rd43;
	mov.b64 	{%b2,%b3}, %rd42;
	sub.cc.u32 	%r0, %a0, %b0;
	subc.cc.u32 	%r1, %a1, %b1;
	subc.cc.u32 	%r2, %a2, %b2;
	subc.u32 	%r3, %a3, %b3;
	mov.b64 	%rd46, {%r0,%r1};
	mov.b64 	%rd47, {%r2,%r3};
	}
	xor.b32  	%r36, %r25, -2147483648;
	selp.b64 	%rd73, %rd42, %rd47, %p7;
	selp.b64 	%rd14, %rd43, %rd46, %p7;
	selp.b32 	%r17, %r25, %r36, %p7;
	clz.b64 	%r37, %rd73;
	cvt.u64.u32 	%rd15, %r37;
	setp.eq.s32 	%p8, %r37, 0;
	@%p8 bra 	$L__BB27_8;
	cvt.u32.u64 	%r38, %rd15;
	and.b32  	%r39, %r38, 63;
	shl.b64 	%rd48, %rd73, %r39;
	shr.u64 	%rd49, %rd14, 1;
	not.b32 	%r40, %r38;
	and.b32  	%r41, %r40, 63;
	shr.u64 	%rd50, %rd49, %r41;
	or.b64  	%rd73, %rd48, %rd50;
$L__BB27_8:
	mov.b64 	%rd51, -3958705157555305931;
	{
	.reg .u32 %r0, %r1, %r2, %r3, %alo, %ahi, %blo, %bhi;
	mov.b64 	{%alo,%ahi}, %rd73;
	mov.b64 	{%blo,%bhi}, %rd51;
	mul.lo.u32 	%r0, %alo, %blo;
	mul.hi.u32 	%r1, %alo, %blo;
	mad.lo.cc.u32 	%r1, %alo, %bhi, %r1;
	madc.hi.u32 	%r2, %alo, %bhi, 0;
	mad.lo.cc.u32 	%r1, %ahi, %blo, %r1;
	madc.hi.cc.u32 	%r2, %ahi, %blo, %r2;
	madc.hi.u32 	%r3, %ahi, %bhi, 0;
	mad.lo.cc.u32 	%r2, %ahi, %bhi, %r2;
	addc.u32 	%r3, %r3, 0;
	mov.b64 	%rd52, {%r0,%r1};
	mov.b64 	%rd53, {%r2,%r3};
	}
	setp.gt.s64 	%p9, %rd53, 0;
	{
	.reg .u32 %r0, %r1, %r2, %r3, %a0, %a1, %a2, %a3, %b0, %b1, %b2, %b3;
	mov.b64 	{%a0,%a1}, %rd52;
	mov.b64 	{%a2,%a3}, %rd53;
	mov.b64 	{%b0,%b1}, %rd52;
	mov.b64 	{%b2,%b3}, %rd53;
	add.cc.u32 	%r0, %a0, %b0;
	addc.cc.u32 	%r1, %a1, %b1;
	addc.cc.u32 	%r2, %a2, %b2;
	addc.u32 	%r3, %a3, %b3;
	mov.b64 	%rd54, {%r0,%r1};
	mov.b64 	%rd55, {%r2,%r3};
	}
	selp.b64 	%rd56, %rd55, %rd53, %p9;
	selp.s64 	%rd57, -1, 0, %p9;
	sub.s64 	%rd58, %rd57, %rd15;
	cvt.u64.u32 	%rd59, %r17;
	shl.b64 	%rd60, %rd59, 32;
	add.s64 	%rd61, %rd56, 1;
	shr.u64 	%rd62, %rd61, 10;
	add.s64 	%rd63, %rd62, 1;
	shr.u64 	%rd64, %rd63, 1;
	shl.b64 	%rd65, %rd58, 52;
	add.s64 	%rd66, %rd65, %rd64;
	add.s64 	%rd67, %rd66, 4602678819172646912;
	or.b64  	%rd68, %rd67, %rd60;
	mov.b64 	%fd4, %rd68;
$L__BB27_9:
	st.param.f64 	[func_retval0], %fd4;
	st.param.b32 	[func_retval0+8], %r46;
	ret;

}


// ===== COMPILED SASS (sm_100) =====

	.target	sm_100

	.elftype	@"ET_EXEC"


//--------------------- .note.nv.tkinfo           --------------------------
	.section	.note.nv.tkinfo,"",@"SHT_NOTE"
	.sectionflags	@"SHF_NOTE_NV_TKINFO"
	.tkinfo
        /*0018*/ 	.word	0x00000002
        /*0030*/ 	.string	""
        /*0030*/ 	.string	"ptxas"
        /*0030*/ 	.string	"Cuda compilation tools, release 13.0, V13.0.88"
        /*0030*/ 	.string	"Build cuda_13.0.r13.0/compiler.36424714_0"
        /*0030*/ 	.string	"-arch sm_100 -m 64 "



//--------------------- .note.nv.cuinfo           --------------------------
	.section	.note.nv.cuinfo,"",@"SHT_NOTE"
	.sectionflags	@"SHF_NOTE_NV_CUINFO"
        /*0018*/ 	.short	0x0002
        /*001a*/ 	.short	0x0064
        /*001c*/ 	.short	0x0082
	.zero		2


//--------------------- .nv.info                  --------------------------
	.section	.nv.info,"",@"SHT_CUDA_INFO"
	.align	4


	//----- nvinfo : EIATTR_REGCOUNT
	.align		4
        /*0000*/ 	.byte	0x04, 0x2f
        /*0002*/ 	.short	(.L_48 - .L_47)
	.align		4
.L_47:
        /*0004*/ 	.word	index@(_ZN3cub18CUB_300001_SM_10006detail11EmptyKernelIvEEvv)
        /*0008*/ 	.word	0x00000004


	//----- nvinfo : EIATTR_FRAME_SIZE
	.align		4
.L_48:
        /*000c*/ 	.byte	0x04, 0x11
        /*000e*/ 	.short	(.L_50 - .L_49)
	.align		4
.L_49:
        /*0010*/ 	.word	index@(_ZN3cub18CUB_300001_SM_10006detail11EmptyKernelIvEEvv)
        /*0014*/ 	.word	0x00000000


	//----- nvinfo : EIATTR_REGCOUNT
	.align		4
.L_50:
        /*0018*/ 	.byte	0x04, 0x2f
        /*001a*/ 	.short	(.L_52 - .L_51)
	.align		4
.L_51:
        /*001c*/ 	.word	index@(_ZN5janus35get_hyperdual_vector_offsets_kernelEiiiiiPiS0_S0_)
        /*0020*/ 	.word	0x0000000e


	//----- nvinfo : EIATTR_FRAME_SIZE
	.align		4
.L_52:
        /*0024*/ 	.byte	0x04, 0x11
        /*0026*/ 	.short	(.L_54 - .L_53)
	.align		4
.L_53:
        /*0028*/ 	.word	index@(_ZN5janus35get_hyperdual_vector_offsets_kernelEiiiiiPiS0_S0_)
        /*002c*/ 	.word	0x00000000


	//----- nvinfo : EIATTR_REGCOUNT
	.align		4
.L_54:
        /*0030*/ 	.byte	0x04, 0x2f
        /*0032*/ 	.short	(.L_56 - .L_55)
	.align		4
.L_55:
        /*0034*/ 	.word	index@(_ZN5janus28get_hyperdual_indexes_kernelEiiiiiiiRiS0_S0_S0_)
        /*0038*/ 	.word	0x00000018


	//----- nvinfo : EIATTR_FRAME_SIZE
	.align		4
.L_56:
        /*003c*/ 	.byte	0x04, 0x11
        /*003e*/ 	.short	(.L_58 - .L_57)
	.align		4
.L_57:
        /*0040*/ 	.word	index@(_ZN5janus28get_hyperdual_indexes_kernelEiiiiiiiRiS0_S0_S0_)
        /*0044*/ 	.word	0x00000000


	//----- nvinfo : EIATTR_REGCOUNT
	.align		4
.L_58:
        /*0048*/ 	.byte	0x04, 0x2f
        /*004a*/ 	.short	(.L_60 - .L_59)
	.align		4
.L_59:
        /*004c*/ 	.word	index@(_ZN5janus52get_tensor_indxs_from_hyperdual_vector_offset_kernelEiiiRiS0_S0_)
        /*0050*/ 	.word	0x00000011


	//----- nvinfo : EIATTR_FRAME_SIZE
	.align		4
.L_60:
        /*0054*/ 	.byte	0x04, 0x11
        /*0056*/ 	.short	(.L_62 - .L_61)
	.align		4
.L_61:
        /*0058*/ 	.word	index@(_ZN5janus52get_tensor_indxs_from_hyperdual_vector_offset_kernelEiiiRiS0_S0_)
        /*005c*/ 	.word	0x00000000


	//----- nvinfo : EIATTR_REGCOUNT
	.align		4
.L_62:
        /*0060*/ 	.byte	0x04, 0x2f
        /*0062*/ 	.short	(.L_64 - .L_63)
	.align		4
.L_63:
        /*0064*/ 	.word	index@(_ZN5janus53get_hyperdual_vector_offsets_from_tensor_indxs_kernelEiiiiiPiS0_S0_)
        /*0068*/ 	.word	0x0000000e


	//----- nvinfo : EIATTR_FRAME_SIZE
	.align		4
.L_64:
        /*006c*/ 	.byte	0x04, 0x11
        /*006e*/ 	.short	(.L_66 - .L_65)
	.align		4
.L_65:
        /*0070*/ 	.word	index@(_ZN5janus53get_hyperdual_vector_offsets_from_tensor_indxs_kernelEiiiiiPiS0_S0_)
        /*0074*/ 	.word	0x00000000


	//----- nvinfo : EIATTR_REGCOUNT
	.align		4
.L_66:
        /*0078*/ 	.byte	0x04, 0x2f
        /*007a*/ 	.short	(.L_68 - .L_67)
	.align		4
.L_67:
        /*007c*/ 	.word	index@(_ZN5janus18boolIndexGetKernelEPbiiS0_)
        /*0080*/ 	.word	0x00000008


	//----- nvinfo : EIATTR_FRAME_SIZE
	.align		4
.L_68:
        /*0084*/ 	.byte	0x04, 0x11
        /*0086*/ 	.short	(.L_70 - .L_69)
	.align		4
.L_69:
        /*0088*/ 	.word	index@(_ZN5janus18boolIndexGetKernelEPbiiS0_)
        /*008c*/ 	.word	0x00000000


	//----- nvinfo : EIATTR_REGCOUNT
	.align		4
.L_70:
        /*0090*/ 	.byte	0x04, 0x2f
        /*0092*/ 	.short	(.L_72 - .L_71)
	.align		4
.L_71:
        /*0094*/ 	.word	index@(_ZN5janus18boolIndexPutKernelEPbiiS0_)
        /*0098*/ 	.word	0x00000008


	//----- nvinfo : EIATTR_FRAME_SIZE
	.align		4
.L_72:
        /*009c*/ 	.byte	0x04, 0x11
        /*009e*/ 	.short	(.L_74 - .L_73)
	.align		4
.L_73:
        /*00a0*/ 	.word	index@(_ZN5janus18boolIndexPutKernelEPbiiS0_)
        /*00a4*/ 	.word	0x00000000


	//----- nvinfo : EIATTR_REGCOUNT
	.align		4
.L_74:
        /*00a8*/ 	.byte	0x04, 0x2f
        /*00aa*/ 	.short	(.L_76 - .L_75)
	.align		4
.L_75:
        /*00ac*/ 	.word	index@(_ZN5janus26MatrixElementwiseAddKernelEPKN6thrust24THRUST_300001_SM_1000_NS7complexIdEES5_iiPS3_)
        /*00b0*/ 	.word	0x00000012


	//----- nvinfo : EIATTR_FRAME_SIZE
	.align		4
.L_76:
        /*00b4*/ 	.byte	0x04, 0x11
        /*00b6*/ 	.short	(.L_78 - .L_77)
	.align		4
.L_77:
        /*00b8*/ 	.word	index@(_ZN5janus26MatrixElementwiseAddKernelEPKN6thrust24THRUST_300001_SM_1000_NS7complexIdEES5_iiPS3_)
        /*00bc*/ 	.word	0x00000000


	//----- nvinfo : EIATTR_REGCOUNT
	.align		4
.L_78:
        /*00c0*/ 	.byte	0x04, 0x2f
        /*00c2*/ 	.short	(.L_80 - .L_79)
	.align		4
.L_79:
        /*00c4*/ 	.word	index@(_ZN5janus31MatrixElementwiseMultiplyKernelEPKN6thrust24THRUST_300001_SM_1000_NS7complexIdEES5_iiPS3_)
        /*00c8*/ 	.word	0x00000014


	//----- nvinfo : EIATTR_FRAME_SIZE
	.align		4
.L_80:
        /*00cc*/ 	.byte	0x04, 0x11
        /*00ce*/ 	.short	(.L_82 - .L_81)
	.align		4
.L_81:
        /*00d0*/ 	.word	index@(_ZN5janus31MatrixElementwiseMultiplyKernelEPKN6thrust24THRUST_300001_SM_1000_NS7complexIdEES5_iiPS3_)
        /*00d4*/ 	.word	0x00000000


	//----- nvinfo : EIATTR_REGCOUNT
	.align		4
.L_82:
        /*00d8*/ 	.byte	0x04, 0x2f
        /*00da*/ 	.short	(.L_84 - .L_83)
	.align		4
.L_83:
        /*00dc*/ 	.word	index@(_ZN5janus18MatrixSquareKernelEPN6thrust24THRUST_300001_SM_1000_NS7complexIdEEiiS4_)
        /*00e0*/ 	.word	0x00000012


	//----- nvinfo : EIATTR_FRAME_SIZE
	.align		4
.L_84:
        /*00e4*/ 	.byte	0x04, 0x11
        /*00e6*/ 	.short	(.L_86 - .L_85)
	.align		4
.L_85:
        /*00e8*/ 	.word	index@(_ZN5janus18MatrixSquareKernelEPN6thrust24THRUST_300001_SM_1000_NS7complexIdEEiiS4_)
        /*00ec*/ 	.word	0x00000000


	//----- nvinfo : EIATTR_REGCOUNT
	.align		4
.L_86:
        /*00f0*/ 	.byte	0x04, 0x2f
        /*00f2*/ 	.short	(.L_88 - .L_87)
	.align		4
.L_87:
        /*00f4*/ 	.word	index@(_ZN5janus15MatrixPowKernelEPKN6thrust24THRUST_300001_SM_1000_NS7complexIdEEdiiPS3_)
        /*00f8*/ 	.word	0x0000002e


	//----- nvinfo : EIATTR_FRAME_SIZE
	.align		4
.L_88:
        /*00fc*/ 	.byte	0x04, 0x11
        /*00fe*/ 	.short	(.L_90 - .L_89)
	.align		4
.L_89:
        /*0100*/ 	.word	index@($_ZN5janus15MatrixPowKernelEPKN6thrust24THRUST_300001_SM_1000_NS7complexIdEEdiiPS3_$__internal_trig_reduction_slowpathd)
        /*0104*/ 	.word	0x00000028


	//----- nvinfo : EIATTR_FRAME_SIZE
	.align		4
.L_90:
        /*0108*/ 	.byte	0x04, 0x11
        /*010a*/ 	.short	(.L_92 - .L_91)
	.align		4
.L_91:
        /*010c*/ 	.word	index@($__internal_1_$__cuda_sm20_div_rn_f64_full)
        /*0110*/ 	.word	0x00000028


	//----- nvinfo : EIATTR_FRAME_SIZE
	.align		4
.L_92:
        /*0114*/ 	.byte	0x04, 0x11
        /*0116*/ 	.short	(.L_94 - .L_93)
	.align		4
.L_93:
        /*0118*/ 	.word	index@(_ZN5janus15MatrixPowKernelEPKN6thrust24THRUST_300001_SM_1000_NS7complexIdEEdiiPS3_)
        /*011c*/ 	.word	0x00000028


	//----- nvinfo : EIATTR_REGCOUNT
	.align		4
.L_94:
        /*0120*/ 	.byte	0x04, 0x2f
        /*0122*/ 	.short	(.L_96 - .L_95)
	.align		4
.L_95:
        /*0124*/ 	.word	index@(_ZN5janus18MatrixReduceKernelEPKN6thrust24THRUST_300001_SM_1000_NS7complexIdEEiiPS3_)
        /*0128*/ 	.word	0x00000012


	//----- nvinfo : EIATTR_FRAME_SIZE
	.align		4
.L_96:
        /*012c*/ 	.byte	0x04, 0x11
        /*012e*/ 	.short	(.L_98 - .L_97)
	.align		4
.L_97:
        /*0130*/ 	.word	index@(_ZN5janus18MatrixReduceKernelEPKN6thrust24THRUST_300001_SM_1000_NS7complexIdEEiiPS3_)
        /*0134*/ 	.word	0x00000000


	//----- nvinfo : EIATTR_REGCOUNT
	.align		4
.L_98:
        /*0138*/ 	.byte	0x04, 0x2f
        /*013a*/ 	.short	(.L_100 - .L_99)
	.align		4
.L_99:
        /*013c*/ 	.word	index@(_ZN5janus15MatrixSumKernelEPKN6thrust24THRUST_300001_SM_1000_NS7complexIdEEiiiPS3_)
        /*0140*/ 	.word	0x00000010


	//----- nvinfo : EIATTR_FRAME_SIZE
	.align		4
.L_100:
        /*0144*/ 	.byte	0x04, 0x11
        /*0146*/ 	.short	(.L_102 - .L_101)
	.align		4
.L_101:
        /*0148*/ 	.word	index@(_ZN5janus15MatrixSumKernelEPKN6thrust24THRUST_300001_SM_1000_NS7complexIdEEiiiPS3_)
        /*014c*/ 	.word	0x00000000


	//----- nvinfo : EIATTR_REGCOUNT
	.align		4
.L_102:
        /*0150*/ 	.byte	0x04, 0x2f
        /*0152*/ 	.short	(.L_104 - .L_103)
	.align		4
.L_103:
        /*0154*/ 	.word	index@(_ZN5janus20MatrixIndexGetKernelEPKN6thrust24THRUST_300001_SM_1000_NS7complexIdEEiiiiPS3_)
        /*0158*/ 	.word	0x0000000c


	//----- nvinfo : EIATTR_FRAME_SIZE
	.align		4
.L_104:
        /*015c*/ 	.byte	0x04, 0x11
        /*015e*/ 	.short	(.L_106 - .L_105)
	.align		4
.L_105:
        /*0160*/ 	.word	index@(_ZN5janus20MatrixIndexGetKernelEPKN6thrust24THRUST_300001_SM_1000_NS7complexIdEEiiiiPS3_)
        /*0164*/ 	.word	0x00000000


	//----- nvinfo : EIATTR_REGCOUNT
	.align		4
.L_106:
        /*0168*/ 	.byte	0x04, 0x2f
        /*016a*/ 	.short	(.L_108 - .L_107)
	.align		4
.L_107:
        /*016c*/ 	.word	index@(_ZN5janus20MatrixIndexPutKernelEPKN6thrust24THRUST_300001_SM_1000_NS7complexIdEEiiiiPS3_)
        /*0170*/ 	.word	0x0000000c


	//----- nvinfo : EIATTR_FRAME_SIZE
	.align		4
.L_108:
        /*0174*/ 	.byte	0x04, 0x11
        /*0176*/ 	.short	(.L_110 - .L_109)
	.align		4
.L_109:
        /*0178*/ 	.word	index@(_ZN5janus20MatrixIndexPutKernelEPKN6thrust24THRUST_300001_SM_1000_NS7complexIdEEiiiiPS3_)
        /*017c*/ 	.word	0x00000000


	//----- nvinfo : EIATTR_REGCOUNT
	.align		4
.L_110:
        /*0180*/ 	.byte	0x04, 0x2f
        /*0182*/ 	.short	(.L_112 - .L_111)
	.align		4
.L_111:
        /*0184*/ 	.word	index@(_ZN5janus19MatrixSqueezeKernelEPKN6thrust24THRUST_300001_SM_1000_NS7complexIdEEiiiPS3_)
        /*0188*/ 	.word	0x0000000c


	//----- nvinfo : EIATTR_FRAME_SIZE
	.align		4
.L_112:
        /*018c*/ 	.byte	0x04, 0x11
        /*018e*/ 	.short	(.L_114 - .L_113)
	.align		4
.L_113:
        /*0190*/ 	.word	index@(_ZN5janus19MatrixSqueezeKernelEPKN6thrust24THRUST_300001_SM_1000_NS7complexIdEEiiiPS3_)
        /*0194*/ 	.word	0x00000000


	//----- nvinfo : EIATTR_REGCOUNT
	.align		4
.L_114:
        /*0198*/ 	.byte	0x04, 0x2f
        /*019a*/ 	.short	(.L_116 - .L_115)
	.align		4
.L_115:
        /*019c*/ 	.word	index@(_ZN5janus30MatrixDualElementwiseAddKernelEPKN6thrust24THRUST_300001_SM_1000_NS7complexIdEES5_S5_S5_iiiPS3_S6_)
        /*01a0*/ 	.word	0x0000001a


	//----- nvinfo : EIATTR_FRAME_SIZE
	.align		4
.L_116:
        /*01a4*/ 	.byte	0x04, 0x11
        /*01a6*/ 	.short	(.L_118 - .L_117)
	.align		4
.L_117:
        /*01a8*/ 	.word	index@(_ZN5janus30MatrixDualElementwiseAddKernelEPKN6thrust24THRUST_300001_SM_1000_NS7complexIdEES5_S5_S5_iiiPS3_S6_)
        /*01ac*/ 	.word	0x00000000


	//----- nvinfo : EIATTR_REGCOUNT
	.align		4
.L_118:
        /*01b0*/ 	.byte	0x04, 0x2f
        /*01b2*/ 	.short	(.L_120 - .L_119)
	.align		4
.L_119:
        /*01b4*/ 	.word	index@(_ZN5janus35MatrixDualElementwiseMultiplyKernelEPKN6thrust24THRUST_300001_SM_1000_NS7complexIdEES5_S5_S5_iiiPS3_S6_)
        /*01b8*/ 	.word	0x00000020


	//----- nvinfo : EIATTR_FRAME_SIZE
	.align		4
.L_120:
        /*01bc*/ 	.byte	0x04, 0x11
        /*01be*/ 	.short	(.L_122 - .L_121)
	.align		4
.L_121:
        /*01c0*/ 	.word	index@(_ZN5janus35MatrixDualElementwiseMultiplyKernelEPKN6thrust24THRUST_300001_SM_1000_NS7complexIdEES5_S5_S5_iiiPS3_S6_)
        /*01c4*/ 	.word	0x00000000


	//----- nvinfo : EIATTR_REGCOUNT
	.align		4
.L_122:
        /*01c8*/ 	.byte	0x04, 0x2f
        /*01ca*/ 	.short	(.L_124 - .L_123)
	.align		4
.L_123:
        /*01cc*/ 	.word	index@(_ZN5janus34MatrixDualVectorDualMultiplyKernelEPKN6thrust24THRUST_300001_SM_1000_NS7complexIdEES5_S5_S5_iiiPS3_S6_)
        /*01d0*/ 	.word	0x00000034


	//----- nvinfo : EIATTR_FRAME_SIZE
	.align		4
.L_124:
        /*01d4*/ 	.byte	0x04, 0x11
        /*01d6*/ 	.short	(.L_126 - .L_125)
	.align		4
.L_125:
        /*01d8*/ 	.word	index@(_ZN5janus34MatrixDualVectorDualMultiplyKernelEPKN6thrust24THRUST_300001_SM_1000_NS7complexIdEES5_S5_S5_iiiPS3_S6_)
        /*01dc*/ 	.word	0x00000000


	//----- nvinfo : EIATTR_REGCOUNT
	.align		4
.L_126:
        /*01e0*/ 	.byte	0x04, 0x2f
        /*01e2*/ 	.short	(.L_128 - .L_127)
	.align		4
.L_127:
        /*01e4*/ 	.word	index@(_ZN5janus22MatrixDualSquareKernelEPN6thrust24THRUST_300001_SM_1000_NS7complexIdEES4_iiiS4_S4_)
        /*01e8*/ 	.word	0x00000018


	//----- nvinfo : EIATTR_FRAME_SIZE
	.align		4
.L_128:
        /*01ec*/ 	.byte	0x04, 0x11
        /*01ee*/ 	.short	(.L_130 - .L_129)
	.align		4
.L_129:
        /*01f0*/ 	.word	index@(_ZN5janus22MatrixDualSquareKernelEPN6thrust24THRUST_300001_SM_1000_NS7complexIdEES4_iiiS4_S4_)
        /*01f4*/ 	.word	0x00000000


	//----- nvinfo : EIATTR_REGCOUNT
	.align		4
.L_130:
        /*01f8*/ 	.byte	0x04, 0x2f
        /*01fa*/ 	.short	(.L_132 - .L_131)
	.align		4
.L_131:
        /*01fc*/ 	.word	index@(_ZN5janus19MatrixDualPowKernelEPKN6thrust24THRUST_300001_SM_1000_NS7complexIdEES5_diiiPS3_S6_)
        /*0200*/ 	.word	0x00000028


	//----- nvinfo : EIATTR_FRAME_SIZE
	.align		4
.L_132:
        /*0204*/ 	.byte	0x04, 0x11
        /*0206*/ 	.short	(.L_134 - .L_133)
	.align		4
.L_133:
        /*0208*/ 	.word	index@($_ZN5janus19MatrixDualPowKernelEPKN6thrust24THRUST_300001_SM_1000_NS7complexIdEES5_diiiPS3_S6_$__internal_trig_reduction_slowpathd)
        /*020c*/ 	.word	0x00000028


	//----- nvinfo : EIATTR_FRAME_SIZE
	.align		4
.L_134:
        /*0210*/ 	.byte	0x04, 0x11
        /*0212*/ 	.short	(.L_136 - .L_135)
	.align		4
.L_135:
        /*0214*/ 	.word	index@($__internal_0_$__cuda_sm20_div_rn_f64_full)
        /*0218*/ 	.word	0x00000028


	//----- nvinfo : EIATTR_FRAME_SIZE
	.align		4
.L_136:
        /*021c*/ 	.byte	0x04, 0x11
        /*021e*/ 	.short	(.L_138 - .L_137)
	.align		4
.L_137:
        /*0220*/ 	.word	index@(_ZN5janus19MatrixDualPowKernelEPKN6thrust24THRUST_300001_SM_1000_NS7complexIdEES5_diiiPS3_S6_)
        /*0224*/ 	.word	0x00000028


	//----- nvinfo : EIATTR_REGCOUNT
	.align		4
.L_138:
        /*0228*/ 	.byte	0x04, 0x2f
        /*022a*/ 	.short	(.L_140 - .L_139)
	.align		4
.L_139:
        /*022c*/ 	.word	index@(_ZN5janus26MatrixDualIndexGet2DKernelEPKN6thrust24THRUST_300001_SM_1000_NS7complexIdEES5_iiiiiiiPS3_S6_)
        /*0230*/ 	.word	0x00000016


	//----- nvinfo : EIATTR_FRAME_SIZE
	.align		4
.L_140:
        /*0234*/ 	.byte	0x04, 0x11
        /*0236*/ 	.short	(.L_142 - .L_141)
	.align		4
.L_141:
        /*0238*/ 	.word	index@(_ZN5janus26MatrixDualIndexGet2DKernelEPKN6thrust24THRUST_300001_SM_1000_NS7complexIdEES5_iiiiiiiPS3_S6_)
        /*023c*/ 	.word	0x00000000


	//----- nvinfo : EIATTR_REGCOUNT
	.align		4
.L_142:
        /*0240*/ 	.byte	0x04, 0x2f
        /*0242*/ 	.short	(.L_144 - .L_143)
	.align		4
.L_143:
        /*0244*/ 	.word	index@(_ZN5janus26MatrixDualIndexPut2DKernelEPKN6thrust24THRUST_300001_SM_1000_NS7complexIdEES5_iiiiiiiPS3_S6_iiii)
        /*0248*/ 	.word	0x00000016


	//----- nvinfo : EIATTR_FRAME_SIZE
	.align		4
.L_144:
        /*024c*/ 	.byte	0x04, 0x11
        /*024e*/ 	.short	(.L_146 - .L_145)
	.align		4
.L_145:
        /*0250*/ 	.word	index@(_ZN5janus26MatrixDualIndexPut2DKernelEPKN6thrust24THRUST_300001_SM_1000_NS7complexIdEES5_iiiiiiiPS3_S6_iiii)
        /*0254*/ 	.word	0x00000000


	//----- nvinfo : EIATTR_REGCOUNT
	.align		4
.L_146:
        /*0258*/ 	.byte	0x04, 0x2f
        /*025a*/ 	.short	(.L_148 - .L_147)
	.align		4
.L_147:
        /*025c*/ 	.word	index@(_ZN5janus23MatrixDualSqueezeKernelEPKN6thrust24THRUST_300001_SM_1000_NS7complexIdEES5_iiiiPS3_S6_)
        /*0260*/ 	.word	0x00000014


	//----- nvinfo : EIATTR_FRAME_SIZE
	.align		4
.L_148:
        /*0264*/ 	.byte	0x04, 0x11
        /*0266*/ 	.short	(.L_150 - .L_149)
	.align		4
.L_149:
        /*0268*/ 	.word	index@(_ZN5janus23MatrixDualSqueezeKernelEPKN6thrust24THRUST_300001_SM_1000_NS7complexIdEES5_iiiiPS3_S6_)
        /*026c*/ 	.word	0x00000000


	//----- nvinfo : EIATTR_REGCOUNT
	.align		4
.L_150:
        /*0270*/ 	.byte	0x04, 0x2f
        /*0272*/ 	.short	(.L_152 - .L_151)
	.align		4
.L_151:
        /*0274*/ 	.word	index@(_ZN5janus24MatrixDualSigncondKernelEPKN6thrust24THRUST_300001_SM_1000_NS7complexIdEES5_S5_S5_iiiPS3_S6_d)
        /*0278*/ 	.word	0x00000012


	//----- nvinfo : EIATTR_FRAME_SIZE
	.align		4
.L_152:
        /*027c*/ 	.byte	0x04, 0x11
        /*027e*/ 	.short	(.L_154 - .L_153)
	.align		4
.L_153:
        /*0280*/ 	.word	index@(_ZN5janus24MatrixDualSigncondKernelEPKN6thrust24THRUST_300001_SM_1000_NS7complexIdEES5_S5_S5_iiiPS3_S6_d)
        /*0284*/ 	.word	0x00000000


	//----- nvinfo : EIATTR_REGCOUNT
	.align		4
.L_154:
        /*0288*/ 	.byte	0x04, 0x2f
        /*028a*/ 	.short	(.L_156 - .L_155)
	.align		4
.L_155:
        /*028c*/ 	.word	index@(_ZN5janus35MatrixHyperDualElementwiseAddKernelEPKN6thrust24THRUST_300001_SM_1000_NS7complexIdEES5_S5_S5_S5_S5_iiiPS3_S6_S6_)
        /*0290*/ 	.word	0x0000001c


	//----- nvinfo : EIATTR_FRAME_SIZE
	.align		4
.L_156:
        /*0294*/ 	.byte	0x04, 0x11
        /*0296*/ 	.short	(.L_158 - .L_157)
	.align		4
.L_157:
        /*0298*/ 	.word	index@(_ZN5janus35MatrixHyperDualElementwiseAddKernelEPKN6thrust24THRUST_300001_SM_1000_NS7complexIdEES5_S5_S5_S5_S5_iiiPS3_S6_S6_)
        /*029c*/ 	.word	0x00000000


	//----- nvinfo : EIATTR_REGCOUNT
	.align		4
.L_158:
        /*02a0*/ 	.byte	0x04, 0x2f
        /*02a2*/ 	.short	(.L_160 - .L_159)
	.align		4
.L_159:
        /*02a4*/ 	.word	index@(_ZN5janus44MatrixHyperDualVectorHyperDualMultiplyKernelEPKN6thrust24THRUST_300001_SM_1000_NS7complexIdEES5_S5_S5_S5_S5_iiiPS3_S6_S6_)
        /*02a8*/ 	.word	0x0000004a


	//----- nvinfo : EIATTR_FRAME_SIZE
	.align		4
.L_160:
        /*02ac*/ 	.byte	0x04, 0x11
        /*02ae*/ 	.short	(.L_162 - .L_161)
	.align		4
.L_161:
        /*02b0*/ 	.word	index@(_ZN5janus44MatrixHyperDualVectorHyperDualMultiplyKernelEPKN6thrust24THRUST_300001_SM_1000_NS7complexIdEES5_S5_S5_S5_S5_iiiPS3_S6_S6_)
        /*02b4*/ 	.word	0x00000000


	//----- nvinfo : EIATTR_MIN_STACK_SIZE
	.align		4
.L_162:
        /*02b8*/ 	.byte	0x04, 0x12
        /*02ba*/ 	.short	(.L_164 - .L_163)
	.align		4
.L_163:
        /*02bc*/ 	.word	index@(_ZN5janus44MatrixHyperDualVectorHyperDualMultiplyKernelEPKN6thrust24THRUST_300001_SM_1000_NS7complexIdEES5_S5_S5_S5_S5_iiiPS3_S6_S6_)
        /*02c0*/ 	.word	0x00000000


	//----- nvinfo : EIATTR_MIN_STACK_SIZE
	.align		4
.L_164:
        /*02c4*/ 	.byte	0x04, 0x12
        /*02c6*/ 	.short	(.L_166 - .L_165)
	.align		4
.L_165:
        /*02c8*/ 	.word	index@(_ZN5janus35MatrixHyperDualElementwiseAddKernelEPKN6thrust24THRUST_300001_SM_1000_NS7complexIdEES5_S5_S5_S5_S5_iiiPS3_S6_S6_)
        /*02cc*/ 	.word	0x00000000


	//----- nvinfo : EIATTR_MIN_STACK_SIZE
	.align		4
.L_166:
        /*02d0*/ 	.byte	0x04, 0x12
        /*02d2*/ 	.short	(.L_168 - .L_167)
	.align		4
.L_167:
        /*02d4*/ 	.word	index@(_ZN5janus24MatrixDualSigncondKernelEPKN6thrust24THRUST_300001_SM_1000_NS7complexIdEES5_S5_S5_iiiPS3_S6_d)
        /*02d8*/ 	.word	0x00000000


	//----- nvinfo : EIATTR_MIN_STACK_SIZE
	.align		4
.L_168:
        /*02dc*/ 	.byte	0x04, 0x12
        /*02de*/ 	.short	(.L_170 - .L_169)
	.align		4
.L_169:
        /*02e0*/ 	.word	index@(_ZN5janus23MatrixDualSqueezeKernelEPKN6thrust24THRUST_300001_SM_1000_NS7complexIdEES5_iiiiPS3_S6_)
        /*02e4*/ 	.word	0x00000000


	//----- nvinfo : EIATTR_MIN_STACK_SIZE
	.align		4
.L_170:
        /*02e8*/ 	.byte	0x04, 0x12
        /*02ea*/ 	.short	(.L_172 - .L_171)
	.align		4
.L_171:
        /*02ec*/ 	.word	index@(_ZN5janus26MatrixDualIndexPut2DKernelEPKN6thrust24THRUST_300001_SM_1000_NS7complexIdEES5_iiiiiiiPS3_S6_iiii)
        /*02f0*/ 	.word	0x00000000


	//----- nvinfo : EIATTR_MIN_STACK_SIZE
	.align		4
.L_172:
        /*02f4*/ 	.byte	0x04, 0x12
        /*02f6*/ 	.short	(.L_174 - .L_173)
	.align		4
.L_173:
        /*02f8*/ 	.word	index@(_ZN5janus26MatrixDualIndexGet2DKernelEPKN6thrust24THRUST_300001_SM_1000_NS7complexIdEES5_iiiiiiiPS3_S6_)
        /*02fc*/ 	.word	0x00000000


	//----- nvinfo : EIATTR_MIN_STACK_SIZE
	.align		4
.L_174:
        /*0300*/ 	.byte	0x04, 0x12
        /*0302*/ 	.short	(.L_176 - .L_175)
	.align		4
.L_175:
        /*0304*/ 	.word	index@(_ZN5janus19MatrixDualPowKernelEPKN6thrust24THRUST_300001_SM_1000_NS7complexIdEES5_diiiPS3_S6_)
        /*0308*/ 	.word	0x00000028


	//----- nvinfo : EIATTR_MIN_STACK_SIZE
	.align		4
.L_176:
        /*030c*/ 	.byte	0x04, 0x12
        /*030e*/ 	.short	(.L_178 - .L_177)
	.align		4
.L_177:
        /*0310*/ 	.word	index@(_ZN5janus22MatrixDualSquareKernelEPN6thrust24THRUST_300001_SM_1000_NS7complexIdEES4_iiiS4_S4_)
        /*0314*/ 	.word	0x00000000


	//----- nvinfo : EIATTR_MIN_STACK_SIZE
	.align		4
.L_178:
        /*0318*/ 	.byte	0x04, 0x12
        /*031a*/ 	.short	(.L_180 - .L_179)
	.align		4
.L_179:
        /*031c*/ 	.word	index@(_ZN5janus34MatrixDualVectorDualMultiplyKernelEPKN6thrust24THRUST_300001_SM_1000_NS7complexIdEES5_S5_S5_iiiPS3_S6_)
        /*0320*/ 	.word	0x00000000


	//----- nvinfo : EIATTR_MIN_STACK_SIZE
	.align		4
.L_180:
        /*0324*/ 	.byte	0x04, 0x12
        /*0326*/ 	.short	(.L_182 - .L_181)
	.align		4
.L_181:
        /*0328*/ 	.word	index@(_ZN5janus35MatrixDualElementwiseMultiplyKernelEPKN6thrust24THRUST_300001_SM_1000_NS7complexIdEES5_S5_S5_iiiPS3_S6_)
        /*032c*/ 	.word	0x00000000


	//----- nvinfo : EIATTR_MIN_STACK_SIZE
	.align		4
.L_182:
        /*0330*/ 	.byte	0x04, 0x12
        /*0332*/ 	.short	(.L_184 - .L_183)
	.align		4
.L_183:
        /*0334*/ 	.word	index@(_ZN5janus30MatrixDualElementwiseAddKernelEPKN6thrust24THRUST_300001_SM_1000_NS7complexIdEES5_S5_S5_iiiPS3_S6_)
        /*0338*/ 	.word	0x00000000


	//----- nvinfo : EIATTR_MIN_STACK_SIZE
	.align		4
.L_184:
        /*033c*/ 	.byte	0x04, 0x12
        /*033e*/ 	.short	(.L_186 - .L_185)
	.align		4
.L_185:
        /*0340*/ 	.word	index@(_ZN5janus19MatrixSqueezeKernelEPKN6thrust24THRUST_300001_SM_1000_NS7complexIdEEiiiPS3_)
        /*0344*/ 	.word	0x00000000


	//----- nvinfo : EIATTR_MIN_STACK_SIZE
	.align		4
.L_186:
        /*0348*/ 	.byte	0x04, 0x12
        /*034a*/ 	.short	(.L_188 - .L_187)
	.align		4
.L_187:
        /*034c*/ 	.word	index@(_ZN5janus20MatrixIndexPutKernelEPKN6thrust24THRUST_300001_SM_1000_NS7complexIdEEiiiiPS3_)
        /*0350*/ 	.word	0x00000000


	//----- nvinfo : EIATTR_MIN_STACK_SIZE
	.align		4
.L_188:
        /*0354*/ 	.byte	0x04, 0x12
        /*0356*/ 	.short	(.L_190 - .L_189)
	.align		4
.L_189:
        /*0358*/ 	.word	index@(_ZN5janus20MatrixIndexGetKernelEPKN6thrust24THRUST_300001_SM_1000_NS7complexIdEEiiiiPS3_)
        /*035c*/ 	.word	0x00000000


	//----- nvinfo : EIATTR_MIN_STACK_SIZE
	.align		4
.L_190:
        /*0360*/ 	.byte	0x04, 0x12
        /*0362*/ 	.short	(.L_192 - .L_191)
	.align		4
.L_191:
        /*0364*/ 	.word	index@(_ZN5janus15MatrixSumKernelEPKN6thrust24THRUST_300001_SM_1000_NS7complexIdEEiiiPS3_)
        /*0368*/ 	.word	0x00000000


	//----- nvinfo : EIATTR_MIN_STACK_SIZE
	.align		4
.L_192:
        /*036c*/ 	.byte	0x04, 0x12
        /*036e*/ 	.short	(.L_194 - .L_193)
	.align		4
.L_193:
        /*0370*/ 	.word	index@(_ZN5janus18MatrixReduceKernelEPKN6thrust24THRUST_300001_SM_1000_NS7complexIdEEiiPS3_)
        /*0374*/ 	.word	0x00000000


	//----- nvinfo : EIATTR_MIN_STACK_SIZE
	.align		4
.L_194:
        /*0378*/ 	.byte	0x04, 0x12
        /*037a*/ 	.short	(.L_196 - .L_195)
	.align		4
.L_195:
        /*037c*/ 	.word	index@(_ZN5janus15MatrixPowKernelEPKN6thrust24THRUST_300001_SM_1000_NS7complexIdEEdiiPS3_)
        /*0380*/ 	.word	0x00000028


	//----- nvinfo : EIATTR_MIN_STACK_SIZE
	.align		4
.L_196:
        /*0384*/ 	.byte	0x04, 0x12
        /*0386*/ 	.short	(.L_198 - .L_197)
	.align		4
.L_197:
        /*0388*/ 	.word	index@(_ZN5janus18MatrixSquareKernelEPN6thrust24THRUST_300001_SM_1000_NS7complexIdEEiiS4_)
        /*038c*/ 	.word	0x00000000


	//----- nvinfo : EIATTR_MIN_STACK_SIZE
	.align		4
.L_198:
        /*0390*/ 	.byte	0x04, 0x12
        /*0392*/ 	.short	(.L_200 - .L_199)
	.align		4
.L_199:
        /*0394*/ 	.word	index@(_ZN5janus31MatrixElementwiseMultiplyKernelEPKN6thrust24THRUST_300001_SM_1000_NS7complexIdEES5_iiPS3_)
        /*0398*/ 	.word	0x00000000


	//----- nvinfo : EIATTR_MIN_STACK_SIZE
	.align		4
.L_200:
        /*039c*/ 	.byte	0x04, 0x12
        /*039e*/ 	.short	(.L_202 - .L_201)
	.align		4
.L_201:
        /*03a0*/ 	.word	index@(_ZN5janus26MatrixElementwiseAddKernelEPKN6thrust24THRUST_300001_SM_1000_NS7complexIdEES5_iiPS3_)
        /*03a4*/ 	.word	0x00000000


	//----- nvinfo : EIATTR_MIN_STACK_SIZE
	.align		4
.L_202:
        /*03a8*/ 	.byte	0x04, 0x12
        /*03aa*/ 	.short	(.L_204 - .L_203)
	.align		4
.L_203:
        /*03ac*/ 	.word	index@(_ZN5janus18boolIndexPutKernelEPbiiS0_)
        /*03b0*/ 	.word	0x00000000


	//----- nvinfo : EIATTR_MIN_STACK_SIZE
	.align		4
.L_204:
        /*03b4*/ 	.byte	0x04, 0x12
        /*03b6*/ 	.short	(.L_206 - .L_205)
	.align		4
.L_205:
        /*03b8*/ 	.word	index@(_ZN5janus18boolIndexGetKernelEPbiiS0_)
        /*03bc*/ 	.word	0x00000000


	//----- nvinfo : EIATTR_MIN_STACK_SIZE
	.align		4
.L_206:
        /*03c0*/ 	.byte	0x04, 0x12
        /*03c2*/ 	.short	(.L_208 - .L_207)
	.align		4
.L_207:
        /*03c4*/ 	.word	index@(_ZN5janus53get_hyperdual_vector_offsets_from_tensor_indxs_kernelEiiiiiPiS0_S0_)
        /*03c8*/ 	.word	0x00000000


	//----- nvinfo : EIATTR_MIN_STACK_SIZE
	.align		4
.L_208:
        /*03cc*/ 	.byte	0x04, 0x12
        /*03ce*/ 	.short	(.L_210 - .L_209)
	.align		4
.L_209:
        /*03d0*/ 	.word	index@(_ZN5janus52get_tensor_indxs_from_hyperdual_vector_offset_kernelEiiiRiS0_S0_)
        /*03d4*/ 	.word	0x00000000


	//----- nvinfo : EIATTR_MIN_STACK_SIZE
	.align		4
.L_210:
        /*03d8*/ 	.byte	0x04, 0x12
        /*03da*/ 	.short	(.L_212 - .L_211)
	.align		4
.L_211:
        /*03dc*/ 	.word	index@(_ZN5janus28get_hyperdual_indexes_kernelEiiiiiiiRiS0_S0_S0_)
        /*03e0*/ 	.word	0x00000000


	//----- nvinfo : EIATTR_MIN_STACK_SIZE
	.align		4
.L_212:
        /*03e4*/ 	.byte	0x04, 0x12
        /*03e6*/ 	.short	(.L_214 - .L_213)
	.align		4
.L_213:
        /*03e8*/ 	.word	index@(_ZN5janus35get_hyperdual_vector_offsets_kernelEiiiiiPiS0_S0_)
        /*03ec*/ 	.word	0x00000000


	//----- nvinfo : EIATTR_MIN_STACK_SIZE
	.align		4
.L_214:
        /*03f0*/ 	.byte	0x04, 0x12
        /*03f2*/ 	.short	(.L_216 - .L_215)
	.align		4
.L_215:
        /*03f4*/ 	.word	index@(_ZN3cub18CUB_300001_SM_10006detail11EmptyKernelIvEEvv)
        /*03f8*/ 	.word	0x00000000
.L_216:


//--------------------- .nv.compat                --------------------------
	.section	.nv.compat,"",@"SHT_CUDA_COMPAT_INFO"
	.align	4
        /*0000*/ 	.byte	0x02, 0x09, 0x00, 0x00, 0x02, 0x02, 0x01, 0x00, 0x02, 0x05, 0x05, 0x00, 0x03, 0x07, 0x01, 0x01
        /*0010*/ 	.byte	0x02, 0x03, 0x00, 0x00, 0x02, 0x06, 0x01, 0x00, 0x04, 0x0b, 0x08, 0x00, 0x01, 0x00, 0x00, 0x00
        /*0020*/ 	.byte	0x00, 0x00, 0x00, 0x00


//--------------------- .nv.info._ZN5janus44MatrixHyperDualVectorHyperDualMultiplyKernelEPKN6thrust24THRUST_300001_SM_1000_NS7complexIdEES5_S5_S5_S5_S5_iiiPS3_S6_S6_ --------------------------
	.section	.nv.info._ZN5janus44MatrixHyperDualVectorHyperDualMultiplyKernelEPKN6thrust24THRUST_300001_SM_1000_NS7complexIdEES5_S5_S5_S5_S5_iiiPS3_S6_S6_,"",@"SHT_CUDA_INFO"
	.sectionflags	@""
	.align	4


	//----- nvinfo : EIATTR_CUDA_API_VERSION
	.align		4
        /*0000*/ 	.byte	0x04, 0x37
        /*0002*/ 	.short	(.L_218 - .L_217)
.L_217:
        /*0004*/ 	.word	0x00000082


	//----- nvinfo : EIATTR_KPARAM_INFO
	.align		4
.L_218:
        /*0008*/ 	.byte	0x04, 0x17
        /*000a*/ 	.short	(.L_220 - .L_219)
.L_219:
        /*000c*/ 	.word	0x00000000
        /*0010*/ 	.short	0x000b
        /*0012*/ 	.short	0x0050
        /*0014*/ 	.byte	0x00, 0xf5, 0x21, 0x00


	//----- nvinfo : EIATTR_KPARAM_INFO
	.align		4
.L_220:
        /*0018*/ 	.byte	0x04, 0x17
        /*001a*/ 	.short	(.L_222 - .L_221)
.L_221:
        /*001c*/ 	.word	0x00000000
        /*0020*/ 	.short	0x000a
        /*0022*/ 	.short	0x0048
        /*0024*/ 	.byte	0x00, 0xf5, 0x21, 0x00


	//----- nvinfo : EIATTR_KPARAM_INFO
	.align		4
.L_222:
        /*0028*/ 	.byte	0x04, 0x17
        /*002a*/ 	.short	(.L_224 - .L_223)
.L_223:
        /*002c*/ 	.word	0x00000000
        /*0030*/ 	.short	0x0009
        /*0032*/ 	.short	0x0040
        /*0034*/ 	.byte	0x00, 0xf5, 0x21, 0x00


	//----- nvinfo : EIATTR_KPARAM_INFO
	.align		4
.L_224:
        /*0038*/ 	.byte	0x04, 0x17
        /*003a*/ 	.short	(.L_226 - .L_225)
.L_225:
        /*003c*/ 	.word	0x00000000
        /*0040*/ 	.short	0x0008
        /*0042*/ 	.short	0x0038
        /*0044*/ 	.byte	0x00, 0xf0, 0x11, 0x00


	//----- nvinfo : EIATTR_KPARAM_INFO
	.align		4
.L_226:
        /*0048*/ 	.byte	0x04, 0x17
        /*004a*/ 	.short	(.L_228 - .L_227)
.L_227:
        /*004c*/ 	.word	0x00000000
        /*0050*/ 	.short	0x0007
        /*0052*/ 	.short	0x0034
        /*0054*/ 	.byte	0x00, 0xf0, 0x11, 0x00


	//----- nvinfo : EIATTR_KPARAM_INFO
	.align		4
.L_228:
        /*0058*/ 	.byte	0x04, 0x17
        /*005a*/ 	.short	(.L_230 - .L_229)
.L_229:
        /*005c*/ 	.word	0x00000000
        /*0060*/ 	.short	0x0006
        /*0062*/ 	.short	0x0030
        /*0064*/ 	.byte	0x00, 0xf0, 0x11, 0x00


	//----- nvinfo : EIATTR_KPARAM_INFO
	.align		4
.L_230:
        /*0068*/ 	.byte	0x04, 0x17
        /*006a*/ 	.short	(.L_232 - .L_231)
.L_231:
        /*006c*/ 	.word	0x00000000
        /*0070*/ 	.short	0x0005
        /*0072*/ 	.short	0x0028
        /*0074*/ 	.byte	0x00, 0xf5, 0x21, 0x00


	//----- nvinfo : EIATTR_KPARAM_INFO
	.align		4
.L_232:
        /*0078*/ 	.byte	0x04, 0x17
        /*007a*/ 	.short	(.L_234 - .L_233)
.L_233:
        /*007c*/ 	.word	0x00000000
        /*0080*/ 	.short	0x0004
        /*0082*/ 	.short	0x0020
        /*0084*/ 	.byte	0x00, 0xf5, 0x21, 0x00


	//----- nvinfo : EIATTR_KPARAM_INFO
	.align		4
.L_234:
        /*0088*/ 	.byte	0x04, 0x17
        /*008a*/ 	.short	(.L_236 - .L_235)
.L_235:
        /*008c*/ 	.word	0x00000000
        /*0090*/ 	.short	0x0003
        /*0092*/ 	.short	0x0018
        /*0094*/ 	.byte	0x00, 0xf5, 0x21, 0x00


	//----- nvinfo : EIATTR_KPARAM_INFO
	.align		4
.L_236:
        /*0098*/ 	.byte	0x04, 0x17
        /*009a*/ 	.short	(.L_238 - .L_237)
.L_237:
        /*009c*/ 	.word	0x00000000
        /*00a0*/ 	.short	0x0002
        /*00a2*/ 	.short	0x0010
        /*00a4*/ 	.byte	0x00, 0xf5, 0x21, 0x00


	//----- nvinfo : EIATTR_KPARAM_INFO
	.align		4
.L_238:
        /*00a8*/ 	.byte	0x04, 0x17
        /*00aa*/ 	.short	(.L_240 - .L_239)
.L_239:
        /*00ac*/ 	.word	0x00000000
        /*00b0*/ 	.short	0x0001
        /*00b2*/ 	.short	0x0008
        /*00b4*/ 	.byte	0x00, 0xf5, 0x21, 0x00


	//----- nvinfo : EIATTR_KPARAM_INFO
	.align		4
.L_240:
        /*00b8*/ 	.byte	0x04, 0x17
        /*00ba*/ 	.short	(.L_242 - .L_241)
.L_241:
        /*00bc*/ 	.word	0x00000000
        /*00c0*/ 	.short	0x0000
        /*00c2*/ 	.short	0x0000
        /*00c4*/ 	.byte	0x00, 0xf5, 0x21, 0x00


	//----- nvinfo : EIATTR_SPARSE_MMA_MASK
	.align		4
.L_242:
        /*00c8*/ 	.byte	0x03, 0x50
        /*00ca*/ 	.short	0x0000


	//----- nvinfo : EIATTR_MAXREG_COUNT
	.align		4
        /*00cc*/ 	.byte	0x03, 0x1b
        /*00ce*/ 	.short	0x00ff


	//----- nvinfo : EIATTR_MERCURY_ISA_VERSION
	.align		4
        /*00d0*/ 	.byte	0x03, 0x5f
        /*00d2*/ 	.short	0x0101


	//----- nvinfo : EIATTR_VRC_CTA_INIT_COUNT
	.align		4
        /*00d4*/ 	.byte	0x02, 0x4a
	.zero		1
	.zero		1


	//----- nvinfo : EIATTR_EXIT_INSTR_OFFSETS
	.align		4
        /*00d8*/ 	.byte	0x04, 0x1c
        /*00da*/ 	.short	(.L_244 - .L_243)


	//   ....[0]....
.L_243:
        /*00dc*/ 	.word	0x000000b0


	//   ....[1]....
        /*00e0*/ 	.word	0x000013f0


	//----- nvinfo : EIATTR_CBANK_PARAM_SIZE
	.align		4
.L_244:
        /*00e4*/ 	.byte	0x03, 0x19
        /*00e6*/ 	.short	0x0058


	//----- nvinfo : EIATTR_PARAM_CBANK
	.align		4
        /*00e8*/ 	.byte	0x04, 0x0a
        /*00ea*/ 	.short	(.L_246 - .L_245)
	.align		4
.L_245:
        /*00ec*/ 	.word	index@(.nv.constant0._ZN5janus44MatrixHyperDualVectorHyperDualMultiplyKernelEPKN6thrust24THRUST_300001_SM_1000_NS7complexIdEES5_S5_S5_S5_S5_iiiPS3_S6_S6_)
        /*00f0*/ 	.short	0x0380
        /*00f2*/ 	.short	0x0058


	//----- nvinfo : EIATTR_SW_WAR
	.align		4
.L_246:
        /*00f4*/ 	.byte	0x04, 0x36
        /*00f6*/ 	.short	(.L_248 - .L_247)
.L_247:
        /*00f8*/ 	.word	0x00000008
.L_248:


//--------------------- .nv.info._ZN5janus35MatrixHyperDualElementwiseAddKernelEPKN6thrust24THRUST_300001_SM_1000_NS7complexIdEES5_S5_S5_S5_S5_iiiPS3_S6_S6_ --------------------------
	.section	.nv.info._ZN5janus35MatrixHyperDualElementwiseAddKernelEPKN6thrust24THRUST_300001_SM_1000_NS7complexIdEES5_S5_S5_S5_S5_iiiPS3_S6_S6_,"",@"SHT_CUDA_INFO"
	.sectionflags	@""
	.align	4


	//----- nvinfo : EIATTR_CUDA_API_VERSION
	.align		4
        /*0000*/ 	.byte	0x04, 0x37
        /*0002*/ 	.short	(.L_250 - .L_249)
.L_249:
        /*0004*/ 	.word	0x00000082


	//----- nvinfo : EIATTR_KPARAM_INFO
	.align		4
.L_250:
        /*0008*/ 	.byte	0x04, 0x17
        /*000a*/ 	.short	(.L_252 - .L_251)
.L_251:
        /*000c*/ 	.word	0x00000000
        /*0010*/ 	.short	0x000b
        /*0012*/ 	.short	0x0050
        /*0014*/ 	.byte	0x00, 0xf5, 0x21, 0x00


	//----- nvinfo : EIATTR_KPARAM_INFO
	.align		4
.L_252:
        /*0018*/ 	.byte	0x04, 0x17
        /*001a*/ 	.short	(.L_254 - .L_253)
.L_253:
        /*001c*/ 	.word	0x00000000
        /*0020*/ 	.short	0x000a
        /*0022*/ 	.short	0x0048
        /*0024*/ 	.byte	0x00, 0xf5, 0x21, 0x00


	//----- nvinfo : EIATTR_KPARAM_INFO
	.align		4
.L_254:
        /*0028*/ 	.byte	0x04, 0x17
        /*002a*/ 	.short	(.L_256 - .L_255)
.L_255:
        /*002c*/ 	.word	0x00000000
        /*0030*/ 	.short	0x0009
        /*0032*/ 	.short	0x0040
        /*0034*/ 	.byte	0x00, 0xf5, 0x21, 0x00


	//----- nvinfo : EIATTR_KPARAM_INFO
	.align		4
.L_256:
        /*0038*/ 	.byte	0x04, 0x17
        /*003a*/ 	.short	(.L_258 - .L_257)
.L_257:
        /*003c*/ 	.word	0x00000000
        /*0040*/ 	.short	0x0008
        /*0042*/ 	.short	0x0038
        /*0044*/ 	.byte	0x00, 0xf0, 0x11, 0x00


	//----- nvinfo : EIATTR_KPARAM_INFO
	.align		4
.L_258:
        /*0048*/ 	.byte	0x04, 0x17
        /*004a*/ 	.short	(.L_260 - .L_259)
.L_259:
        /*004c*/ 	.word	0x00000000
        /*0050*/ 	.short	0x0007
        /*0052*/ 	.short	0x0034
        /*0054*/ 	.byte	0x00, 0xf0, 0x11, 0x00


	//----- nvinfo : EIATTR_KPARAM_INFO
	.align		4
.L_260:
        /*0058*/ 	.byte	0x04, 0x17
        /*005a*/ 	.short	(.L_262 - .L_261)
.L_261:
        /*005c*/ 	.word	0x00000000
        /*0060*/ 	.short	0x0006
        /*0062*/ 	.short	0x0030
        /*0064*/ 	.byte	0x00, 0xf0, 0x11, 0x00


	//----- nvinfo : EIATTR_KPARAM_INFO
	.align		4
.L_262:
        /*0068*/ 	.byte	0x04, 0x17
        /*006a*/ 	.short	(.L_264 - .L_263)
.L_263:
        /*006c*/ 	.word	0x00000000
        /*0070*/ 	.short	0x0005
        /*0072*/ 	.short	0x0028
        /*0074*/ 	.byte	0x00, 0xf5, 0x21, 0x00


	//----- nvinfo : EIATTR_KPARAM_INFO
	.align		4
.L_264:
        /*0078*/ 	.byte	0x04, 0x17
        /*007a*/ 	.short	(.L_266 - .L_265)
.L_265:
        /*007c*/ 	.word	0x00000000
        /*0080*/ 	.short	0x0004
        /*0082*/ 	.short	0x0020
        /*0084*/ 	.byte	0x00, 0xf5, 0x21, 0x00


	//----- nvinfo : EIATTR_KPARAM_INFO
	.align		4
.L_266:
        /*0088*/ 	.byte	0x04, 0x17
        /*008a*/ 	.short	(.L_268 - .L_267)
.L_267:
        /*008c*/ 	.word	0x00000000
        /*0090*/ 	.short	0x0003
        /*0092*/ 	.short	0x0018
        /*0094*/ 	.byte	0x00, 0xf5, 0x21, 0x00


	//----- nvinfo : EIATTR_KPARAM_INFO
	.align		4
.L_268:
        /*0098*/ 	.byte	0x04, 0x17
        /*009a*/ 	.short	(.L_270 - .L_269)
.L_269:
        /*009c*/ 	.word	0x00000000
        /*00a0*/ 	.short	0x0002
        /*00a2*/ 	.short	0x0010
        /*00a4*/ 	.byte	0x00, 0xf5, 0x21, 0x00


	//----- nvinfo : EIATTR_KPARAM_INFO
	.align		4
.L_270:
        /*00a8*/ 	.byte	0x04, 0x17
        /*00aa*/ 	.short	(.L_272 - .L_271)
.L_271:
        /*00ac*/ 	.word	0x00000000
        /*00b0*/ 	.short	0x0001
        /*00b2*/ 	.short	0x0008
        /*00b4*/ 	.byte	0x00, 0xf5, 0x21, 0x00


	//----- nvinfo : EIATTR_KPARAM_INFO
	.align		4
.L_272:
        /*00b8*/ 	.byte	0x04, 0x17
        /*00ba*/ 	.short	(.L_274 - .L_273)
.L_273:
        /*00bc*/ 	.word	0x00000000
        /*00c0*/ 	.short	0x0000
        /*00c2*/ 	.short	0x0000
        /*00c4*/ 	.byte	0x00, 0xf5, 0x21, 0x00


	//----- nvinfo : EIATTR_SPARSE_MMA_MASK
	.align		4
.L_274:
        /*00c8*/ 	.byte	0x03, 0x50
        /*00ca*/ 	.short	0x0000


	//----- nvinfo : EIATTR_MAXREG_COUNT
	.align		4
        /*00cc*/ 	.byte	0x03, 0x1b
        /*00ce*/ 	.short	0x00ff


	//----- nvinfo : EIATTR_MERCURY_ISA_VERSION
	.align		4
        /*00d0*/ 	.byte	0x03, 0x5f
        /*00d2*/ 	.short	0x0101


	//----- nvinfo : EIATTR_VRC_CTA_INIT_COUNT
	.align		4
        /*00d4*/ 	.byte	0x02, 0x4a
	.zero		1
	.zero		1


	//----- nvinfo : EIATTR_EXIT_INSTR_OFFSETS
	.align		4
        /*00d8*/ 	.byte	0x04, 0x1c
        /*00da*/ 	.short	(.L_276 - .L_275)


	//   ....[0]....
.L_275:
        /*00dc*/ 	.word	0x000000b0


	//   ....[1]....
        /*00e0*/ 	.word	0x00000760


	//   ....[2]....
        /*00e4*/ 	.word	0x00000830


	//----- nvinfo : EIATTR_CBANK_PARAM_SIZE
	.align		4
.L_276:
        /*00e8*/ 	.byte	0x03, 0x19
        /*00ea*/ 	.short	0x0058


	//----- nvinfo : EIATTR_PARAM_CBANK
	.align		4
        /*00ec*/ 	.byte	0x04, 0x0a
        /*00ee*/ 	.short	(.L_278 - .L_277)
	.align		4
.L_277:
        /*00f0*/ 	.word	index@(.nv.constant0._ZN5janus35MatrixHyperDualElementwiseAddKernelEPKN6thrust24THRUST_300001_SM_1000_NS7complexIdEES5_S5_S5_S5_S5_iiiPS3_S6_S6_)
        /*00f4*/ 	.short	0x0380
        /*00f6*/ 	.short	0x0058


	//----- nvinfo : EIATTR_SW_WAR
	.align		4
.L_278:
        /*00f8*/ 	.byte	0x04, 0x36
        /*00fa*/ 	.short	(.L_280 - .L_279)
.L_279:
        /*00fc*/ 	.word	0x00000008
.L_280:


//--------------------- .nv.info._ZN5janus24MatrixDualSigncondKernelEPKN6thrust24THRUST_300001_SM_1000_NS7complexIdEES5_S5_S5_iiiPS3_S6_d --------------------------
	.section	.nv.info._ZN5janus24MatrixDualSigncondKernelEPKN6thrust24THRUST_300001_SM_1000_NS7complexIdEES5_S5_S5_iiiPS3_S6_d,"",@"SHT_CUDA_INFO"
	.sectionflags	@""
	.align	4


	//----- nvinfo : EIATTR_CUDA_API_VERSION
	.align		4
        /*0000*/ 	.byte	0x04, 0x37
        /*0002*/ 	.short	(.L_282 - .L_281)
.L_281:
        /*0004*/ 	.word	0x00000082


	//----- nvinfo : EIATTR_KPARAM_INFO
	.align		4
.L_282:
        /*0008*/ 	.byte	0x04, 0x17
        /*000a*/ 	.short	(.L_284 - .L_283)
.L_283:
        /*000c*/ 	.word	0x00000000
        /*0010*/ 	.short	0x0009
        /*0012*/ 	.short	0x0040
        /*0014*/ 	.byte	0x00, 0xf0, 0x21, 0x00


	//----- nvinfo : EIATTR_KPARAM_INFO
	.align		4
.L_284:
        /*0018*/ 	.byte	0x04, 0x17
        /*001a*/ 	.short	(.L_286 - .L_285)
.L_285:
        /*001c*/ 	.word	0x00000000
        /*0020*/ 	.short	0x0008
        /*0022*/ 	.short	0x0038
        /*0024*/ 	.byte	0x00, 0xf5, 0x21, 0x00


	//----- nvinfo : EIATTR_KPARAM_INFO
	.align		4
.L_286:
        /*0028*/ 	.byte	0x04, 0x17
        /*002a*/ 	.short	(.L_288 - .L_287)
.L_287:
        /*002c*/ 	.word	0x00000000
        /*0030*/ 	.short	0x0007
        /*0032*/ 	.short	0x0030
        /*0034*/ 	.byte	0x00, 0xf5, 0x21, 0x00


	//----- nvinfo : EIATTR_KPARAM_INFO
	.align		4
.L_288:
        /*0038*/ 	.byte	0x04, 0x17
        /*003a*/ 	.short	(.L_290 - .L_289)
.L_289:
        /*003c*/ 	.word	0x00000000
        /*0040*/ 	.short	0x0006
        /*0042*/ 	.short	0x0028
        /*0044*/ 	.byte	0x00, 0xf0, 0x11, 0x00


	//----- nvinfo : EIATTR_KPARAM_INFO
	.align		4
.L_290:
        /*0048*/ 	.byte	0x04, 0x17
        /*004a*/ 	.short	(.L_292 - .L_291)
.L_291:
        /*004c*/ 	.word	0x00000000
        /*0050*/ 	.short	0x0005
        /*0052*/ 	.short	0x0024
        /*0054*/ 	.byte	0x00, 0xf0, 0x11, 0x00


	//----- nvinfo : EIATTR_KPARAM_INFO
	.align		4
.L_292:
        /*0058*/ 	.byte	0x04, 0x17
        /*005a*/ 	.short	(.L_294 - .L_293)
.L_293:
        /*005c*/ 	.word	0x00000000
        /*0060*/ 	.short	0x0004
        /*0062*/ 	.short	0x0020
        /*0064*/ 	.byte	0x00, 0xf0, 0x11, 0x00


	//----- nvinfo : EIATTR_KPARAM_INFO
	.align		4
.L_294:
        /*0068*/ 	.byte	0x04, 0x17
        /*006a*/ 	.short	(.L_296 - .L_295)
.L_295:
        /*006c*/ 	.word	0x00000000
        /*0070*/ 	.short	0x0003
        /*0072*/ 	.short	0x0018
        /*0074*/ 	.byte	0x00, 0xf5, 0x21, 0x00


	//----- nvinfo : EIATTR_KPARAM_INFO
	.align		4
.L_296:
        /*0078*/ 	.byte	0x04, 0x17
        /*007a*/ 	.short	(.L_298 - .L_297)
.L_297:
        /*007c*/ 	.word	0x00000000
        /*0080*/ 	.short	0x0002
        /*0082*/ 	.short	0x0010
        /*0084*/ 	.byte	0x00, 0xf5, 0x21, 0x00


	//----- nvinfo : EIATTR_KPARAM_INFO
	.align		4
.L_298:
        /*0088*/ 	.byte	0x04, 0x17
        /*008a*/ 	.short	(.L_300 - .L_299)
.L_299:
        /*008c*/ 	.word	0x00000000
        /*0090*/ 	.short	0x0001
        /*0092*/ 	.short	0x0008
        /*0094*/ 	.byte	0x00, 0xf5, 0x21, 0x00


	//----- nvinfo : EIATTR_KPARAM_INFO
	.align		4
.L_300:
        /*0098*/ 	.byte	0x04, 0x17
        /*009a*/ 	.short	(.L_302 - .L_301)
.L_301:
        /*009c*/ 	.word	0x00000000
        /*00a0*/ 	.short	0x0000
        /*00a2*/ 	.short	0x0000
        /*00a4*/ 	.byte	0x00, 0xf5, 0x21, 0x00


	//----- nvinfo : EIATTR_SPARSE_MMA_MASK
	.align		4
.L_302:
        /*00a8*/ 	.byte	0x03, 0x50
        /*00aa*/ 	.short	0x0000


	//----- nvinfo : EIATTR_MAXREG_COUNT
	.align		4
        /*00ac*/ 	.byte	0x03, 0x1b
        /*00ae*/ 	.short	0x00ff


	//----- nvinfo : EIATTR_MERCURY_ISA_VERSION
	.align		4
        /*00b0*/ 	.byte	0x03, 0x5f
        /*00b2*/ 	.short	0x0101


	//----- nvinfo : EIATTR_VRC_CTA_INIT_COUNT
	.align		4
        /*00b4*/ 	.byte	0x02, 0x4a
	.zero		1
	.zero		1


	//----- nvinfo : EIATTR_EXIT_INSTR_OFFSETS
	.align		4
        /*00b8*/ 	.byte	0x04, 0x1c
        /*00ba*/ 	.short	(.L_304 - .L_303)


	//   ....[0]....
.L_303:
        /*00bc*/ 	.word	0x000000a0


	//   ....[1]....
        /*00c0*/ 	.word	0x00000700


	//   ....[2]....
        /*00c4*/ 	.word	0x000007e0


	//----- nvinfo : EIATTR_CRS_STACK_SIZE
	.align		4
.L_304:
        /*00c8*/ 	.byte	0x04, 0x1e
        /*00ca*/ 	.short	(.L_306 - .L_305)
.L_305:
        /*00cc*/ 	.word	0x00000000


	//----- nvinfo : EIATTR_CBANK_PARAM_SIZE
	.align		4
.L_306:
        /*00d0*/ 	.byte	0x03, 0x19
        /*00d2*/ 	.short	0x0048


	//----- nvinfo : EIATTR_PARAM_CBANK
	.align		4
        /*00d4*/ 	.byte	0x04, 0x0a
        /*00d6*/ 	.short	(.L_308 - .L_307)
	.align		4
.L_307:
        /*00d8*/ 	.word	index@(.nv.constant0._ZN5janus24MatrixDualSigncondKernelEPKN6thrust24THRUST_300001_SM_1000_NS7complexIdEES5_S5_S5_iiiPS3_S6_d)
        /*00dc*/ 	.short	0x0380
        /*00de*/ 	.short	0x0048


	//----- nvinfo : EIATTR_SW_WAR
	.align		4
.L_308:
        /*00e0*/ 	.byte	0x04, 0x36
        /*00e2*/ 	.short	(.L_310 - .L_309)
.L_309:
        /*00e4*/ 	.word	0x00000008
.L_310:


//--------------------- .nv.info._ZN5janus23MatrixDualSqueezeKernelEPKN6thrust24THRUST_300001_SM_1000_NS7complexIdEES5_iiiiPS3_S6_ --------------------------
	.section	.nv.info._ZN5janus23MatrixDualSqueezeKernelEPKN6thrust24THRUST_300001_SM_1000_NS7complexIdEES5_iiiiPS3_S6_,"",@"SHT_CUDA_INFO"
	.sectionflags	@""
	.align	4


	//----- nvinfo : EIATTR_CUDA_API_VERSION
	.align		4
        /*0000*/ 	.byte	0x04, 0x37
        /*0002*/ 	.short	(.L_312 - .L_311)
.L_311:
        /*0004*/ 	.word	0x00000082


	//----- nvinfo : EIATTR_KPARAM_INFO
	.align		4
.L_312:
        /*0008*/ 	.byte	0x04, 0x17
        /*000a*/ 	.short	(.L_314 - .L_313)
.L_313:
        /*000c*/ 	.word	0x00000000
        /*0010*/ 	.short	0x0007
        /*0012*/ 	.short	0x0028
        /*0014*/ 	.byte	0x00, 0xf5, 0x21, 0x00


	//----- nvinfo : EIATTR_KPARAM_INFO
	.align		4
.L_314:
        /*0018*/ 	.byte	0x04, 0x17
        /*001a*/ 	.short	(.L_316 - .L_315)
.L_315:
        /*001c*/ 	.word	0x00000000
        /*0020*/ 	.short	0x0006
        /*0022*/ 	.short	0x0020
        /*0024*/ 	.byte	0x00, 0xf5, 0x21, 0x00


	//----- nvinfo : EIATTR_KPARAM_INFO
	.align		4
.L_316:
        /*0028*/ 	.byte	0x04, 0x17
        /*002a*/ 	.short	(.L_318 - .L_317)
.L_317:
        /*002c*/ 	.word	0x00000000
        /*0030*/ 	.short	0x0005
        /*0032*/ 	.short	0x001c
        /*0034*/ 	.byte	0x00, 0xf0, 0x11, 0x00


	//----- nvinfo : EIATTR_KPARAM_INFO
	.align		4
.L_318:
        /*0038*/ 	.byte	0x04, 0x17
        /*003a*/ 	.short	(.L_320 - .L_319)
.L_319:
        /*003c*/ 	.word	0x00000000
        /*0040*/ 	.short	0x0004
        /*0042*/ 	.short	0x0018
        /*0044*/ 	.byte	0x00, 0xf0, 0x11, 0x00


	//----- nvinfo : EIATTR_KPARAM_INFO
	.align		4
.L_320:
        /*0048*/ 	.byte	0x04, 0x17
        /*004a*/ 	.short	(.L_322 - .L_321)
.L_321:
        /*004c*/ 	.word	0x00000000
        /*0050*/ 	.short	0x0003
        /*0052*/ 	.short	0x0014
        /*0054*/ 	.byte	0x00, 0xf0, 0x11, 0x00


	//----- nvinfo : EIATTR_KPARAM_INFO
	.align		4
.L_322:
        /*0058*/ 	.byte	0x04, 0x17
        /*005a*/ 	.short	(.L_324 - .L_323)
.L_323:
        /*005c*/ 	.word	0x00000000
        /*0060*/ 	.short	0x0002
        /*0062*/ 	.short	0x0010
        /*0064*/ 	.byte	0x00, 0xf0, 0x11, 0x00


	//----- nvinfo : EIATTR_KPARAM_INFO
	.align		4
.L_324:
        /*0068*/ 	.byte	0x04, 0x17
        /*006a*/ 	.short	(.L_326 - .L_325)
.L_325:
        /*006c*/ 	.word	0x00000000
        /*0070*/ 	.short	0x0001
        /*0072*/ 	.short	0x0008
        /*0074*/ 	.byte	0x00, 0xf5, 0x21, 0x00


	//----- nvinfo : EIATTR_KPARAM_INFO
	.align		4
.L_326:
        /*0078*/ 	.byte	0x04, 0x17
        /*007a*/ 	.short	(.L_328 - .L_327)
.L_327:
        /*007c*/ 	.word	0x00000000
        /*0080*/ 	.short	0x0000
        /*0082*/ 	.short	0x0000
        /*0084*/ 	.byte	0x00, 0xf5, 0x21, 0x00


	//----- nvinfo : EIATTR_SPARSE_MMA_MASK
	.align		4
.L_328:
        /*0088*/ 	.byte	0x03, 0x50
        /*008a*/ 	.short	0x0000


	//----- nvinfo : EIATTR_MAXREG_COUNT
	.align		4
        /*008c*/ 	.byte	0x03, 0x1b
        /*008e*/ 	.short	0x00ff


	//----- nvinfo : EIATTR_MERCURY_ISA_VERSION
	.align		4
        /*0090*/ 	.byte	0x03, 0x5f
        /*0092*/ 	.short	0x0101


	//----- nvinfo : EIATTR_VRC_CTA_INIT_COUNT
	.align		4
        /*0094*/ 	.byte	0x02, 0x4a
	.zero		1
	.zero		1


	//----- nvinfo : EIATTR_EXIT_INSTR_OFFSETS
	.align		4
        /*0098*/ 	.byte	0x04, 0x1c
        /*009a*/ 	.short	(.L_330 - .L_329)


	//   ....[0]....
.L_329:
        /*009c*/ 	.word	0x000000a0


	//   ....[1]....
        /*00a0*/ 	.word	0x000004f0


	//   ....[2]....
        /*00a4*/ 	.word	0x000005f0


	//   ....[3]....
        /*00a8*/ 	.word	0x000006f0


	//----- nvinfo : EIATTR_CBANK_PARAM_SIZE
	.align		4
.L_330:
        /*00ac*/ 	.byte	0x03, 0x19
        /*00ae*/ 	.short	0x0030


	//----- nvinfo : EIATTR_PARAM_CBANK
	.align		4
        /*00b0*/ 	.byte	0x04, 0x0a
        /*00b2*/ 	.short	(.L_332 - .L_331)
	.align		4
.L_331:
        /*00b4*/ 	.word	index@(.nv.constant0._ZN5janus23MatrixDualSqueezeKernelEPKN6thrust24THRUST_300001_SM_1000_NS7complexIdEES5_iiiiPS3_S6_)
        /*00b8*/ 	.short	0x0380
        /*00ba*/ 	.short	0x0030


	//----- nvinfo : EIATTR_SW_WAR
	.align		4
.L_332:
        /*00bc*/ 	.byte	0x04, 0x36
        /*00be*/ 	.short	(.L_334 - .L_333)
.L_333:
        /*00c0*/ 	.word	0x00000008
.L_334:


//--------------------- .nv.info._ZN5janus26MatrixDualIndexPut2DKernelEPKN6thrust24THRUST_300001_SM_1000_NS7complexIdEES5_iiiiiiiPS3_S6_iiii --------------------------
	.section	.nv.info._ZN5janus26MatrixDualIndexPut2DKernelEPKN6thrust24THRUST_300001_SM_1000_NS7complexIdEES5_iiiiiiiPS3_S6_iiii,"",@"SHT_CUDA_INFO"
	.sectionflags	@""
	.align	4


	//----- nvinfo : EIATTR_CUDA_API_VERSION
	.align		4
        /*0000*/ 	.byte	0x04, 0x37
        /*0002*/ 	.short	(.L_336 - .L_335)
.L_335:
        /*0004*/ 	.word	0x00000082


	//----- nvinfo : EIATTR_KPARAM_INFO
	.align		4
.L_336:
        /*0008*/ 	.byte	0x04, 0x17
        /*000a*/ 	.short	(.L_338 - .L_337)
.L_337:
        /*000c*/ 	.word	0x00000000
        /*0010*/ 	.short	0x000e
        /*0012*/ 	.short	0x004c
        /*0014*/ 	.byte	0x00, 0xf0, 0x11, 0x00


	//----- nvinfo : EIATTR_KPARAM_INFO
	.align		4
.L_338:
        /*0018*/ 	.byte	0x04, 0x17
        /*001a*/ 	.short	(.L_340 - .L_339)
.L_339:
        /*001c*/ 	.word	0x00000000
        /*0020*/ 	.short	0x000d
        /*0022*/ 	.short	0x0048
        /*0024*/ 	.byte	0x00, 0xf0, 0x11, 0x00


	//----- nvinfo : EIATTR_KPARAM_INFO
	.align		4
.L_340:
        /*0028*/ 	.byte	0x04, 0x17
        /*002a*/ 	.short	(.L_342 - .L_341)
.L_341:
        /*002c*/ 	.word	0x00000000
        /*0030*/ 	.short	0x000c
        /*0032*/ 	.short	0x0044
        /*0034*/ 	.byte	0x00, 0xf0, 0x11, 0x00


	//----- nvinfo : EIATTR_KPARAM_INFO
	.align		4
.L_342:
        /*0038*/ 	.byte	0x04, 0x17
        /*003a*/ 	.short	(.L_344 - .L_343)
.L_343:
        /*003c*/ 	.word	0x00000000
        /*0040*/ 	.short	0x000b
        /*0042*/ 	.short	0x0040
        /*0044*/ 	.byte	0x00, 0xf0, 0x11, 0x00


	//----- nvinfo : EIATTR_KPARAM_INFO
	.align		4
.L_344:
        /*0048*/ 	.byte	0x04, 0x17
        /*004a*/ 	.short	(.L_346 - .L_345)
.L_345:
        /*004c*/ 	.word	0x00000000
        /*0050*/ 	.short	0x000a
        /*0052*/ 	.short	0x0038
        /*0054*/ 	.byte	0x00, 0xf5, 0x21, 0x00


	//----- nvinfo : EIATTR_KPARAM_INFO
	.align		4
.L_346:
        /*0058*/ 	.byte	0x04, 0x17
        /*005a*/ 	.short	(.L_348 - .L_347)
.L_347:
        /*005c*/ 	.word	0x00000000
        /*0060*/ 	.short	0x0009
        /*0062*/ 	.short	0x0030
        /*0064*/ 	.byte	0x00, 0xf5, 0x21, 0x00


	//----- nvinfo : EIATTR_KPARAM_INFO
	.align		4
.L_348:
        /*0068*/ 	.byte	0x04, 0x17
        /*006a*/ 	.short	(.L_350 - .L_349)
.L_349:
        /*006c*/ 	.word	0x00000000
        /*0070*/ 	.short	0x0008
        /*0072*/ 	.short	0x0028
        /*0074*/ 	.byte	0x00, 0xf0, 0x11, 0x00


	//----- nvinfo : EIATTR_KPARAM_INFO
	.align		4
.L_350:
        /*0078*/ 	.byte	0x04, 0x17
        /*007a*/ 	.short	(.L_352 - .L_351)
.L_351:
        /*007c*/ 	.word	0x00000000
        /*0080*/ 	.short	0x0007
        /*0082*/ 	.short	0x0024
        /*0084*/ 	.byte	0x00, 0xf0, 0x11, 0x00


	//----- nvinfo : EIATTR_KPARAM_INFO
	.align		4
.L_352:
        /*0088*/ 	.byte	0x04, 0x17
        /*008a*/ 	.short	(.L_354 - .L_353)
.L_353:
        /*008c*/ 	.word	0x00000000
        /*0090*/ 	.short	0x0006
        /*0092*/ 	.short	0x0020
        /*0094*/ 	.byte	0x00, 0xf0, 0x11, 0x00


	//----- nvinfo : EIATTR_KPARAM_INFO
	.align		4
.L_354:
        /*0098*/ 	.byte	0x04, 0x17
        /*009a*/ 	.short	(.L_356 - .L_355)
.L_355:
        /*009c*/ 	.word	0x00000000
        /*00a0*/ 	.short	0x0005
        /*00a2*/ 	.short	0x001c
        /*00a4*/ 	.byte	0x00, 0xf0, 0x11, 0x00


	//----- nvinfo : EIATTR_KPARAM_INFO
	.align		4
.L_356:
        /*00a8*/ 	.byte	0x04, 0x17
        /*00aa*/ 	.short	(.L_358 - .L_357)
.L_357:
        /*00ac*/ 	.word	0x00000000
        /*00b0*/ 	.short	0x0004
        /*00b2*/ 	.short	0x0018
        /*00b4*/ 	.byte	0x00, 0xf0, 0x11, 0x00


	//----- nvinfo : EIATTR_KPARAM_INFO
	.align		4
.L_358:
        /*00b8*/ 	.byte	0x04, 0x17
        /*00ba*/ 	.short	(.L_360 - .L_359)
.L_359:
        /*00bc*/ 	.word	0x00000000
        /*00c0*/ 	.short	0x0003
        /*00c2*/ 	.short	0x0014
        /*00c4*/ 	.byte	0x00, 0xf0, 0x11, 0x00


	//----- nvinfo : EIATTR_KPARAM_INFO
	.align		4
.L_360:
        /*00c8*/ 	.byte	0x04, 0x17
        /*00ca*/ 	.short	(.L_362 - .L_361)
.L_361:
        /*00cc*/ 	.word	0x00000000
        /*00d0*/ 	.short	0x0002
        /*00d2*/ 	.short	0x0010
        /*00d4*/ 	.byte	0x00, 0xf0, 0x11, 0x00


	//----- nvinfo : EIATTR_KPARAM_INFO
	.align		4
.L_362:
        /*00d8*/ 	.byte	0x04, 0x17
        /*00da*/ 	.short	(.L_364 - .L_363)
.L_363:
        /*00dc*/ 	.word	0x00000000
        /*00e0*/ 	.short	0x0001
        /*00e2*/ 	.short	0x0008
        /*00e4*/ 	.byte	0x00, 0xf5, 0x21, 0x00


	//----- nvinfo : EIATTR_KPARAM_INFO
	.align		4
.L_364:
        /*00e8*/ 	.byte	0x04, 0x17
        /*00ea*/ 	.short	(.L_366 - .L_365)
.L_365:
        /*00ec*/ 	.word	0x00000000
        /*00f0*/ 	.short	0x0000
        /*00f2*/ 	.short	0x0000
        /*00f4*/ 	.byte	0x00, 0xf5, 0x21, 0x00


	//----- nvinfo : EIATTR_SPARSE_MMA_MASK
	.align		4
.L_366:
        /*00f8*/ 	.byte	0x03, 0x50
        /*00fa*/ 	.short	0x0000


	//----- nvinfo : EIATTR_MAXREG_COUNT
	.align		4
        /*00fc*/ 	.byte	0x03, 0x1b
        /*00fe*/ 	.short	0x00ff


	//----- nvinfo : EIATTR_MERCURY_ISA_VERSION
	.align		4
        /*0100*/ 	.byte	0x03, 0x5f
        /*0102*/ 	.short	0x0101


	//----- nvinfo : EIATTR_VRC_CTA_INIT_COUNT
	.align		4
        /*0104*/ 	.byte	0x02, 0x4a
	.zero		1
	.zero		1


	//----- nvinfo : EIATTR_EXIT_INSTR_OFFSETS
	.align		4
        /*0108*/ 	.byte	0x04, 0x1c
        /*010a*/ 	.short	(.L_368 - .L_367)


	//   ....[0]....
.L_367:
        /*010c*/ 	.word	0x000000d0


	//   ....[1]....
        /*0110*/ 	.word	0x000005d0


	//----- nvinfo : EIATTR_CBANK_PARAM_SIZE
	.align		4
.L_368:
        /*0114*/ 	.byte	0x03, 0x19
        /*0116*/ 	.short	0x0050


	//----- nvinfo : EIATTR_PARAM_CBANK
	.align		4
        /*0118*/ 	.byte	0x04, 0x0a
        /*011a*/ 	.short	(.L_370 - .L_369)
	.align		4
.L_369:
        /*011c*/ 	.word	index@(.nv.constant0._ZN5janus26MatrixDualIndexPut2DKernelEPKN6thrust24THRUST_300001_SM_1000_NS7complexIdEES5_iiiiiiiPS3_S6_iiii)
        /*0120*/ 	.short	0x0380
        /*0122*/ 	.short	0x0050


	//----- nvinfo : EIATTR_SW_WAR
	.align		4
.L_370:
        /*0124*/ 	.byte	0x04, 0x36
        /*0126*/ 	.short	(.L_372 - .L_371)
.L_371:
        /*0128*/ 	.word	0x00000008
.L_372:


//--------------------- .nv.info._ZN5janus26MatrixDualIndexGet2DKernelEPKN6thrust24THRUST_300001_SM_1000_NS7complexIdEES5_iiiiiiiPS3_S6_ --------------------------
	.section	.nv.info._ZN5janus26MatrixDualIndexGet2DKernelEPKN6thrust24THRUST_300001_SM_1000_NS7complexIdEES5_iiiiiiiPS3_S6_,"",@"SHT_CUDA_INFO"
	.sectionflags	@""
	.align	4


	//----- nvinfo : EIATTR_CUDA_API_VERSION
	.align		4
        /*0000*/ 	.byte	0x04, 0x37
        /*0002*/ 	.short	(.L_374 - .L_373)
.L_373:
        /*0004*/ 	.word	0x00000082


	//----- nvinfo : EIATTR_KPARAM_INFO
	.align		4
.L_374:
        /*0008*/ 	.byte	0x04, 0x17
        /*000a*/ 	.short	(.L_376 - .L_375)
.L_375:
        /*000c*/ 	.word	0x00000000
        /*0010*/ 	.short	0x000a
        /*0012*/ 	.short	0x0038
        /*0014*/ 	.byte	0x00, 0xf5, 0x21, 0x00


	//----- nvinfo : EIATTR_KPARAM_INFO
	.align		4
.L_376:
        /*0018*/ 	.byte	0x04, 0x17
        /*001a*/ 	.short	(.L_378 - .L_377)
.L_377:
        /*001c*/ 	.word	0x00000000
        /*0020*/ 	.short	0x0009
        /*0022*/ 	.short	0x0030
        /*0024*/ 	.byte	0x00, 0xf5, 0x21, 0x00


	//----- nvinfo : EIATTR_KPARAM_INFO
	.align		4
.L_378:
        /*0028*/ 	.byte	0x04, 0x17
        /*002a*/ 	.short	(.L_380 - .L_379)
.L_379:
        /*002c*/ 	.word	0x00000000
        /*0030*/ 	.short	0x0008
        /*0032*/ 	.short	0x0028
        /*0034*/ 	.byte	0x00, 0xf0, 0x11, 0x00


	//----- nvinfo : EIATTR_KPARAM_INFO
	.align		4
.L_380:
        /*0038*/ 	.byte	0x04, 0x17
        /*003a*/ 	.short	(.L_382 - .L_381)
.L_381:
        /*003c*/ 	.word	0x00000000
        /*0040*/ 	.short	0x0007
        /*0042*/ 	.short	0x0024
        /*0044*/ 	.byte	0x00, 0xf0, 0x11, 0x00


	//----- nvinfo : EIATTR_KPARAM_INFO
	.align		4
.L_382:
        /*0048*/ 	.byte	0x04, 0x17
        /*004a*/ 	.short	(.L_384 - .L_383)
.L_383:
        /*004c*/ 	.word	0x00000000
        /*0050*/ 	.short	0x0006
        /*0052*/ 	.short	0x0020
        /*0054*/ 	.byte	0x00, 0xf0, 0x11, 0x00


	//----- nvinfo : EIATTR_KPARAM_INFO
	.align		4
.L_384:
        /*0058*/ 	.byte	0x04, 0x17
        /*005a*/ 	.short	(.L_386 - .L_385)
.L_385:
        /*005c*/ 	.word	0x00000000
        /*0060*/ 	.short	0x0005
        /*0062*/ 	.short	0x001c
        /*0064*/ 	.byte	0x00, 0xf0, 0x11, 0x00


	//----- nvinfo : EIATTR_KPARAM_INFO
	.align		4
.L_386:
        /*0068*/ 	.byte	0x04, 0x17
        /*006a*/ 	.short	(.L_388 - .L_387)
.L_387:
        /*006c*/ 	.word	0x00000000
        /*0070*/ 	.short	0x0004
        /*0072*/ 	.short	0x0018
        /*0074*/ 	.byte	0x00, 0xf0, 0x11, 0x00


	//----- nvinfo : EIATTR_KPARAM_INFO
	.align		4
.L_388:
        /*0078*/ 	.byte	0x04, 0x17
        /*007a*/ 	.short	(.L_390 - .L_389)
.L_389:
        /*007c*/ 	.word	0x00000000
        /*0080*/ 	.short	0x0003
        /*0082*/ 	.short	0x0014
        /*0084*/ 	.byte	0x00, 0xf0, 0x11, 0x00


	//----- nvinfo : EIATTR_KPARAM_INFO
	.align		4
.L_390:
        /*0088*/ 	.byte	0x04, 0x17
        /*008a*/ 	.short	(.L_392 - .L_391)
.L_391:
        /*008c*/ 	.word	0x00000000
        /*0090*/ 	.short	0x0002
        /*0092*/ 	.short	0x0010
        /*0094*/ 	.byte	0x00, 0xf0, 0x11, 0x00


	//----- nvinfo : EIATTR_KPARAM_INFO
	.align		4
.L_392:
        /*0098*/ 	.byte	0x04, 0x17
        /*009a*/ 	.short	(.L_394 - .L_393)
.L_393:
        /*009c*/ 	.word	0x00000000
        /*00a0*/ 	.short	0x0001
        /*00a2*/ 	.short	0x0008
        /*00a4*/ 	.byte	0x00, 0xf5, 0x21, 0x00


	//----- nvinfo : EIATTR_KPARAM_INFO
	.align		4
.L_394:
        /*00a8*/ 	.byte	0x04, 0x17
        /*00aa*/ 	.short	(.L_396 - .L_395)
.L_395:
        /*00ac*/ 	.word	0x00000000
        /*00b0*/ 	.short	0x0000
        /*00b2*/ 	.short	0x0000
        /*00b4*/ 	.byte	0x00, 0xf5, 0x21, 0x00


	//----- nvinfo : EIATTR_SPARSE_MMA_MASK
	.align		4
.L_396:
        /*00b8*/ 	.byte	0x03, 0x50
        /*00ba*/ 	.short	0x0000


	//----- nvinfo : EIATTR_MAXREG_COUNT
	.align		4
        /*00bc*/ 	.byte	0x03, 0x1b
        /*00be*/ 	.short	0x00ff


	//----- nvinfo : EIATTR_MERCURY_ISA_VERSION
	.align		4
        /*00c0*/ 	.byte	0x03, 0x5f
        /*00c2*/ 	.short	0x0101


	//----- nvinfo : EIATTR_VRC_CTA_INIT_COUNT
	.align		4
        /*00c4*/ 	.byte	0x02, 0x4a
	.zero		1
	.zero		1


	//----- nvinfo : EIATTR_EXIT_INSTR_OFFSETS
	.align		4
        /*00c8*/ 	.byte	0x04, 0x1c
        /*00ca*/ 	.short	(.L_398 - .L_397)


	//   ....[0]....
.L_397:
        /*00cc*/ 	.word	0x000000d0


	//   ....[1]....
        /*00d0*/ 	.word	0x00000590


	//----- nvinfo : EIATTR_CBANK_PARAM_SIZE
	.align		4
.L_398:
        /*00d4*/ 	.byte	0x03, 0x19
        /*00d6*/ 	.short	0x0040


	//----- nvinfo : EIATTR_PARAM_CBANK
	.align		4
        /*00d8*/ 	.byte	0x04, 0x0a
        /*00da*/ 	.short	(.L_400 - .L_399)
	.align		4
.L_399:
        /*00dc*/ 	.word	index@(.nv.constant0._ZN5janus26MatrixDualIndexGet2DKernelEPKN6thrust24THRUST_300001_SM_1000_NS7complexIdEES5_iiiiiiiPS3_S6_)
        /*00e0*/ 	.short	0x0380
        /*00e2*/ 	.short	0x0040


	//----- nvinfo : EIATTR_SW_WAR
	.align		4
.L_400:
        /*00e4*/ 	.byte	0x04, 0x36
        /*00e6*/ 	.short	(.L_402 - .L_401)
.L_401:
        /*00e8*/ 	.word	0x00000008
.L_402:


//--------------------- .nv.info._ZN5janus19MatrixDualPowKernelEPKN6thrust24THRUST_300001_SM_1000_NS7complexIdEES5_diiiPS3_S6_ --------------------------
	.section	.nv.info._ZN5janus19MatrixDualPowKernelEPKN6thrust24THRUST_300001_SM_1000_NS7complexIdEES5_diiiPS3_S6_,"",@"SHT_CUDA_INFO"
	.sectionflags	@""
	.align	4


	//----- nvinfo : EIATTR_CUDA_API_VERSION
	.align		4
        /*0000*/ 	.byte	0x04, 0x37
        /*0002*/ 	.short	(.L_404 - .L_403)
.L_403:
        /*0004*/ 	.word	0x00000082


	//----- nvinfo : EIATTR_KPARAM_INFO
	.align		4
.L_404:
        /*0008*/ 	.byte	0x04, 0x17
        /*000a*/ 	.short	(.L_406 - .L_405)
.L_405:
        /*000c*/ 	.word	0x00000000
        /*0010*/ 	.short	0x0007
        /*0012*/ 	.short	0x0030
        /*0014*/ 	.byte	0x00, 0xf5, 0x21, 0x00


	//----- nvinfo : EIATTR_KPARAM_INFO
	.align		4
.L_406:
        /*0018*/ 	.byte	0x04, 0x17
        /*001a*/ 	.short	(.L_408 - .L_407)
.L_407:
        /*001c*/ 	.word	0x00000000
        /*0020*/ 	.short	0x0006
        /*0022*/ 	.short	0x0028
        /*0024*/ 	.byte	0x00, 0xf5, 0x21, 0x00


	//----- nvinfo : EIATTR_KPARAM_INFO
	.align		4
.L_408:
        /*0028*/ 	.byte	0x04, 0x17
        /*002a*/ 	.short	(.L_410 - .L_409)
.L_409:
        /*002c*/ 	.word	0x00000000
        /*0030*/ 	.short	0x0005
        /*0032*/ 	.short	0x0020
        /*0034*/ 	.byte	0x00, 0xf0, 0x11, 0x00


	//----- nvinfo : EIATTR_KPARAM_INFO
	.align		4
.L_410:
        /*0038*/ 	.byte	0x04, 0x17
        /*003a*/ 	.short	(.L_412 - .L_411)
.L_411:
        /*003c*/ 	.word	0x00000000
        /*0040*/ 	.short	0x0004
        /*0042*/ 	.short	0x001c
        /*0044*/ 	.byte	0x00, 0xf0, 0x11, 0x00


	//----- nvinfo : EIATTR_KPARAM_INFO
	.align		4
.L_412:
        /*0048*/ 	.byte	0x04, 0x17
        /*004a*/ 	.short	(.L_414 - .L_413)
.L_413:
        /*004c*/ 	.word	0x00000000
        /*0050*/ 	.short	0x0003
        /*0052*/ 	.short	0x0018
        /*0054*/ 	.byte	0x00, 0xf0, 0x11, 0x00


	//----- nvinfo : EIATTR_KPARAM_INFO
	.align		4
.L_414:
        /*0058*/ 	.byte	0x04, 0x17
        /*005a*/ 	.short	(.L_416 - .L_415)
.L_415:
        /*005c*/ 	.word	0x00000000
        /*0060*/ 	.short	0x0002
        /*0062*/ 	.short	0x0010
        /*0064*/ 	.byte	0x00, 0xf0, 0x21, 0x00


	//----- nvinfo : EIATTR_KPARAM_INFO
	.align		4
.L_416:
        /*0068*/ 	.byte	0x04, 0x17
        /*006a*/ 	.short	(.L_418 - .L_417)
.L_417:
        /*006c*/ 	.word	0x00000000
        /*0070*/ 	.short	0x0001
        /*0072*/ 	.short	0x0008
        /*0074*/ 	.byte	0x00, 0xf5, 0x21, 0x00


	//----- nvinfo : EIATTR_KPARAM_INFO
	.align		4
.L_418:
        /*0078*/ 	.byte	0x04, 0x17
        /*007a*/ 	.short	(.L_420 - .L_419)
.L_419:
        /*007c*/ 	.word	0x00000000
        /*0080*/ 	.short	0x0000
        /*0082*/ 	.short	0x0000
        /*0084*/ 	.byte	0x00, 0xf5, 0x21, 0x00


	//----- nvinfo : EIATTR_SPARSE_MMA_MASK
	.align		4
.L_420:
        /*0088*/ 	.byte	0x03, 0x50
        /*008a*/ 	.short	0x0000


	//----- nvinfo : EIATTR_MAXREG_COUNT
	.align		4
        /*008c*/ 	.byte	0x03, 0x1b
        /*008e*/ 	.short	0x00ff


	//----- nvinfo : EIATTR_MERCURY_ISA_VERSION
	.align		4
        /*0090*/ 	.byte	0x03, 0x5f
        /*0092*/ 	.short	0x0101


	//----- nvinfo : EIATTR_VRC_CTA_INIT_COUNT
	.align		4
        /*0094*/ 	.byte	0x02, 0x4a
	.zero		1
	.zero		1


	//----- nvinfo : EIATTR_EXIT_INSTR_OFFSETS
	.align		4
        /*0098*/ 	.byte	0x04, 0x1c
        /*009a*/ 	.short	(.L_422 - .L_421)


	//   ....[0]....
.L_421:
        /*009c*/ 	.word	0x00009f00


	//   ....[1]....
        /*00a0*/ 	.word	0x00014160


	//----- nvinfo : EIATTR_CRS_STACK_SIZE
	.align		4
.L_422:
        /*00a4*/ 	.byte	0x04, 0x1e
        /*00a6*/ 	.short	(.L_424 - .L_423)
.L_423:
        /*00a8*/ 	.word	0x00000000


	//----- nvinfo : EIATTR_CBANK_PARAM_SIZE
	.align		4
.L_424:
        /*00ac*/ 	.byte	0x03, 0x19
        /*00ae*/ 	.short	0x0038


	//----- nvinfo : EIATTR_PARAM_CBANK
	.align		4
        /*00b0*/ 	.byte	0x04, 0x0a
        /*00b2*/ 	.short	(.L_426 - .L_425)
	.align		4
.L_425:
        /*00b4*/ 	.word	index@(.nv.constant0._ZN5janus19MatrixDualPowKernelEPKN6thrust24THRUST_300001_SM_1000_NS7complexIdEES5_diiiPS3_S6_)
        /*00b8*/ 	.short	0x0380
        /*00ba*/ 	.short	0x0038


	//----- nvinfo : EIATTR_SW_WAR
	.align		4
.L_426:
        /*00bc*/ 	.byte	0x04, 0x36
        /*00be*/ 	.short	(.L_428 - .L_427)
.L_427:
        /*00c0*/ 	.word	0x00000008
.L_428:


//--------------------- .nv.info._ZN5janus22MatrixDualSquareKernelEPN6thrust24THRUST_300001_SM_1000_NS7complexIdEES4_iiiS4_S4_ --------------------------
	.section	.nv.info._ZN5janus22MatrixDualSquareKernelEPN6thrust24THRUST_300001_SM_1000_NS7complexIdEES4_iiiS4_S4_,"",@"SHT_CUDA_INFO"
	.sectionflags	@""
	.align	4


	//----- nvinfo : EIATTR_CUDA_API_VERSION
	.align		4
        /*0000*/ 	.byte	0x04, 0x37
        /*0002*/ 	.short	(.L_430 - .L_429)
.L_429:
        /*0004*/ 	.word	0x00000082


	//----- nvinfo : EIATTR_KPARAM_INFO
	.align		4
.L_430:
        /*0008*/ 	.byte	0x04, 0x17
        /*000a*/ 	.short	(.L_432 - .L_431)
.L_431:
        /*000c*/ 	.word	0x00000000
        /*0010*/ 	.short	0x0006
        /*0012*/ 	.short	0x0028
        /*0014*/ 	.byte	0x00, 0xf5, 0x21, 0x00


	//----- nvinfo : EIATTR_KPARAM_INFO
	.align		4
.L_432:
        /*0018*/ 	.byte	0x04, 0x17
        /*001a*/ 	.short	(.L_434 - .L_433)
.L_433:
        /*001c*/ 	.word	0x00000000
        /*0020*/ 	.short	0x0005
        /*0022*/ 	.short	0x0020
        /*0024*/ 	.byte	0x00, 0xf5, 0x21, 0x00


	//----- nvinfo : EIATTR_KPARAM_INFO
	.align		4
.L_434:
        /*0028*/ 	.byte	0x04, 0x17
        /*002a*/ 	.short	(.L_436 - .L_435)
.L_435:
        /*002c*/ 	.word	0x00000000
        /*0030*/ 	.short	0x0004
        /*0032*/ 	.short	0x0018
        /*0034*/ 	.byte	0x00, 0xf0, 0x11, 0x00


	//----- nvinfo : EIATTR_KPARAM_INFO
	.align		4
.L_436:
        /*0038*/ 	.byte	0x04, 0x17
        /*003a*/ 	.short	(.L_438 - .L_437)
.L_437:
        /*003c*/ 	.word	0x00000000
        /*0040*/ 	.short	0x0003
        /*0042*/ 	.short	0x0014
        /*0044*/ 	.byte	0x00, 0xf0, 0x11, 0x00


	//----- nvinfo : EIATTR_KPARAM_INFO
	.align		4
.L_438:
        /*0048*/ 	.byte	0x04, 0x17
        /*004a*/ 	.short	(.L_440 - .L_439)
.L_439:
        /*004c*/ 	.word	0x00000000
        /*0050*/ 	.short	0x0002
        /*0052*/ 	.short	0x0010
        /*0054*/ 	.byte	0x00, 0xf0, 0x11, 0x00


	//----- nvinfo : EIATTR_KPARAM_INFO
	.align		4
.L_440:
        /*0058*/ 	.byte	0x04, 0x17
        /*005a*/ 	.short	(.L_442 - .L_441)
.L_441:
        /*005c*/ 	.word	0x00000000
        /*0060*/ 	.short	0x0001
        /*0062*/ 	.short	0x0008
        /*0064*/ 	.byte	0x00, 0xf5, 0x21, 0x00


	//----- nvinfo : EIATTR_KPARAM_INFO
	.align		4
.L_442:
        /*0068*/ 	.byte	0x04, 0x17
        /*006a*/ 	.short	(.L_444 - .L_443)
.L_443:
        /*006c*/ 	.word	0x00000000
        /*0070*/ 	.short	0x0000
        /*0072*/ 	.short	0x0000
        /*0074*/ 	.byte	0x00, 0xf5, 0x21, 0x00


	//----- nvinfo : EIATTR_SPARSE_MMA_MASK
	.align		4
.L_444:
        /*0078*/ 	.byte	0x03, 0x50
        /*007a*/ 	.short	0x0000


	//----- nvinfo : EIATTR_MAXREG_COUNT
	.align		4
        /*007c*/ 	.byte	0x03, 0x1b
        /*007e*/ 	.short	0x00ff


	//----- nvinfo : EIATTR_MERCURY_ISA_VERSION
	.align		4
        /*0080*/ 	.byte	0x03, 0x5f
        /*0082*/ 	.short	0x0101


	//----- nvinfo : EIATTR_VRC_CTA_INIT_COUNT
	.align		4
        /*0084*/ 	.byte	0x02, 0x4a
	.zero		1
	.zero		1


	//----- nvinfo : EIATTR_EXIT_INSTR_OFFSETS
	.align		4
        /*0088*/ 	.byte	0x04, 0x1c
        /*008a*/ 	.short	(.L_446 - .L_445)


	//   ....[0]....
.L_445:
        /*008c*/ 	.word	0x000000a0


	//   ....[1]....
        /*0090*/ 	.word	0x00000650


	//----- nvinfo : EIATTR_CBANK_PARAM_SIZE
	.align		4
.L_446:
        /*0094*/ 	.byte	0x03, 0x19
        /*0096*/ 	.short	0x0030


	//----- nvinfo : EIATTR_PARAM_CBANK
	.align		4
        /*0098*/ 	.byte	0x04, 0x0a
        /*009a*/ 	.short	(.L_448 - .L_447)
	.align		4
.L_447:
        /*009c*/ 	.word	index@(.nv.constant0._ZN5janus22MatrixDualSquareKernelEPN6thrust24THRUST_300001_SM_1000_NS7complexIdEES4_iiiS4_S4_)
        /*00a0*/ 	.short	0x0380
        /*00a2*/ 	.short	0x0030


	//----- nvinfo : EIATTR_SW_WAR
	.align		4
.L_448:
        /*00a4*/ 	.byte	0x04, 0x36
        /*00a6*/ 	.short	(.L_450 - .L_449)
.L_449:
        /*00a8*/ 	.word	0x00000008
.L_450:


//--------------------- .nv.info._ZN5janus34MatrixDualVectorDualMultiplyKernelEPKN6thrust24THRUST_300001_SM_1000_NS7complexIdEES5_S5_S5_iiiPS3_S6_ --------------------------
	.section	.nv.info._ZN5janus34MatrixDualVectorDualMultiplyKernelEPKN6thrust24THRUST_300001_SM_1000_NS7complexIdEES5_S5_S5_iiiPS3_S6_,"",@"SHT_CUDA_INFO"
	.sectionflags	@""
	.align	4


	//----- nvinfo : EIATTR_CUDA_API_VERSION
	.align		4
        /*0000*/ 	.byte	0x04, 0x37
        /*0002*/ 	.short	(.L_452 - .L_451)
.L_451:
        /*0004*/ 	.word	0x00000082


	//----- nvinfo : EIATTR_KPARAM_INFO
	.align		4
.L_452:
        /*0008*/ 	.byte	0x04, 0x17
        /*000a*/ 	.short	(.L_454 - .L_453)
.L_453:
        /*000c*/ 	.word	0x00000000
        /*0010*/ 	.short	0x0008
        /*0012*/ 	.short	0x0038
        /*0014*/ 	.byte	0x00, 0xf5, 0x21, 0x00


	//----- nvinfo : EIATTR_KPARAM_INFO
	.align		4
.L_454:
        /*0018*/ 	.byte	0x04, 0x17
        /*001a*/ 	.short	(.L_456 - .L_455)
.L_455:
        /*001c*/ 	.word	0x00000000
        /*0020*/ 	.short	0x0007
        /*0022*/ 	.short	0x0030
        /*0024*/ 	.byte	0x00, 0xf5, 0x21, 0x00


	//----- nvinfo : EIATTR_KPARAM_INFO
	.align		4
.L_456:
        /*0028*/ 	.byte	0x04, 0x17
        /*002a*/ 	.short	(.L_458 - .L_457)
.L_457:
        /*002c*/ 	.word	0x00000000
        /*0030*/ 	.short	0x0006
        /*0032*/ 	.short	0x0028
        /*0034*/ 	.byte	0x00, 0xf0, 0x11, 0x00


	//----- nvinfo : EIATTR_KPARAM_INFO
	.align		4
.L_458:
        /*0038*/ 	.byte	0x04, 0x17
        /*003a*/ 	.short	(.L_460 - .L_459)
.L_459:
        /*003c*/ 	.word	0x00000000
        /*0040*/ 	.short	0x0005
        /*0042*/ 	.short	0x0024
        /*0044*/ 	.byte	0x00, 0xf0, 0x11, 0x00


	//----- nvinfo : EIATTR_KPARAM_INFO
	.align		4
.L_460:
        /*0048*/ 	.byte	0x04, 0x17
        /*004a*/ 	.short	(.L_462 - .L_461)
.L_461:
        /*004c*/ 	.word	0x00000000
        /*0050*/ 	.short	0x0004
        /*0052*/ 	.short	0x0020
        /*0054*/ 	.byte	0x00, 0xf0, 0x11, 0x00


	//----- nvinfo : EIATTR_KPARAM_INFO
	.align		4
.L_462:
        /*0058*/ 	.byte	0x04, 0x17
        /*005a*/ 	.short	(.L_464 - .L_463)
.L_463:
        /*005c*/ 	.word	0x00000000
        /*0060*/ 	.short	0x0003
        /*0062*/ 	.short	0x0018
        /*0064*/ 	.byte	0x00, 0xf5, 0x21, 0x00


	//----- nvinfo : EIATTR_KPARAM_INFO
	.align		4
.L_464:
        /*0068*/ 	.byte	0x04, 0x17
        /*006a*/ 	.short	(.L_466 - .L_465)
.L_465:
        /*006c*/ 	.word	0x00000000
        /*0070*/ 	.short	0x0002
        /*0072*/ 	.short	0x0010
        /*0074*/ 	.byte	0x00, 0xf5, 0x21, 0x00


	//----- nvinfo : EIATTR_KPARAM_INFO
	.align		4
.L_466:
        /*0078*/ 	.byte	0x04, 0x17
        /*007a*/ 	.short	(.L_468 - .L_467)
.L_467:
        /*007c*/ 	.word	0x00000000
        /*0080*/ 	.short	0x0001
        /*0082*/ 	.short	0x0008
        /*0084*/ 	.byte	0x00, 0xf5, 0x21, 0x00


	//----- nvinfo : EIATTR_KPARAM_INFO
	.align		4
.L_468:
        /*0088*/ 	.byte	0x04, 0x17
        /*008a*/ 	.short	(.L_470 - .L_469)
.L_469:
        /*008c*/ 	.word	0x00000000
        /*0090*/ 	.short	0x0000
        /*0092*/ 	.short	0x0000
        /*0094*/ 	.byte	0x00, 0xf5, 0x21, 0x00


	//----- nvinfo : EIATTR_SPARSE_MMA_MASK
	.align		4
.L_470:
        /*0098*/ 	.byte	0x03, 0x50
        /*009a*/ 	.short	0x0000


	//----- nvinfo : EIATTR_MAXREG_COUNT
	.align		4
        /*009c*/ 	.byte	0x03, 0x1b
        /*009e*/ 	.short	0x00ff


	//----- nvinfo : EIATTR_MERCURY_ISA_VERSION
	.align		4
        /*00a0*/ 	.byte	0x03, 0x5f
        /*00a2*/ 	.short	0x0101


	//----- nvinfo : EIATTR_VRC_CTA_INIT_COUNT
	.align		4
        /*00a4*/ 	.byte	0x02, 0x4a
	.zero		1
	.zero		1


	//----- nvinfo : EIATTR_EXIT_INSTR_OFFSETS
	.align		4
        /*00a8*/ 	.byte	0x04, 0x1c
        /*00aa*/ 	.short	(.L_472 - .L_471)


	//   ....[0]....
.L_471:
        /*00ac*/ 	.word	0x000000a0


	//   ....[1]....
        /*00b0*/ 	.word	0x00001220


	//----- nvinfo : EIATTR_CBANK_PARAM_SIZE
	.align		4
.L_472:
        /*00b4*/ 	.byte	0x03, 0x19
        /*00b6*/ 	.short	0x0040


	//----- nvinfo : EIATTR_PARAM_CBANK
	.align		4
        /*00b8*/ 	.byte	0x04, 0x0a
        /*00ba*/ 	.short	(.L_474 - .L_473)
	.align		4
.L_473:
        /*00bc*/ 	.word	index@(.nv.constant0._ZN5janus34MatrixDualVectorDualMultiplyKernelEPKN6thrust24THRUST_300001_SM_1000_NS7complexIdEES5_S5_S5_iiiPS3_S6_)
        /*00c0*/ 	.short	0x0380
        /*00c2*/ 	.short	0x0040


	//----- nvinfo : EIATTR_SW_WAR
	.align		4
.L_474:
        /*00c4*/ 	.byte	0x04, 0x36
        /*00c6*/ 	.short	(.L_476 - .L_475)
.L_475:
        /*00c8*/ 	.word	0x00000008
.L_476:


//--------------------- .nv.info._ZN5janus35MatrixDualElementwiseMultiplyKernelEPKN6thrust24THRUST_300001_SM_1000_NS7complexIdEES5_S5_S5_iiiPS3_S6_ --------------------------
	.section	.nv.info._ZN5janus35MatrixDualElementwiseMultiplyKernelEPKN6thrust24THRUST_300001_SM_1000_NS7complexIdEES5_S5_S5_iiiPS3_S6_,"",@"SHT_CUDA_INFO"
	.sectionflags	@""
	.align	4


	//----- nvinfo : EIATTR_CUDA_API_VERSION
	.align		4
        /*0000*/ 	.byte	0x04, 0x37
        /*0002*/ 	.short	(.L_478 - .L_477)
.L_477:
        /*0004*/ 	.word	0x00000082


	//----- nvinfo : EIATTR_KPARAM_INFO
	.align		4
.L_478:
        /*0008*/ 	.byte	0x04, 0x17
        /*000a*/ 	.short	(.L_480 - .L_479)
.L_479:
        /*000c*/ 	.word	0x00000000
        /*0010*/ 	.short	0x0008
        /*0012*/ 	.short	0x0038
        /*0014*/ 	.byte	0x00, 0xf5, 0x21, 0x00


	//----- nvinfo : EIATTR_KPARAM_INFO
	.align		4
.L_480:
        /*0018*/ 	.byte	0x04, 0x17
        /*001a*/ 	.short	(.L_482 - .L_481)
.L_481:
        /*001c*/ 	.word	0x00000000
        /*0020*/ 	.short	0x0007
        /*0022*/ 	.short	0x0030
        /*0024*/ 	.byte	0x00, 0xf5, 0x21, 0x00


	//----- nvinfo : EIATTR_KPARAM_INFO
	.align		4
.L_482:
        /*0028*/ 	.byte	0x04, 0x17
        /*002a*/ 	.short	(.L_484 - .L_483)
.L_483:
        /*002c*/ 	.word	0x00000000
        /*0030*/ 	.short	0x0006
        /*0032*/ 	.short	0x0028
        /*0034*/ 	.byte	0x00, 0xf0, 0x11, 0x00


	//----- nvinfo : EIATTR_KPARAM_INFO
	.align		4
.L_484:
        /*0038*/ 	.byte	0x04, 0x17
        /*003a*/ 	.short	(.L_486 - .L_485)
.L_485:
        /*003c*/ 	.word	0x00000000
        /*0040*/ 	.short	0x0005
        /*0042*/ 	.short	0x0024
        /*0044*/ 	.byte	0x00, 0xf0, 0x11, 0x00


	//----- nvinfo : EIATTR_KPARAM_INFO
	.align		4
.L_486:
        /*0048*/ 	.byte	0x04, 0x17
        /*004a*/ 	.short	(.L_488 - .L_487)
.L_487:
        /*004c*/ 	.word	0x00000000
        /*0050*/ 	.short	0x0004
        /*0052*/ 	.short	0x0020
        /*0054*/ 	.byte	0x00, 0xf0, 0x11, 0x00


	//----- nvinfo : EIATTR_KPARAM_INFO
	.align		4
.L_488:
        /*0058*/ 	.byte	0x04, 0x17
        /*005a*/ 	.short	(.L_490 - .L_489)
.L_489:
        /*005c*/ 	.word	0x00000000
        /*0060*/ 	.short	0x0003
        /*0062*/ 	.short	0x0018
        /*0064*/ 	.byte	0x00, 0xf5, 0x21, 0x00


	//----- nvinfo : EIATTR_KPARAM_INFO
	.align		4
.L_490:
        /*0068*/ 	.byte	0x04, 0x17
        /*006a*/ 	.short	(.L_492 - .L_491)
.L_491:
        /*006c*/ 	.word	0x00000000
        /*0070*/ 	.short	0x0002
        /*0072*/ 	.short	0x0010
        /*0074*/ 	.byte	0x00, 0xf5, 0x21, 0x00


	//----- nvinfo : EIATTR_KPARAM_INFO
	.align		4
.L_492:
        /*0078*/ 	.byte	0x04, 0x17
        /*007a*/ 	.short	(.L_494 - .L_493)
.L_493:
        /*007c*/ 	.word	0x00000000
        /*0080*/ 	.short	0x0001
        /*0082*/ 	.short	0x0008
        /*0084*/ 	.byte	0x00, 0xf5, 0x21, 0x00


	//----- nvinfo : EIATTR_KPARAM_INFO
	.align		4
.L_494:
        /*0088*/ 	.byte	0x04, 0x17
        /*008a*/ 	.short	(.L_496 - .L_495)
.L_495:
        /*008c*/ 	.word	0x00000000
        /*0090*/ 	.short	0x0000
        /*0092*/ 	.short	0x0000
        /*0094*/ 	.byte	0x00, 0xf5, 0x21, 0x00


	//----- nvinfo : EIATTR_SPARSE_MMA_MASK
	.align		4
.L_496:
        /*0098*/ 	.byte	0x03, 0x50
        /*009a*/ 	.short	0x0000


	//----- nvinfo : EIATTR_MAXREG_COUNT
	.align		4
        /*009c*/ 	.byte	0x03, 0x1b
        /*009e*/ 	.short	0x00ff


	//----- nvinfo : EIATTR_MERCURY_ISA_VERSION
	.align		4
        /*00a0*/ 	.byte	0x03, 0x5f
        /*00a2*/ 	.short	0x0101


	//----- nvinfo : EIATTR_VRC_CTA_INIT_COUNT
	.align		4
        /*00a4*/ 	.byte	0x02, 0x4a
	.zero		1
	.zero		1


	//----- nvinfo : EIATTR_EXIT_INSTR_OFFSETS
	.align		4
        /*00a8*/ 	.byte	0x04, 0x1c
        /*00aa*/ 	.short	(.L_498 - .L_497)


	//   ....[0]....
.L_497:
        /*00ac*/ 	.word	0x000000a0


	//   ....[1]....
        /*00b0*/ 	.word	0x00000720


	//----- nvinfo : EIATTR_CBANK_PARAM_SIZE
	.align		4
.L_498:
        /*00b4*/ 	.byte	0x03, 0x19
        /*00b6*/ 	.short	0x0040


	//----- nvinfo : EIATTR_PARAM_CBANK
	.align		4
        /*00b8*/ 	.byte	0x04, 0x0a
        /*00ba*/ 	.short	(.L_500 - .L_499)
	.align		4
.L_499:
        /*00bc*/ 	.word	index@(.nv.constant0._ZN5janus35MatrixDualElementwiseMultiplyKernelEPKN6thrust24THRUST_300001_SM_1000_NS7complexIdEES5_S5_S5_iiiPS3_S6_)
        /*00c0*/ 	.short	0x0380
        /*00c2*/ 	.short	0x0040


	//----- nvinfo : EIATTR_SW_WAR
	.align		4
.L_500:
        /*00c4*/ 	.byte	0x04, 0x36
        /*00c6*/ 	.short	(.L_502 - .L_501)
.L_501:
        /*00c8*/ 	.word	0x00000008
.L_502:


//--------------------- .nv.info._ZN5janus30MatrixDualElementwiseAddKernelEPKN6thrust24THRUST_300001_SM_1000_NS7complexIdEES5_S5_S5_iiiPS3_S6_ --------------------------
	.section	.nv.info._ZN5janus30MatrixDualElementwiseAddKernelEPKN6thrust24THRUST_300001_SM_1000_NS7complexIdEES5_S5_S5_iiiPS3_S6_,"",@"SHT_CUDA_INFO"
	.sectionflags	@""
	.align	4


	//----- nvinfo : EIATTR_CUDA_API_VERSION
	.align		4
        /*0000*/ 	.byte	0x04, 0x37
        /*0002*/ 	.short	(.L_504 - .L_503)
.L_503:
        /*0004*/ 	.word	0x00000082


	//----- nvinfo : EIATTR_KPARAM_INFO
	.align		4
.L_504:
        /*0008*/ 	.byte	0x04, 0x17
        /*000a*/ 	.short	(.L_506 - .L_505)
.L_505:
        /*000c*/ 	.word	0x00000000
        /*0010*/ 	.short	0x0008
        /*0012*/ 	.short	0x0038
        /*0014*/ 	.byte	0x00, 0xf5, 0x21, 0x00


	//----- nvinfo : EIATTR_KPARAM_INFO
	.align		4
.L_506:
        /*0018*/ 	.byte	0x04, 0x17
        /*001a*/ 	.short	(.L_508 - .L_507)
.L_507:
        /*001c*/ 	.word	0x00000000
        /*0020*/ 	.short	0x0007
        /*0022*/ 	.short	0x0030
        /*0024*/ 	.byte	0x00, 0xf5, 0x21, 0x00


	//----- nvinfo : EIATTR_KPARAM_INFO
	.align		4
.L_508:
        /*0028*/ 	.byte	0x04, 0x17
        /*002a*/ 	.short	(.L_510 - .L_509)
.L_509:
        /*002c*/ 	.word	0x00000000
        /*0030*/ 	.short	0x0006
        /*0032*/ 	.short	0x0028
        /*0034*/ 	.byte	0x00, 0xf0, 0x11, 0x00


	//----- nvinfo : EIATTR_KPARAM_INFO
	.align		4
.L_510:
        /*0038*/ 	.byte	0x04, 0x17
        /*003a*/ 	.short	(.L_512 - .L_511)
.L_511:
        /*003c*/ 	.word	0x00000000
        /*0040*/ 	.short	0x0005
        /*0042*/ 	.short	0x0024
        /*0044*/ 	.byte	0x00, 0xf0, 0x11, 0x00


	//----- nvinfo : EIATTR_KPARAM_INFO
	.align		4
.L_512:
        /*0048*/ 	.byte	0x04, 0x17
        /*004a*/ 	.short	(.L_514 - .L_513)
.L_513:
        /*004c*/ 	.word	0x00000000
        /*0050*/ 	.short	0x0004
        /*0052*/ 	.short	0x0020
        /*0054*/ 	.byte	0x00, 0xf0, 0x11, 0x00


	//----- nvinfo : EIATTR_KPARAM_INFO
	.align		4
.L_514:
        /*0058*/ 	.byte	0x04, 0x17
        /*005a*/ 	.short	(.L_516 - .L_515)
.L_515:
        /*005c*/ 	.word	0x00000000
        /*0060*/ 	.short	0x0003
        /*0062*/ 	.short	0x0018
        /*0064*/ 	.byte	0x00, 0xf5, 0x21, 0x00


	//----- nvinfo : EIATTR_KPARAM_INFO
	.align		4
.L_516:
        /*0068*/ 	.byte	0x04, 0x17
        /*006a*/ 	.short	(.L_518 - .L_517)
.L_517:
        /*006c*/ 	.word	0x00000000
        /*0070*/ 	.short	0x0002
        /*0072*/ 	.short	0x0010
        /*0074*/ 	.byte	0x00, 0xf5, 0x21, 0x00


	//----- nvinfo : EIATTR_KPARAM_INFO
	.align		4
.L_518:
        /*0078*/ 	.byte	0x04, 0x17
        /*007a*/ 	.short	(.L_520 - .L_519)
.L_519:
        /*007c*/ 	.word	0x00000000
        /*0080*/ 	.short	0x0001
        /*0082*/ 	.short	0x0008
        /*0084*/ 	.byte	0x00, 0xf5, 0x21, 0x00


	//----- nvinfo : EIATTR_KPARAM_INFO
	.align		4
.L_520:
        /*0088*/ 	.byte	0x04, 0x17
        /*008a*/ 	.short	(.L_522 - .L_521)
.L_521:
        /*008c*/ 	.word	0x00000000
        /*0090*/ 	.short	0x0000
        /*0092*/ 	.short	0x0000
        /*0094*/ 	.byte	0x00, 0xf5, 0x21, 0x00


	//----- nvinfo : EIATTR_SPARSE_MMA_MASK
	.align		4
.L_522:
        /*0098*/ 	.byte	0x03, 0x50
        /*009a*/ 	.short	0x0000


	//----- nvinfo : EIATTR_MAXREG_COUNT
	.align		4
        /*009c*/ 	.byte	0x03, 0x1b
        /*009e*/ 	.short	0x00ff


	//----- nvinfo : EIATTR_MERCURY_ISA_VERSION
	.align		4
        /*00a0*/ 	.byte	0x03, 0x5f
        /*00a2*/ 	.short	0x0101


	//----- nvinfo : EIATTR_VRC_CTA_INIT_COUNT
	.align		4
        /*00a4*/ 	.byte	0x02, 0x4a
	.zero		1
	.zero		1


	//----- nvinfo : EIATTR_EXIT_INSTR_OFFSETS
	.align		4
        /*00a8*/ 	.byte	0x04, 0x1c
        /*00aa*/ 	.short	(.L_524 - .L_523)


	//   ....[0]....
.L_523:
        /*00ac*/ 	.word	0x000000a0


	//   ....[1]....
        /*00b0*/ 	.word	0x00000620


	//----- nvinfo : EIATTR_CBANK_PARAM_SIZE
	.align		4
.L_524:
        /*00b4*/ 	.byte	0x03, 0x19
        /*00b6*/ 	.short	0x0040


	//----- nvinfo : EIATTR_PARAM_CBANK
	.align		4
        /*00b8*/ 	.byte	0x04, 0x0a
        /*00ba*/ 	.short	(.L_526 - .L_525)
	.align		4
.L_525:
        /*00bc*/ 	.word	index@(.nv.constant0._ZN5janus30MatrixDualElementwiseAddKernelEPKN6thrust24THRUST_300001_SM_1000_NS7complexIdEES5_S5_S5_iiiPS3_S6_)
        /*00c0*/ 	.short	0x0380
        /*00c2*/ 	.short	0x0040


	//----- nvinfo : EIATTR_SW_WAR
	.align		4
.L_526:
        /*00c4*/ 	.byte	0x04, 0x36
        /*00c6*/ 	.short	(.L_528 - .L_527)
.L_527:
        /*00c8*/ 	.word	0x00000008
.L_528:


//--------------------- .nv.info._ZN5janus19MatrixSqueezeKernelEPKN6thrust24THRUST_300001_SM_1000_NS7complexIdEEiiiPS3_ --------------------------
	.section	.nv.info._ZN5janus19MatrixSqueezeKernelEPKN6thrust24THRUST_300001_SM_1000_NS7complexIdEEiiiPS3_,"",@"SHT_CUDA_INFO"
	.sectionflags	@""
	.align	4


	//----- nvinfo : EIATTR_CUDA_API_VERSION
	.align		4
        /*0000*/ 	.byte	0x04, 0x37
        /*0002*/ 	.short	(.L_530 - .L_529)
.L_529:
        /*0004*/ 	.word	0x00000082


	//----- nvinfo : EIATTR_KPARAM_INFO
	.align		4
.L_530:
        /*0008*/ 	.byte	0x04, 0x17
        /*000a*/ 	.short	(.L_532 - .L_531)
.L_531:
        /*000c*/ 	.word	0x00000000
        /*0010*/ 	.short	0x0004
        /*0012*/ 	.short	0x0018
        /*0014*/ 	.byte	0x00, 0xf5, 0x21, 0x00


	//----- nvinfo : EIATTR_KPARAM_INFO
	.align		4
.L_532:
        /*0018*/ 	.byte	0x04, 0x17
        /*001a*/ 	.short	(.L_534 - .L_533)
.L_533:
        /*001c*/ 	.word	0x00000000
        /*0020*/ 	.short	0x0003
        /*0022*/ 	.short	0x0010
        /*0024*/ 	.byte	0x00, 0xf0, 0x11, 0x00


	//----- nvinfo : EIATTR_KPARAM_INFO
	.align		4
.L_534:
        /*0028*/ 	.byte	0x04, 0x17
        /*002a*/ 	.short	(.L_536 - .L_535)
.L_535:
        /*002c*/ 	.word	0x00000000
        /*0030*/ 	.short	0x0002
        /*0032*/ 	.short	0x000c
        /*0034*/ 	.byte	0x00, 0xf0, 0x11, 0x00


	//----- nvinfo : EIATTR_KPARAM_INFO
	.align		4
.L_536:
        /*0038*/ 	.byte	0x04, 0x17
        /*003a*/ 	.short	(.L_538 - .L_537)
.L_537:
        /*003c*/ 	.word	0x00000000
        /*0040*/ 	.short	0x0001
        /*0042*/ 	.short	0x0008
        /*0044*/ 	.byte	0x00, 0xf0, 0x11, 0x00


	//----- nvinfo : EIATTR_KPARAM_INFO
	.align		4
.L_538:
        /*0048*/ 	.byte	0x04, 0x17
        /*004a*/ 	.short	(.L_540 - .L_539)
.L_539:
        /*004c*/ 	.word	0x00000000
        /*0050*/ 	.short	0x0000
        /*0052*/ 	.short	0x0000
        /*0054*/ 	.byte	0x00, 0xf5, 0x21, 0x00


	//----- nvinfo : EIATTR_SPARSE_MMA_MASK
	.align		4
.L_540:
        /*0058*/ 	.byte	0x03, 0x50
        /*005a*/ 	.short	0x0000


	//----- nvinfo : EIATTR_MAXREG_COUNT
	.align		4
        /*005c*/ 	.byte	0x03, 0x1b
        /*005e*/ 	.short	0x00ff


	//----- nvinfo : EIATTR_MERCURY_ISA_VERSION
	.align		4
        /*0060*/ 	.byte	0x03, 0x5f
        /*0062*/ 	.short	0x0101


	//----- nvinfo : EIATTR_VRC_CTA_INIT_COUNT
	.align		4
        /*0064*/ 	.byte	0x02, 0x4a
	.zero		1
	.zero		1


	//----- nvinfo : EIATTR_EXIT_INSTR_OFFSETS
	.align		4
        /*0068*/ 	.byte	0x04, 0x1c
        /*006a*/ 	.short	(.L_542 - .L_541)


	//   ....[0]....
.L_541:
        /*006c*/ 	.word	0x000000d0


	//   ....[1]....
        /*0070*/ 	.word	0x00000140


	//   ....[2]....
        /*0074*/ 	.word	0x00000190


	//   ....[3]....
        /*0078*/ 	.word	0x00000200


	//----- nvinfo : EIATTR_CBANK_PARAM_SIZE
	.align		4
.L_542:
        /*007c*/ 	.byte	0x03, 0x19
        /*007e*/ 	.short	0x0020


	//----- nvinfo : EIATTR_PARAM_CBANK
	.align		4
        /*0080*/ 	.byte	0x04, 0x0a
        /*0082*/ 	.short	(.L_544 - .L_543)
	.align		4
.L_543:
        /*0084*/ 	.word	index@(.nv.constant0._ZN5janus19MatrixSqueezeKernelEPKN6thrust24THRUST_300001_SM_1000_NS7complexIdEEiiiPS3_)
        /*0088*/ 	.short	0x0380
        /*008a*/ 	.short	0x0020


	//----- nvinfo : EIATTR_SW_WAR
	.align		4
.L_544:
        /*008c*/ 	.byte	0x04, 0x36
        /*008e*/ 	.short	(.L_546 - .L_545)
.L_545:
        /*0090*/ 	.word	0x00000008
.L_546:


//--------------------- .nv.info._ZN5janus20MatrixIndexPutKernelEPKN6thrust24THRUST_300001_SM_1000_NS7complexIdEEiiiiPS3_ --------------------------
	.section	.nv.info._ZN5janus20MatrixIndexPutKernelEPKN6thrust24THRUST_300001_SM_1000_NS7complexIdEEiiiiPS3_,"",@"SHT_CUDA_INFO"
	.sectionflags	@""
	.align	4


	//----- nvinfo : EIATTR_CUDA_API_VERSION
	.align		4
        /*0000*/ 	.byte	0x04, 0x37
        /*0002*/ 	.short	(.L_548 - .L_547)
.L_547:
        /*0004*/ 	.word	0x00000082


	//----- nvinfo : EIATTR_KPARAM_INFO
	.align		4
.L_548:
        /*0008*/ 	.byte	0x04, 0x17
        /*000a*/ 	.short	(.L_550 - .L_549)
.L_549:
        /*000c*/ 	.word	0x00000000
        /*0010*/ 	.short	0x0005
        /*0012*/ 	.short	0x0018
        /*0014*/ 	.byte	0x00, 0xf5, 0x21, 0x00


	//----- nvinfo : EIATTR_KPARAM_INFO
	.align		4
.L_550:
        /*0018*/ 	.byte	0x04, 0x17
        /*001a*/ 	.short	(.L_552 - .L_551)
.L_551:
        /*001c*/ 	.word	0x00000000
        /*0020*/ 	.short	0x0004
        /*0022*/ 	.short	0x0014
        /*0024*/ 	.byte	0x00, 0xf0, 0x11, 0x00


	//----- nvinfo : EIATTR_KPARAM_INFO
	.align		4
.L_552:
        /*0028*/ 	.byte	0x04, 0x17
        /*002a*/ 	.short	(.L_554 - .L_553)
.L_553:
        /*002c*/ 	.word	0x00000000
        /*0030*/ 	.short	0x0003
        /*0032*/ 	.short	0x0010
        /*0034*/ 	.byte	0x00, 0xf0, 0x11, 0x00


	//----- nvinfo : EIATTR_KPARAM_INFO
	.align		4
.L_554:
        /*0038*/ 	.byte	0x04, 0x17
        /*003a*/ 	.short	(.L_556 - .L_555)
.L_555:
        /*003c*/ 	.word	0x00000000
        /*0040*/ 	.short	0x0002
        /*0042*/ 	.short	0x000c
        /*0044*/ 	.byte	0x00, 0xf0, 0x11, 0x00


	//----- nvinfo : EIATTR_KPARAM_INFO
	.align		4
.L_556:
        /*0048*/ 	.byte	0x04, 0x17
        /*004a*/ 	.short	(.L_558 - .L_557)
.L_557:
        /*004c*/ 	.word	0x00000000
        /*0050*/ 	.short	0x0001
        /*0052*/ 	.short	0x0008
        /*0054*/ 	.byte	0x00, 0xf0, 0x11, 0x00


	//----- nvinfo : EIATTR_KPARAM_INFO
	.align		4
.L_558:
        /*0058*/ 	.byte	0x04, 0x17
        /*005a*/ 	.short	(.L_560 - .L_559)
.L_559:
        /*005c*/ 	.word	0x00000000
        /*0060*/ 	.short	0x0000
        /*0062*/ 	.short	0x0000
        /*0064*/ 	.byte	0x00, 0xf5, 0x21, 0x00


	//----- nvinfo : EIATTR_SPARSE_MMA_MASK
	.align		4
.L_560:
        /*0068*/ 	.byte	0x03, 0x50
        /*006a*/ 	.short	0x0000


	//----- nvinfo : EIATTR_MAXREG_COUNT
	.align		4
        /*006c*/ 	.byte	0x03, 0x1b
        /*006e*/ 	.short	0x00ff


	//----- nvinfo : EIATTR_MERCURY_ISA_VERSION
	.align		4
        /*0070*/ 	.byte	0x03, 0x5f
        /*0072*/ 	.short	0x0101


	//----- nvinfo : EIATTR_VRC_CTA_INIT_COUNT
	.align		4
        /*0074*/ 	.byte	0x02, 0x4a
	.zero		1
	.zero		1


	//----- nvinfo : EIATTR_EXIT_INSTR_OFFSETS
	.align		4
        /*0078*/ 	.byte	0x04, 0x1c
        /*007a*/ 	.short	(.L_562 - .L_561)


	//   ....[0]....
.L_561:
        /*007c*/ 	.word	0x00000080


	//   ....[1]....
        /*0080*/ 	.word	0x000000c0


	//   ....[2]....
        /*0084*/ 	.word	0x00000150


	//----- nvinfo : EIATTR_CBANK_PARAM_SIZE
	.align		4
.L_562:
        /*0088*/ 	.byte	0x03, 0x19
        /*008a*/ 	.short	0x0020


	//----- nvinfo : EIATTR_PARAM_CBANK
	.align		4
        /*008c*/ 	.byte	0x04, 0x0a
        /*008e*/ 	.short	(.L_564 - .L_563)
	.align		4
.L_563:
        /*0090*/ 	.word	index@(.nv.constant0._ZN5janus20MatrixIndexPutKernelEPKN6thrust24THRUST_300001_SM_1000_NS7complexIdEEiiiiPS3_)
        /*0094*/ 	.short	0x0380
        /*0096*/ 	.short	0x0020


	//----- nvinfo : EIATTR_SW_WAR
	.align		4
.L_564:
        /*0098*/ 	.byte	0x04, 0x36
        /*009a*/ 	.short	(.L_566 - .L_565)
.L_565:
        /*009c*/ 	.word	0x00000008
.L_566:


//--------------------- .nv.info._ZN5janus20MatrixIndexGetKernelEPKN6thrust24THRUST_300001_SM_1000_NS7complexIdEEiiiiPS3_ --------------------------
	.section	.nv.info._ZN5janus20MatrixIndexGetKernelEPKN6thrust24THRUST_300001_SM_1000_NS7complexIdEEiiiiPS3_,"",@"SHT_CUDA_INFO"
	.sectionflags	@""
	.align	4


	//----- nvinfo : EIATTR_CUDA_API_VERSION
	.align		4
        /*0000*/ 	.byte	0x04, 0x37
        /*0002*/ 	.short	(.L_568 - .L_567)
.L_567:
        /*0004*/ 	.word	0x00000082


	//----- nvinfo : EIATTR_KPARAM_INFO
	.align		4
.L_568:
        /*0008*/ 	.byte	0x04, 0x17
        /*000a*/ 	.short	(.L_570 - .L_569)
.L_569:
        /*000c*/ 	.word	0x00000000
        /*0010*/ 	.short	0x0005
        /*0012*/ 	.short	0x0018
        /*0014*/ 	.byte	0x00, 0xf5, 0x21, 0x00


	//----- nvinfo : EIATTR_KPARAM_INFO
	.align		4
.L_570:
        /*0018*/ 	.byte	0x04, 0x17
        /*001a*/ 	.short	(.L_572 - .L_571)
.L_571:
        /*001c*/ 	.word	0x00000000
        /*0020*/ 	.short	0x0004
        /*0022*/ 	.short	0x0014
        /*0024*/ 	.byte	0x00, 0xf0, 0x11, 0x00


	//----- nvinfo : EIATTR_KPARAM_INFO
	.align		4
.L_572:
        /*0028*/ 	.byte	0x04, 0x17
        /*002a*/ 	.short	(.L_574 - .L_573)
.L_573:
        /*002c*/ 	.word	0x00000000
        /*0030*/ 	.short	0x0003
        /*0032*/ 	.short	0x0010
        /*0034*/ 	.byte	0x00, 0xf0, 0x11, 0x00


	//----- nvinfo : EIATTR_KPARAM_INFO
	.align		4
.L_574:
        /*0038*/ 	.byte	0x04, 0x17
        /*003a*/ 	.short	(.L_576 - .L_575)
.L_575:
        /*003c*/ 	.word	0x00000000
        /*0040*/ 	.short	0x0002
        /*0042*/ 	.short	0x000c
        /*0044*/ 	.byte	0x00, 0xf0, 0x11, 0x00


	//----- nvinfo : EIATTR_KPARAM_INFO
	.align		4
.L_576:
        /*0048*/ 	.byte	0x04, 0x17
        /*004a*/ 	.short	(.L_578 - .L_577)
.L_577:
        /*004c*/ 	.word	0x00000000
        /*0050*/ 	.short	0x0001
        /*0052*/ 	.short	0x0008
        /*0054*/ 	.byte	0x00, 0xf0, 0x11, 0x00


	//----- nvinfo : EIATTR_KPARAM_INFO
	.align		4
.L_578:
        /*0058*/ 	.byte	0x04, 0x17
        /*005a*/ 	.short	(.L_580 - .L_579)
.L_579:
        /*005c*/ 	.word	0x00000000
        /*0060*/ 	.short	0x0000
        /*0062*/ 	.short	0x0000
        /*0064*/ 	.byte	0x00, 0xf5, 0x21, 0x00


	//----- nvinfo : EIATTR_SPARSE_MMA_MASK
	.align		4
.L_580:
        /*0068*/ 	.byte	0x03, 0x50
        /*006a*/ 	.short	0x0000


	//----- nvinfo : EIATTR_MAXREG_COUNT
	.align		4
        /*006c*/ 	.byte	0x03, 0x1b
        /*006e*/ 	.short	0x00ff


	//----- nvinfo : EIATTR_MERCURY_ISA_VERSION
	.align		4
        /*0070*/ 	.byte	0x03, 0x5f
        /*0072*/ 	.short	0x0101


	//----- nvinfo : EIATTR_VRC_CTA_INIT_COUNT
	.align		4
        /*0074*/ 	.byte	0x02, 0x4a
	.zero		1
	.zero		1


	//----- nvinfo : EIATTR_EXIT_INSTR_OFFSETS
	.align		4
        /*0078*/ 	.byte	0x04, 0x1c
        /*007a*/ 	.short	(.L_582 - .L_581)


	//   ....[0]....
.L_581:
        /*007c*/ 	.word	0x00000080


	//   ....[1]....
        /*0080*/ 	.word	0x000000c0


	//   ....[2]....
        /*0084*/ 	.word	0x00000150


	//----- nvinfo : EIATTR_CBANK_PARAM_SIZE
	.align		4
.L_582:
        /*0088*/ 	.byte	0x03, 0x19
        /*008a*/ 	.short	0x0020


	//----- nvinfo : EIATTR_PARAM_CBANK
	.align		4
        /*008c*/ 	.byte	0x04, 0x0a
        /*008e*/ 	.short	(.L_584 - .L_583)
	.align		4
.L_583:
        /*0090*/ 	.word	index@(.nv.constant0._ZN5janus20MatrixIndexGetKernelEPKN6thrust24THRUST_300001_SM_1000_NS7complexIdEEiiiiPS3_)
        /*0094*/ 	.short	0x0380
        /*0096*/ 	.short	0x0020


	//----- nvinfo : EIATTR_SW_WAR
	.align		4
.L_584:
        /*0098*/ 	.byte	0x04, 0x36
        /*009a*/ 	.short	(.L_586 - .L_585)
.L_585:
        /*009c*/ 	.word	0x00000008
.L_586:


//--------------------- .nv.info._ZN5janus15MatrixSumKernelEPKN6thrust24THRUST_300001_SM_1000_NS7complexIdEEiiiPS3_ --------------------------
	.section	.nv.info._ZN5janus15MatrixSumKernelEPKN6thrust24THRUST_300001_SM_1000_NS7complexIdEEiiiPS3_,"",@"SHT_CUDA_INFO"
	.sectionflags	@""
	.align	4


	//----- nvinfo : EIATTR_CUDA_API_VERSION
	.align		4
        /*0000*/ 	.byte	0x04, 0x37
        /*0002*/ 	.short	(.L_588 - .L_587)
.L_587:
        /*0004*/ 	.word	0x00000082


	//----- nvinfo : EIATTR_KPARAM_INFO
	.align		4
.L_588:
        /*0008*/ 	.byte	0x04, 0x17
        /*000a*/ 	.short	(.L_590 - .L_589)
.L_589:
        /*000c*/ 	.word	0x00000000
        /*0010*/ 	.short	0x0004
        /*0012*/ 	.short	0x0018
        /*0014*/ 	.byte	0x00, 0xf5, 0x21, 0x00


	//----- nvinfo : EIATTR_KPARAM_INFO
	.align		4
.L_590:
        /*0018*/ 	.byte	0x04, 0x17
        /*001a*/ 	.short	(.L_592 - .L_591)
.L_591:
        /*001c*/ 	.word	0x00000000
        /*0020*/ 	.short	0x0003
        /*0022*/ 	.short	0x0010
        /*0024*/ 	.byte	0x00, 0xf0, 0x11, 0x00


	//----- nvinfo : EIATTR_KPARAM_INFO
	.align		4
.L_592:
        /*0028*/ 	.byte	0x04, 0x17
        /*002a*/ 	.short	(.L_594 - .L_593)
.L_593:
        /*002c*/ 	.word	0x00000000
        /*0030*/ 	.short	0x0002
        /*0032*/ 	.short	0x000c
        /*0034*/ 	.byte	0x00, 0xf0, 0x11, 0x00


	//----- nvinfo : EIATTR_KPARAM_INFO
	.align		4
.L_594:
        /*0038*/ 	.byte	0x04, 0x17
        /*003a*/ 	.short	(.L_596 - .L_595)
.L_595:
        /*003c*/ 	.word	0x00000000
        /*0040*/ 	.short	0x0001
        /*0042*/ 	.short	0x0008
        /*0044*/ 	.byte	0x00, 0xf0, 0x11, 0x00


	//----- nvinfo : EIATTR_KPARAM_INFO
	.align		4
.L_596:
        /*0048*/ 	.byte	0x04, 0x17
        /*004a*/ 	.short	(.L_598 - .L_597)
.L_597:
        /*004c*/ 	.word	0x00000000
        /*0050*/ 	.short	0x0000
        /*0052*/ 	.short	0x0000
        /*0054*/ 	.byte	0x00, 0xf5, 0x21, 0x00


	//----- nvinfo : EIATTR_SPARSE_MMA_MASK
	.align		4
.L_598:
        /*0058*/ 	.byte	0x03, 0x50
        /*005a*/ 	.short	0x0000


	//----- nvinfo : EIATTR_MAXREG_COUNT
	.align		4
        /*005c*/ 	.byte	0x03, 0x1b
        /*005e*/ 	.short	0x00ff


	//----- nvinfo : EIATTR_MERCURY_ISA_VERSION
	.align		4
        /*0060*/ 	.byte	0x03, 0x5f
        /*0062*/ 	.short	0x0101


	//----- nvinfo : EIATTR_VRC_CTA_INIT_COUNT
	.align		4
        /*0064*/ 	.byte	0x02, 0x4a
	.zero		1
	.zero		1


	//----- nvinfo : EIATTR_EXIT_INSTR_OFFSETS
	.align		4
        /*0068*/ 	.byte	0x04, 0x1c
        /*006a*/ 	.short	(.L_600 - .L_599)


	//   ....[0]....
.L_599:
        /*006c*/ 	.word	0x00000080


	//   ....[1]....
        /*0070*/ 	.word	0x000002a0


	//   ....[2]....
        /*0074*/ 	.word	0x000004b0


	//----- nvinfo : EIATTR_CBANK_PARAM_SIZE
	.align		4
.L_600:
        /*0078*/ 	.byte	0x03, 0x19
        /*007a*/ 	.short	0x0020


	//----- nvinfo : EIATTR_PARAM_CBANK
	.align		4
        /*007c*/ 	.byte	0x04, 0x0a
        /*007e*/ 	.short	(.L_602 - .L_601)
	.align		4
.L_601:
        /*0080*/ 	.word	index@(.nv.constant0._ZN5janus15MatrixSumKernelEPKN6thrust24THRUST_300001_SM_1000_NS7complexIdEEiiiPS3_)
        /*0084*/ 	.short	0x0380
        /*0086*/ 	.short	0x0020


	//----- nvinfo : EIATTR_SW_WAR
	.align		4
.L_602:
        /*0088*/ 	.byte	0x04, 0x36
        /*008a*/ 	.short	(.L_604 - .L_603)
.L_603:
        /*008c*/ 	.word	0x00000008
.L_604:


//--------------------- .nv.info._ZN5janus18MatrixReduceKernelEPKN6thrust24THRUST_300001_SM_1000_NS7complexIdEEiiPS3_ --------------------------
	.section	.nv.info._ZN5janus18MatrixReduceKernelEPKN6thrust24THRUST_300001_SM_1000_NS7complexIdEEiiPS3_,"",@"SHT_CUDA_INFO"
	.sectionflags	@""
	.align	4


	//----- nvinfo : EIATTR_CUDA_API_VERSION
	.align		4
        /*0000*/ 	.byte	0x04, 0x37
        /*0002*/ 	.short	(.L_606 - .L_605)
.L_605:
        /*0004*/ 	.word	0x00000082


	//----- nvinfo : EIATTR_KPARAM_INFO
	.align		4
.L_606:
        /*0008*/ 	.byte	0x04, 0x17
        /*000a*/ 	.short	(.L_608 - .L_607)
.L_607:
        /*000c*/ 	.word	0x00000000
        /*0010*/ 	.short	0x0003
        /*0012*/ 	.short	0x0010
        /*0014*/ 	.byte	0x00, 0xf5, 0x21, 0x00


	//----- nvinfo : EIATTR_KPARAM_INFO
	.align		4
.L_608:
        /*0018*/ 	.byte	0x04, 0x17
        /*001a*/ 	.short	(.L_610 - .L_609)
.L_609:
        /*001c*/ 	.word	0x00000000
        /*0020*/ 	.short	0x0002
        /*0022*/ 	.short	0x000c
        /*0024*/ 	.byte	0x00, 0xf0, 0x11, 0x00


	//----- nvinfo : EIATTR_KPARAM_INFO
	.align		4
.L_610:
        /*0028*/ 	.byte	0x04, 0x17
        /*002a*/ 	.short	(.L_612 - .L_611)
.L_611:
        /*002c*/ 	.word	0x00000000
        /*0030*/ 	.short	0x0001
        /*0032*/ 	.short	0x0008
        /*0034*/ 	.byte	0x00, 0xf0, 0x11, 0x00


	//----- nvinfo : EIATTR_KPARAM_INFO
	.align		4
.L_612:
        /*0038*/ 	.byte	0x04, 0x17
        /*003a*/ 	.short	(.L_614 - .L_613)
.L_613:
        /*003c*/ 	.word	0x00000000
        /*0040*/ 	.short	0x0000
        /*0042*/ 	.short	0x0000
        /*0044*/ 	.byte	0x00, 0xf5, 0x21, 0x00


	//----- nvinfo : EIATTR_SPARSE_MMA_MASK
	.align		4
.L_614:
        /*0048*/ 	.byte	0x03, 0x50
        /*004a*/ 	.short	0x0000


	//----- nvinfo : EIATTR_MAXREG_COUNT
	.align		4
        /*004c*/ 	.byte	0x03, 0x1b
        /*004e*/ 	.short	0x00ff


	//----- nvinfo : EIATTR_NUM_BARRIERS
	.align		4
        /*0050*/ 	.byte	0x02, 0x4c
        /*0052*/ 	.byte	0x01
	.zero		1


	//----- nvinfo : EIATTR_MERCURY_ISA_VERSION
	.align		4
        /*0054*/ 	.byte	0x03, 0x5f
        /*0056*/ 	.short	0x0101


	//----- nvinfo : EIATTR_VRC_CTA_INIT_COUNT
	.align		4
        /*0058*/ 	.byte	0x02, 0x4a
	.zero		1
	.zero		1


	//----- nvinfo : EIATTR_EXIT_INSTR_OFFSETS
	.align		4
        /*005c*/ 	.byte	0x04, 0x1c
        /*005e*/ 	.short	(.L_616 - .L_615)


	//   ....[0]....
.L_615:
        /*0060*/ 	.word	0x00000240


	//   ....[1]....
        /*0064*/ 	.word	0x000002c0


	//----- nvinfo : EIATTR_CBANK_PARAM_SIZE
	.align		4
.L_616:
        /*0068*/ 	.byte	0x03, 0x19
        /*006a*/ 	.short	0x0018


	//----- nvinfo : EIATTR_PARAM_CBANK
	.align		4
        /*006c*/ 	.byte	0x04, 0x0a
        /*006e*/ 	.short	(.L_618 - .L_617)
	.align		4
.L_617:
        /*0070*/ 	.word	index@(.nv.constant0._ZN5janus18MatrixReduceKernelEPKN6thrust24THRUST_300001_SM_1000_NS7complexIdEEiiPS3_)
        /*0074*/ 	.short	0x0380
        /*0076*/ 	.short	0x0018


	//----- nvinfo : EIATTR_SW_WAR
	.align		4
.L_618:
        /*0078*/ 	.byte	0x04, 0x36
        /*007a*/ 	.short	(.L_620 - .L_619)
.L_619:
        /*007c*/ 	.word	0x00000008
.L_620:


//--------------------- .nv.info._ZN5janus15MatrixPowKernelEPKN6thrust24THRUST_300001_SM_1000_NS7complexIdEEdiiPS3_ --------------------------
	.section	.nv.info._ZN5janus15MatrixPowKernelEPKN6thrust24THRUST_300001_SM_1000_NS7complexIdEEdiiPS3_,"",@"SHT_CUDA_INFO"
	.sectionflags	@""
	.align	4


	//----- nvinfo : EIATTR_CUDA_API_VERSION
	.align		4
        /*0000*/ 	.byte	0x04, 0x37
        /*0002*/ 	.short	(.L_622 - .L_621)
.L_621:
        /*0004*/ 	.word	0x00000082


	//----- nvinfo : EIATTR_KPARAM_INFO
	.align		4
.L_622:
        /*0008*/ 	.byte	0x04, 0x17
        /*000a*/ 	.short	(.L_624 - .L_623)
.L_623:
        /*000c*/ 	.word	0x00000000
        /*0010*/ 	.short	0x0004
        /*0012*/ 	.short	0x0018
        /*0014*/ 	.byte	0x00, 0xf5, 0x21, 0x00


	//----- nvinfo : EIATTR_KPARAM_INFO
	.align		4
.L_624:
        /*0018*/ 	.byte	0x04, 0x17
        /*001a*/ 	.short	(.L_626 - .L_625)
.L_625:
        /*001c*/ 	.word	0x00000000
        /*0020*/ 	.short	0x0003
        /*0022*/ 	.short	0x0014
        /*0024*/ 	.byte	0x00, 0xf0, 0x11, 0x00


	//----- nvinfo : EIATTR_KPARAM_INFO
	.align		4
.L_626:
        /*0028*/ 	.byte	0x04, 0x17
        /*002a*/ 	.short	(.L_628 - .L_627)
.L_627:
        /*002c*/ 	.word	0x00000000
        /*0030*/ 	.short	0x0002
        /*0032*/ 	.short	0x0010
        /*0034*/ 	.byte	0x00, 0xf0, 0x11, 0x00


	//----- nvinfo : EIATTR_KPARAM_INFO
	.align		4
.L_628:
        /*0038*/ 	.byte	0x04, 0x17
        /*003a*/ 	.short	(.L_630 - .L_629)
.L_629:
        /*003c*/ 	.word	0x00000000
        /*0040*/ 	.short	0x0001
        /*0042*/ 	.short	0x0008
        /*0044*/ 	.byte	0x00, 0xf0, 0x21, 0x00


	//----- nvinfo : EIATTR_KPARAM_INFO
	.align		4
.L_630:
        /*0048*/ 	.byte	0x04, 0x17
        /*004a*/ 	.short	(.L_632 - .L_631)
.L_631:
        /*004c*/ 	.word	0x00000000
        /*0050*/ 	.short	0x0000
        /*0052*/ 	.short	0x0000
        /*0054*/ 	.byte	0x00, 0xf5, 0x21, 0x00


	//----- nvinfo : EIATTR_SPARSE_MMA_MASK
	.align		4
.L_632:
        /*0058*/ 	.byte	0x03, 0x50
        /*005a*/ 	.short	0x0000


	//----- nvinfo : EIATTR_MAXREG_COUNT
	.align		4
        /*005c*/ 	.byte	0x03, 0x1b
        /*005e*/ 	.short	0x00ff


	//----- nvinfo : EIATTR_MERCURY_ISA_VERSION
	.align		4
        /*0060*/ 	.byte	0x03, 0x5f
        /*0062*/ 	.short	0x0101


	//----- nvinfo : EIATTR_VRC_CTA_INIT_COUNT
	.align		4
        /*0064*/ 	.byte	0x02, 0x4a
	.zero		1
	.zero		1


	//----- nvinfo : EIATTR_EXIT_INSTR_OFFSETS
	.align		4
        /*0068*/ 	.byte	0x04, 0x1c
        /*006a*/ 	.short	(.L_634 - .L_633)


	//   ....[0]....
.L_633:
        /*006c*/ 	.word	0x00000090


	//   ....[1]....
        /*0070*/ 	.word	0x00009fc0


	//----- nvinfo : EIATTR_CRS_STACK_SIZE
	.align		4
.L_634:
        /*0074*/ 	.byte	0x04, 0x1e
        /*0076*/ 	.short	(.L_636 - .L_635)
.L_635:
        /*0078*/ 	.word	0x00000000


	//----- nvinfo : EIATTR_CBANK_PARAM_SIZE
	.align		4
.L_636:
        /*007c*/ 	.byte	0x03, 0x19
        /*007e*/ 	.short	0x0020


	//----- nvinfo : EIATTR_PARAM_CBANK
	.align		4
        /*0080*/ 	.byte	0x04, 0x0a
        /*0082*/ 	.short	(.L_638 - .L_637)
	.align		4
.L_637:
        /*0084*/ 	.word	index@(.nv.constant0._ZN5janus15MatrixPowKernelEPKN6thrust24THRUST_300001_SM_1000_NS7complexIdEEdiiPS3_)
        /*0088*/ 	.short	0x0380
        /*008a*/ 	.short	0x0020


	//----- nvinfo : EIATTR_SW_WAR
	.align		4
.L_638:
        /*008c*/ 	.byte	0x04, 0x36
        /*008e*/ 	.short	(.L_640 - .L_639)
.L_639:
        /*0090*/ 	.word	0x00000008
.L_640:


//--------------------- .nv.info._ZN5janus18MatrixSquareKernelEPN6thrust24THRUST_300001_SM_1000_NS7complexIdEEiiS4_ --------------------------
	.section	.nv.info._ZN5janus18MatrixSquareKernelEPN6thrust24THRUST_300001_SM_1000_NS7complexIdEEiiS4_,"",@"SHT_CUDA_INFO"
	.sectionflags	@""
	.align	4


	//----- nvinfo : EIATTR_CUDA_API_VERSION
	.align		4
        /*0000*/ 	.byte	0x04, 0x37
        /*0002*/ 	.short	(.L_642 - .L_641)
.L_641:
        /*0004*/ 	.word	0x00000082


	//----- nvinfo : EIATTR_KPARAM_INFO
	.align		4
.L_642:
        /*0008*/ 	.byte	0x04, 0x17
        /*000a*/ 	.short	(.L_644 - .L_643)
.L_643:
        /*000c*/ 	.word	0x00000000
        /*0010*/ 	.short	0x0003
        /*0012*/ 	.short	0x0010
        /*0014*/ 	.byte	0x00, 0xf5, 0x21, 0x00


	//----- nvinfo : EIATTR_KPARAM_INFO
	.align		4
.L_644:
        /*0018*/ 	.byte	0x04, 0x17
        /*001a*/ 	.short	(.L_646 - .L_645)
.L_645:
        /*001c*/ 	.word	0x00000000
        /*0020*/ 	.short	0x0002
        /*0022*/ 	.short	0x000c
        /*0024*/ 	.byte	0x00, 0xf0, 0x11, 0x00


	//----- nvinfo : EIATTR_KPARAM_INFO
	.align		4
.L_646:
        /*0028*/ 	.byte	0x04, 0x17
        /*002a*/ 	.short	(.L_648 - .L_647)
.L_647:
        /*002c*/ 	.word	0x00000000
        /*0030*/ 	.short	0x0001
        /*0032*/ 	.short	0x0008
        /*0034*/ 	.byte	0x00, 0xf0, 0x11, 0x00


	//----- nvinfo : EIATTR_KPARAM_INFO
	.align		4
.L_648:
        /*0038*/ 	.byte	0x04, 0x17
        /*003a*/ 	.short	(.L_650 - .L_649)
.L_649:
        /*003c*/ 	.word	0x00000000
        /*0040*/ 	.short	0x0000
        /*0042*/ 	.short	0x0000
        /*0044*/ 	.byte	0x00, 0xf5, 0x21, 0x00


	//----- nvinfo : EIATTR_SPARSE_MMA_MASK
	.align		4
.L_650:
        /*0048*/ 	.byte	0x03, 0x50
        /*004a*/ 	.short	0x0000


	//----- nvinfo : EIATTR_MAXREG_COUNT
	.align		4
        /*004c*/ 	.byte	0x03, 0x1b
        /*004e*/ 	.short	0x00ff


	//----- nvinfo : EIATTR_MERCURY_ISA_VERSION
	.align		4
        /*0050*/ 	.byte	0x03, 0x5f
        /*0052*/ 	.short	0x0101


	//----- nvinfo : EIATTR_VRC_CTA_INIT_COUNT
	.align		4
        /*0054*/ 	.byte	0x02, 0x4a
	.zero		1
	.zero		1


	//----- nvinfo : EIATTR_EXIT_INSTR_OFFSETS
	.align		4
        /*0058*/ 	.byte	0x04, 0x1c
        /*005a*/ 	.short	(.L_652 - .L_651)


	//   ....[0]....
.L_651:
        /*005c*/ 	.word	0x00000080


	//   ....[1]....
        /*0060*/ 	.word	0x00000140


	//----- nvinfo : EIATTR_CBANK_PARAM_SIZE
	.align		4
.L_652:
        /*0064*/ 	.byte	0x03, 0x19
        /*0066*/ 	.short	0x0018


	//----- nvinfo : EIATTR_PARAM_CBANK
	.align		4
        /*0068*/ 	.byte	0x04, 0x0a
        /*006a*/ 	.short	(.L_654 - .L_653)
	.align		4
.L_653:
        /*006c*/ 	.word	index@(.nv.constant0._ZN5janus18MatrixSquareKernelEPN6thrust24THRUST_300001_SM_1000_NS7complexIdEEiiS4_)
        /*0070*/ 	.short	0x0380
        /*0072*/ 	.short	0x0018


	//----- nvinfo : EIATTR_SW_WAR
	.align		4
.L_654:
        /*0074*/ 	.byte	0x04, 0x36
        /*0076*/ 	.short	(.L_656 - .L_655)
.L_655:
        /*0078*/ 	.word	0x00000008
.L_656:


//--------------------- .nv.info._ZN5janus31MatrixElementwiseMultiplyKernelEPKN6thrust24THRUST_300001_SM_1000_NS7complexIdEES5_iiPS3_ --------------------------
	.section	.nv.info._ZN5janus31MatrixElementwiseMultiplyKernelEPKN6thrust24THRUST_300001_SM_1000_NS7complexIdEES5_iiPS3_,"",@"SHT_CUDA_INFO"
	.sectionflags	@""
	.align	4


	//----- nvinfo : EIATTR_CUDA_API_VERSION
	.align		4
        /*0000*/ 	.byte	0x04, 0x37
        /*0002*/ 	.short	(.L_658 - .L_657)
.L_657:
        /*0004*/ 	.word	0x00000082


	//----- nvinfo : EIATTR_KPARAM_INFO
	.align		4
.L_658:
        /*0008*/ 	.byte	0x04, 0x17
        /*000a*/ 	.short	(.L_660 - .L_659)
.L_659:
        /*000c*/ 	.word	0x00000000
        /*0010*/ 	.short	0x0004
        /*0012*/ 	.short	0x0018
        /*0014*/ 	.byte	0x00, 0xf5, 0x21, 0x00


	//----- nvinfo : EIATTR_KPARAM_INFO
	.align		4
.L_660:
        /*0018*/ 	.byte	0x04, 0x17
        /*001a*/ 	.short	(.L_662 - .L_661)
.L_661:
        /*001c*/ 	.word	0x00000000
        /*0020*/ 	.short	0x0003
        /*0022*/ 	.short	0x0014
        /*0024*/ 	.byte	0x00, 0xf0, 0x11, 0x00


	//----- nvinfo : EIATTR_KPARAM_INFO
	.align		4
.L_662:
        /*0028*/ 	.byte	0x04, 0x17
        /*002a*/ 	.short	(.L_664 - .L_663)
.L_663:
        /*002c*/ 	.word	0x00000000
        /*0030*/ 	.short	0x0002
        /*0032*/ 	.short	0x0010
        /*0034*/ 	.byte	0x00, 0xf0, 0x11, 0x00


	//----- nvinfo : EIATTR_KPARAM_INFO
	.align		4
.L_664:
        /*0038*/ 	.byte	0x04, 0x17
        /*003a*/ 	.short	(.L_666 - .L_665)
.L_665:
        /*003c*/ 	.word	0x00000000
        /*0040*/ 	.short	0x0001
        /*0042*/ 	.short	0x0008
        /*0044*/ 	.byte	0x00, 0xf5, 0x21, 0x00


	//----- nvinfo : EIATTR_KPARAM_INFO
	.align		4
.L_666:
        /*0048*/ 	.byte	0x04, 0x17
        /*004a*/ 	.short	(.L_668 - .L_667)
.L_667:
        /*004c*/ 	.word	0x00000000
        /*0050*/ 	.short	0x0000
        /*0052*/ 	.short	0x0000
        /*0054*/ 	.byte	0x00, 0xf5, 0x21, 0x00


	//----- nvinfo : EIATTR_SPARSE_MMA_MASK
	.align		4
.L_668:
        /*0058*/ 	.byte	0x03, 0x50
        /*005a*/ 	.short	0x0000


	//----- nvinfo : EIATTR_MAXREG_COUNT
	.align		4
        /*005c*/ 	.byte	0x03, 0x1b
        /*005e*/ 	.short	0x00ff


	//----- nvinfo : EIATTR_MERCURY_ISA_VERSION
	.align		4
        /*0060*/ 	.byte	0x03, 0x5f
        /*0062*/ 	.short	0x0101


	//----- nvinfo : EIATTR_VRC_CTA_INIT_COUNT
	.align		4
        /*0064*/ 	.byte	0x02, 0x4a
	.zero		1
	.zero		1


	//----- nvinfo : EIATTR_EXIT_INSTR_OFFSETS
	.align		4
        /*0068*/ 	.byte	0x04, 0x1c
        /*006a*/ 	.short	(.L_670 - .L_669)


	//   ....[0]....
.L_669:
        /*006c*/ 	.word	0x00000080


	//   ....[1]....
        /*0070*/ 	.word	0x00000170


	//----- nvinfo : EIATTR_CBANK_PARAM_SIZE
	.align		4
.L_670:
        /*0074*/ 	.byte	0x03, 0x19
        /*0076*/ 	.short	0x0020


	//----- nvinfo : EIATTR_PARAM_CBANK
	.align		4
        /*0078*/ 	.byte	0x04, 0x0a
        /*007a*/ 	.short	(.L_672 - .L_671)
	.align		4
.L_671:
        /*007c*/ 	.word	index@(.nv.constant0._ZN5janus31MatrixElementwiseMultiplyKernelEPKN6thrust24THRUST_300001_SM_1000_NS7complexIdEES5_iiPS3_)
        /*0080*/ 	.short	0x0380
        /*0082*/ 	.short	0x0020


	//----- nvinfo : EIATTR_SW_WAR
	.align		4
.L_672:
        /*0084*/ 	.byte	0x04, 0x36
        /*0086*/ 	.short	(.L_674 - .L_673)
.L_673:
        /*0088*/ 	.word	0x00000008
.L_674:


//--------------------- .nv.info._ZN5janus26MatrixElementwiseAddKernelEPKN6thrust24THRUST_300001_SM_1000_NS7complexIdEES5_iiPS3_ --------------------------
	.section	.nv.info._ZN5janus26MatrixElementwiseAddKernelEPKN6thrust24THRUST_300001_SM_1000_NS7complexIdEES5_iiPS3_,"",@"SHT_CUDA_INFO"
	.sectionflags	@""
	.align	4


	//----- nvinfo : EIATTR_CUDA_API_VERSION
	.align		4
        /*0000*/ 	.byte	0x04, 0x37
        /*0002*/ 	.short	(.L_676 - .L_675)
.L_675:
        /*0004*/ 	.word	0x00000082


	//----- nvinfo : EIATTR_KPARAM_INFO
	.align		4
.L_676:
        /*0008*/ 	.byte	0x04, 0x17
        /*000a*/ 	.short	(.L_678 - .L_677)
.L_677:
        /*000c*/ 	.word	0x00000000
        /*0010*/ 	.short	0x0004
        /*0012*/ 	.short	0x0018
        /*0014*/ 	.byte	0x00, 0xf5, 0x21, 0x00


	//----- nvinfo : EIATTR_KPARAM_INFO
	.align		4
.L_678:
        /*0018*/ 	.byte	0x04, 0x17
        /*001a*/ 	.short	(.L_680 - .L_679)
.L_679:
        /*001c*/ 	.word	0x00000000
        /*0020*/ 	.short	0x0003
        /*0022*/ 	.short	0x0014
        /*0024*/ 	.byte	0x00, 0xf0, 0x11, 0x00


	//----- nvinfo : EIATTR_KPARAM_INFO
	.align		4
.L_680:
        /*0028*/ 	.byte	0x04, 0x17
        /*002a*/ 	.short	(.L_682 - .L_681)
.L_681:
        /*002c*/ 	.word	0x00000000
        /*0030*/ 	.short	0x0002
        /*0032*/ 	.short	0x0010
        /*0034*/ 	.byte	0x00, 0xf0, 0x11, 0x00


	//----- nvinfo : EIATTR_KPARAM_INFO
	.align		4
.L_682:
        /*0038*/ 	.byte	0x04, 0x17
        /*003a*/ 	.short	(.L_684 - .L_683)
.L_683:
        /*003c*/ 	.word	0x00000000
        /*0040*/ 	.short	0x0001
        /*0042*/ 	.short	0x0008
        /*0044*/ 	.byte	0x00, 0xf5, 0x21, 0x00


	//----- nvinfo : EIATTR_KPARAM_INFO
	.align		4
.L_684:
        /*0048*/ 	.byte	0x04, 0x17
        /*004a*/ 	.short	(.L_686 - .L_685)
.L_685:
        /*004c*/ 	.word	0x00000000
        /*0050*/ 	.short	0x0000
        /*0052*/ 	.short	0x0000
        /*0054*/ 	.byte	0x00, 0xf5, 0x21, 0x00


	//----- nvinfo : EIATTR_SPARSE_MMA_MASK
	.align		4
.L_686:
        /*0058*/ 	.byte	0x03, 0x50
        /*005a*/ 	.short	0x0000


	//----- nvinfo : EIATTR_MAXREG_COUNT
	.align		4
        /*005c*/ 	.byte	0x03, 0x1b
        /*005e*/ 	.short	0x00ff


	//----- nvinfo : EIATTR_MERCURY_ISA_VERSION
	.align		4
        /*0060*/ 	.byte	0x03, 0x5f
        /*0062*/ 	.short	0x0101


	//----- nvinfo : EIATTR_VRC_CTA_INIT_COUNT
	.align		4
        /*0064*/ 	.byte	0x02, 0x4a
	.zero		1
	.zero		1


	//----- nvinfo : EIATTR_EXIT_INSTR_OFFSETS
	.align		4
        /*0068*/ 	.byte	0x04, 0x1c
        /*006a*/ 	.short	(.L_688 - .L_687)


	//   ....[0]....
.L_687:
        /*006c*/ 	.word	0x00000080


	//   ....[1]....
        /*0070*/ 	.word	0x00000150


	//----- nvinfo : EIATTR_CBANK_PARAM_SIZE
	.align		4
.L_688:
        /*0074*/ 	.byte	0x03, 0x19
        /*0076*/ 	.short	0x0020


	//----- nvinfo : EIATTR_PARAM_CBANK
	.align		4
        /*0078*/ 	.byte	0x04, 0x0a
        /*007a*/ 	.short	(.L_690 - .L_689)
	.align		4
.L_689:
        /*007c*/ 	.word	index@(.nv.constant0._ZN5janus26MatrixElementwiseAddKernelEPKN6thrust24THRUST_300001_SM_1000_NS7complexIdEES5_iiPS3_)
        /*0080*/ 	.short	0x0380
        /*0082*/ 	.short	0x0020


	//----- nvinfo : EIATTR_SW_WAR
	.align		4
.L_690:
        /*0084*/ 	.byte	0x04, 0x36
        /*0086*/ 	.short	(.L_692 - .L_691)
.L_691:
        /*0088*/ 	.word	0x00000008
.L_692:


//--------------------- .nv.info._ZN5janus18boolIndexPutKernelEPbiiS0_ --------------------------
	.section	.nv.info._ZN5janus18boolIndexPutKernelEPbiiS0_,"",@"SHT_CUDA_INFO"
	.sectionflags	@""
	.align	4


	//----- nvinfo : EIATTR_CUDA_API_VERSION
	.align		4
        /*0000*/ 	.byte	0x04, 0x37
        /*0002*/ 	.short	(.L_694 - .L_693)
.L_693:
        /*0004*/ 	.word	0x00000082


	//----- nvinfo : EIATTR_KPARAM_INFO
	.align		4
.L_694:
        /*0008*/ 	.byte	0x04, 0x17
        /*000a*/ 	.short	(.L_696 - .L_695)
.L_695:
        /*000c*/ 	.word	0x00000000
        /*0010*/ 	.short	0x0003
        /*0012*/ 	.short	0x0010
        /*0014*/ 	.byte	0x00, 0xf5, 0x21, 0x00


	//----- nvinfo : EIATTR_KPARAM_INFO
	.align		4
.L_696:
        /*0018*/ 	.byte	0x04, 0x17
        /*001a*/ 	.short	(.L_698 - .L_697)
.L_697:
        /*001c*/ 	.word	0x00000000
        /*0020*/ 	.short	0x0002
        /*0022*/ 	.short	0x000c
        /*0024*/ 	.byte	0x00, 0xf0, 0x11, 0x00


	//----- nvinfo : EIATTR_KPARAM_INFO
	.align		4
.L_698:
        /*0028*/ 	.byte	0x04, 0x17
        /*002a*/ 	.short	(.L_700 - .L_699)
.L_699:
        /*002c*/ 	.word	0x00000000
        /*0030*/ 	.short	0x0001
        /*0032*/ 	.short	0x0008
        /*0034*/ 	.byte	0x00, 0xf0, 0x11, 0x00


	//----- nvinfo : EIATTR_KPARAM_INFO
	.align		4
.L_700:
        /*0038*/ 	.byte	0x04, 0x17
        /*003a*/ 	.short	(.L_702 - .L_701)
.L_701:
        /*003c*/ 	.word	0x00000000
        /*0040*/ 	.short	0x0000
        /*0042*/ 	.short	0x0000
        /*0044*/ 	.byte	0x00, 0xf5, 0x21, 0x00


	//----- nvinfo : EIATTR_SPARSE_MMA_MASK
	.align		4
.L_702:
        /*0048*/ 	.byte	0x03, 0x50
        /*004a*/ 	.short	0x0000


	//----- nvinfo : EIATTR_MAXREG_COUNT
	.align		4
        /*004c*/ 	.byte	0x03, 0x1b
        /*004e*/ 	.short	0x00ff


	//----- nvinfo : EIATTR_MERCURY_ISA_VERSION
	.align		4
        /*0050*/ 	.byte	0x03, 0x5f
        /*0052*/ 	.short	0x0101


	//----- nvinfo : EIATTR_VRC_CTA_INIT_COUNT
	.align		4
        /*0054*/ 	.byte	0x02, 0x4a
	.zero		1
	.zero		1


	//----- nvinfo : EIATTR_EXIT_INSTR_OFFSETS
	.align		4
        /*0058*/ 	.byte	0x04, 0x1c
        /*005a*/ 	.short	(.L_704 - .L_703)


	//   ....[0]....
.L_703:
        /*005c*/ 	.word	0x00000080


	//   ....[1]....
        /*0060*/ 	.word	0x00000130


	//----- nvinfo : EIATTR_CBANK_PARAM_SIZE
	.align		4
.L_704:
        /*0064*/ 	.byte	0x03, 0x19
        /*0066*/ 	.short	0x0018


	//----- nvinfo : EIATTR_PARAM_CBANK
	.align		4
        /*0068*/ 	.byte	0x04, 0x0a
        /*006a*/ 	.short	(.L_706 - .L_705)
	.align		4
.L_705:
        /*006c*/ 	.word	index@(.nv.constant0._ZN5janus18boolIndexPutKernelEPbiiS0_)
        /*0070*/ 	.short	0x0380
        /*0072*/ 	.short	0x0018


	//----- nvinfo : EIATTR_SW_WAR
	.align		4
.L_706:
        /*0074*/ 	.byte	0x04, 0x36
        /*0076*/ 	.short	(.L_708 - .L_707)
.L_707:
        /*0078*/ 	.word	0x00000008
.L_708:


//--------------------- .nv.info._ZN5janus18boolIndexGetKernelEPbiiS0_ --------------------------
	.section	.nv.info._ZN5janus18boolIndexGetKernelEPbiiS0_,"",@"SHT_CUDA_INFO"
	.sectionflags	@""
	.align	4


	//----- nvinfo : EIATTR_CUDA_API_VERSION
	.align		4
        /*0000*/ 	.byte	0x04, 0x37
        /*0002*/ 	.short	(.L_710 - .L_709)
.L_709:
        /*0004*/ 	.word	0x00000082


	//----- nvinfo : EIATTR_KPARAM_INFO
	.align		4
.L_710:
        /*0008*/ 	.byte	0x04, 0x17
        /*000a*/ 	.short	(.L_712 - .L_711)
.L_711:
        /*000c*/ 	.word	0x00000000
        /*0010*/ 	.short	0x0003
        /*0012*/ 	.short	0x0010
        /*0014*/ 	.byte	0x00, 0xf5, 0x21, 0x00


	//----- nvinfo : EIATTR_KPARAM_INFO
	.align		4
.L_712:
        /*0018*/ 	.byte	0x04, 0x17
        /*001a*/ 	.short	(.L_714 - .L_713)
.L_713:
        /*001c*/ 	.word	0x00000000
        /*0020*/ 	.short	0x0002
        /*0022*/ 	.short	0x000c
        /*0024*/ 	.byte	0x00, 0xf0, 0x11, 0x00


	//----- nvinfo : EIATTR_KPARAM_INFO
	.align		4
.L_714:
        /*0028*/ 	.byte	0x04, 0x17
        /*002a*/ 	.short	(.L_716 - .L_715)
.L_715:
        /*002c*/ 	.word	0x00000000
        /*0030*/ 	.short	0x0001
        /*0032*/ 	.short	0x0008
        /*0034*/ 	.byte	0x00, 0xf0, 0x11, 0x00


	//----- nvinfo : EIATTR_KPARAM_INFO
	.align		4
.L_716:
        /*0038*/ 	.byte	0x04, 0x17
        /*003a*/ 	.short	(.L_718 - .L_717)
.L_717:
        /*003c*/ 	.word	0x00000000
        /*0040*/ 	.short	0x0000
        /*0042*/ 	.short	0x0000
        /*0044*/ 	.byte	0x00, 0xf5, 0x21, 0x00


	//----- nvinfo : EIATTR_SPARSE_MMA_MASK
	.align		4
.L_718:
        /*0048*/ 	.byte	0x03, 0x50
        /*004a*/ 	.short	0x0000


	//----- nvinfo : EIATTR_MAXREG_COUNT
	.align		4
        /*004c*/ 	.byte	0x03, 0x1b
        /*004e*/ 	.short	0x00ff


	//----- nvinfo : EIATTR_MERCURY_ISA_VERSION
	.align		4
        /*0050*/ 	.byte	0x03, 0x5f
        /*0052*/ 	.short	0x0101


	//----- nvinfo : EIATTR_VRC_CTA_INIT_COUNT
	.align		4
        /*0054*/ 	.byte	0x02, 0x4a
	.zero		1
	.zero		1


	//----- nvinfo : EIATTR_EXIT_INSTR_OFFSETS
	.align		4
        /*0058*/ 	.byte	0x04, 0x1c
        /*005a*/ 	.short	(.L_720 - .L_719)


	//   ....[0]....
.L_719:
        /*005c*/ 	.word	0x00000080


	//   ....[1]....
        /*0060*/ 	.word	0x00000130


	//----- nvinfo : EIATTR_CBANK_PARAM_SIZE
	.align		4
.L_720:
        /*0064*/ 	.byte	0x03, 0x19
        /*0066*/ 	.short	0x0018


	//----- nvinfo : EIATTR_PARAM_CBANK
	.align		4
        /*0068*/ 	.byte	0x04, 0x0a
        /*006a*/ 	.short	(.L_722 - .L_721)
	.align		4
.L_721:
        /*006c*/ 	.word	index@(.nv.constant0._ZN5janus18boolIndexGetKernelEPbiiS0_)
        /*0070*/ 	.short	0x0380
        /*0072*/ 	.short	0x0018


	//----- nvinfo : EIATTR_SW_WAR
	.align		4
.L_722:
        /*0074*/ 	.byte	0x04, 0x36
        /*0076*/ 	.short	(.L_724 - .L_723)
.L_723:
        /*0078*/ 	.word	0x00000008
.L_724:


//--------------------- .nv.info._ZN5janus53get_hyperdual_vector_offsets_from_tensor_indxs_kernelEiiiiiPiS0_S0_ --------------------------
	.section	.nv.info._ZN5janus53get_hyperdual_vector_offsets_from_tensor_indxs_kernelEiiiiiPiS0_S0_,"",@"SHT_CUDA_INFO"
	.sectionflags	@""
	.align	4


	//----- nvinfo : EIATTR_CUDA_API_VERSION
	.align		4
        /*0000*/ 	.byte	0x04, 0x37
        /*0002*/ 	.short	(.L_726 - .L_725)
.L_725:
        /*0004*/ 	.word	0x00000082


	//----- nvinfo : EIATTR_KPARAM_INFO
	.align		4
.L_726:
        /*0008*/ 	.byte	0x04, 0x17
        /*000a*/ 	.short	(.L_728 - .L_727)
.L_727:
        /*000c*/ 	.word	0x00000000
        /*0010*/ 	.short	0x0007
        /*0012*/ 	.short	0x0028
        /*0014*/ 	.byte	0x00, 0xf5, 0x21, 0x00


	//----- nvinfo : EIATTR_KPARAM_INFO
	.align		4
.L_728:
        /*0018*/ 	.byte	0x04, 0x17
        /*001a*/ 	.short	(.L_730 - .L_729)
.L_729:
        /*001c*/ 	.word	0x00000000
        /*0020*/ 	.short	0x0006
        /*0022*/ 	.short	0x0020
        /*0024*/ 	.byte	0x00, 0xf5, 0x21, 0x00


	//----- nvinfo : EIATTR_KPARAM_INFO
	.align		4
.L_730:
        /*0028*/ 	.byte	0x04, 0x17
        /*002a*/ 	.short	(.L_732 - .L_731)
.L_731:
        /*002c*/ 	.word	0x00000000
        /*0030*/ 	.short	0x0005
        /*0032*/ 	.short	0x0018
        /*0034*/ 	.byte	0x00, 0xf5, 0x21, 0x00


	//----- nvinfo : EIATTR_KPARAM_INFO
	.align		4
.L_732:
        /*0038*/ 	.byte	0x04, 0x17
        /*003a*/ 	.short	(.L_734 - .L_733)
.L_733:
        /*003c*/ 	.word	0x00000000
        /*0040*/ 	.short	0x0004
        /*0042*/ 	.short	0x0010
        /*0044*/ 	.byte	0x00, 0xf0, 0x11, 0x00


	//----- nvinfo : EIATTR_KPARAM_INFO
	.align		4
.L_734:
        /*0048*/ 	.byte	0x04, 0x17
        /*004a*/ 	.short	(.L_736 - .L_735)
.L_735:
        /*004c*/ 	.word	0x00000000
        /*0050*/ 	.short	0x0003
        /*0052*/ 	.short	0x000c
        /*0054*/ 	.byte	0x00, 0xf0, 0x11, 0x00


	//----- nvinfo : EIATTR_KPARAM_INFO
	.align		4
.L_736:
        /*0058*/ 	.byte	0x04, 0x17
        /*005a*/ 	.short	(.L_738 - .L_737)
.L_737:
        /*005c*/ 	.word	0x00000000
        /*0060*/ 	.short	0x0002
        /*0062*/ 	.short	0x0008
        /*0064*/ 	.byte	0x00, 0xf0, 0x11, 0x00


	//----- nvinfo : EIATTR_KPARAM_INFO
	.align		4
.L_738:
        /*0068*/ 	.byte	0x04, 0x17
        /*006a*/ 	.short	(.L_740 - .L_739)
.L_739:
        /*006c*/ 	.word	0x00000000
        /*0070*/ 	.short	0x0001
        /*0072*/ 	.short	0x0004
        /*0074*/ 	.byte	0x00, 0xf0, 0x11, 0x00


	//----- nvinfo : EIATTR_KPARAM_INFO
	.align		4
.L_740:
        /*0078*/ 	.byte	0x04, 0x17
        /*007a*/ 	.short	(.L_742 - .L_741)
.L_741:
        /*007c*/ 	.word	0x00000000
        /*0080*/ 	.short	0x0000
        /*0082*/ 	.short	0x0000
        /*0084*/ 	.byte	0x00, 0xf0, 0x11, 0x00


	//----- nvinfo : EIATTR_SPARSE_MMA_MASK
	.align		4
.L_742:
        /*0088*/ 	.byte	0x03, 0x50
        /*008a*/ 	.short	0x0000


	//----- nvinfo : EIATTR_MAXREG_COUNT
	.align		4
        /*008c*/ 	.byte	0x03, 0x1b
        /*008e*/ 	.short	0x00ff


	//----- nvinfo : EIATTR_MERCURY_ISA_VERSION
	.align		4
        /*0090*/ 	.byte	0x03, 0x5f
        /*0092*/ 	.short	0x0101


	//----- nvinfo : EIATTR_VRC_CTA_INIT_COUNT
	.align		4
        /*0094*/ 	.byte	0x02, 0x4a
	.zero		1
	.zero		1


	//----- nvinfo : EIATTR_EXIT_INSTR_OFFSETS
	.align		4
        /*0098*/ 	.byte	0x04, 0x1c
        /*009a*/ 	.short	(.L_744 - .L_743)


	//   ....[0]....
.L_743:
        /*009c*/ 	.word	0x000000e0


	//----- nvinfo : EIATTR_CBANK_PARAM_SIZE
	.align		4
.L_744:
        /*00a0*/ 	.byte	0x03, 0x19
        /*00a2*/ 	.short	0x0030


	//----- nvinfo : EIATTR_PARAM_CBANK
	.align		4
        /*00a4*/ 	.byte	0x04, 0x0a
        /*00a6*/ 	.short	(.L_746 - .L_745)
	.align		4
.L_745:
        /*00a8*/ 	.word	index@(.nv.constant0._ZN5janus53get_hyperdual_vector_offsets_from_tensor_indxs_kernelEiiiiiPiS0_S0_)
        /*00ac*/ 	.short	0x0380
        /*00ae*/ 	.short	0x0030


	//----- nvinfo : EIATTR_SW_WAR
	.align		4
.L_746:
        /*00b0*/ 	.byte	0x04, 0x36
        /*00b2*/ 	.short	(.L_748 - .L_747)
.L_747:
        /*00b4*/ 	.word	0x00000008
.L_748:


//--------------------- .nv.info._ZN5janus52get_tensor_indxs_from_hyperdual_vector_offset_kernelEiiiRiS0_S0_ --------------------------
	.section	.nv.info._ZN5janus52get_tensor_indxs_from_hyperdual_vector_offset_kernelEiiiRiS0_S0_,"",@"SHT_CUDA_INFO"
	.sectionflags	@""
	.align	4


	//----- nvinfo : EIATTR_CUDA_API_VERSION
	.align		4
        /*0000*/ 	.byte	0x04, 0x37
        /*0002*/ 	.short	(.L_750 - .L_749)
.L_749:
        /*0004*/ 	.word	0x00000082


	//----- nvinfo : EIATTR_KPARAM_INFO
	.align		4
.L_750:
        /*0008*/ 	.byte	0x04, 0x17
        /*000a*/ 	.short	(.L_752 - .L_751)
.L_751:
        /*000c*/ 	.word	0x00000000
        /*0010*/ 	.short	0x0005
        /*0012*/ 	.short	0x0020
        /*0014*/ 	.byte	0x00, 0xf5, 0x21, 0x00


	//----- nvinfo : EIATTR_KPARAM_INFO
	.align		4
.L_752:
        /*0018*/ 	.byte	0x04, 0x17
        /*001a*/ 	.short	(.L_754 - .L_753)
.L_753:
        /*001c*/ 	.word	0x00000000
        /*0020*/ 	.short	0x0004
        /*0022*/ 	.short	0x0018
        /*0024*/ 	.byte	0x00, 0xf5, 0x21, 0x00


	//----- nvinfo : EIATTR_KPARAM_INFO
	.align		4
.L_754:
        /*0028*/ 	.byte	0x04, 0x17
        /*002a*/ 	.short	(.L_756 - .L_755)
.L_755:
        /*002c*/ 	.word	0x00000000
        /*0030*/ 	.short	0x0003
        /*0032*/ 	.short	0x0010
        /*0034*/ 	.byte	0x00, 0xf5, 0x21, 0x00


	//----- nvinfo : EIATTR_KPARAM_INFO
	.align		4
.L_756:
        /*0038*/ 	.byte	0x04, 0x17
        /*003a*/ 	.short	(.L_758 - .L_757)
.L_757:
        /*003c*/ 	.word	0x00000000
        /*0040*/ 	.short	0x0002
        /*0042*/ 	.short	0x0008
        /*0044*/ 	.byte	0x00, 0xf0, 0x11, 0x00


	//----- nvinfo : EIATTR_KPARAM_INFO
	.align		4
.L_758:
        /*0048*/ 	.byte	0x04, 0x17
        /*004a*/ 	.short	(.L_760 - .L_759)
.L_759:
        /*004c*/ 	.word	0x00000000
        /*0050*/ 	.short	0x0001
        /*0052*/ 	.short	0x0004
        /*0054*/ 	.byte	0x00, 0xf0, 0x11, 0x00


	//----- nvinfo : EIATTR_KPARAM_INFO
	.align		4
.L_760:
        /*0058*/ 	.byte	0x04, 0x17
        /*005a*/ 	.short	(.L_762 - .L_761)
.L_761:
        /*005c*/ 	.word	0x00000000
        /*0060*/ 	.short	0x0000
        /*0062*/ 	.short	0x0000
        /*0064*/ 	.byte	0x00, 0xf0, 0x11, 0x00


	//----- nvinfo : EIATTR_SPARSE_MMA_MASK
	.align		4
.L_762:
        /*0068*/ 	.byte	0x03, 0x50
        /*006a*/ 	.short	0x0000


	//----- nvinfo : EIATTR_MAXREG_COUNT
	.align		4
        /*006c*/ 	.byte	0x03, 0x1b
        /*006e*/ 	.short	0x00ff


	//----- nvinfo : EIATTR_MERCURY_ISA_VERSION
	.align		4
        /*0070*/ 	.byte	0x03, 0x5f
        /*0072*/ 	.short	0x0101


	//----- nvinfo : EIATTR_VRC_CTA_INIT_COUNT
	.align		4
        /*0074*/ 	.byte	0x02, 0x4a
	.zero		1
	.zero		1


	//----- nvinfo : EIATTR_EXIT_INSTR_OFFSETS
	.align		4
        /*0078*/ 	.byte	0x04, 0x1c
        /*007a*/ 	.short	(.L_764 - .L_763)


	//   ....[0]....
.L_763:
        /*007c*/ 	.word	0x00000490


	//----- nvinfo : EIATTR_CBANK_PARAM_SIZE
	.align		4
.L_764:
        /*0080*/ 	.byte	0x03, 0x19
        /*0082*/ 	.short	0x0028


	//----- nvinfo : EIATTR_PARAM_CBANK
	.align		4
        /*0084*/ 	.byte	0x04, 0x0a
        /*0086*/ 	.short	(.L_766 - .L_765)
	.align		4
.L_765:
        /*0088*/ 	.word	index@(.nv.constant0._ZN5janus52get_tensor_indxs_from_hyperdual_vector_offset_kernelEiiiRiS0_S0_)
        /*008c*/ 	.short	0x0380
        /*008e*/ 	.short	0x0028


	//----- nvinfo : EIATTR_SW_WAR
	.align		4
.L_766:
        /*0090*/ 	.byte	0x04, 0x36
        /*0092*/ 	.short	(.L_768 - .L_767)
.L_767:
        /*0094*/ 	.word	0x00000008
.L_768:


//--------------------- .nv.info._ZN5janus28get_hyperdual_indexes_kernelEiiiiiiiRiS0_S0_S0_ --------------------------
	.section	.nv.info._ZN5janus28get_hyperdual_indexes_kernelEiiiiiiiRiS0_S0_S0_,"",@"SHT_CUDA_INFO"
	.sectionflags	@""
	.align	4


	//----- nvinfo : EIATTR_CUDA_API_VERSION
	.align		4
        /*0000*/ 	.byte	0x04, 0x37
        /*0002*/ 	.short	(.L_770 - .L_769)
.L_769:
        /*0004*/ 	.word	0x00000082


	//----- nvinfo : EIATTR_KPARAM_INFO
	.align		4
.L_770:
        /*0008*/ 	.byte	0x04, 0x17
        /*000a*/ 	.short	(.L_772 - .L_771)
.L_771:
        /*000c*/ 	.word	0x00000000
        /*0010*/ 	.short	0x000a
        /*0012*/ 	.short	0x0038
        /*0014*/ 	.byte	0x00, 0xf5, 0x21, 0x00


	//----- nvinfo : EIATTR_KPARAM_INFO
	.align		4
.L_772:
        /*0018*/ 	.byte	0x04, 0x17
        /*001a*/ 	.short	(.L_774 - .L_773)
.L_773:
        /*001c*/ 	.word	0x00000000
        /*0020*/ 	.short	0x0009
        /*0022*/ 	.short	0x0030
        /*0024*/ 	.byte	0x00, 0xf5, 0x21, 0x00


	//----- nvinfo : EIATTR_KPARAM_INFO
	.align		4
.L_774:
        /*0028*/ 	.byte	0x04, 0x17
        /*002a*/ 	.short	(.L_776 - .L_775)
.L_775:
        /*002c*/ 	.word	0x00000000
        /*0030*/ 	.short	0x0008
        /*0032*/ 	.short	0x0028
        /*0034*/ 	.byte	0x00, 0xf5, 0x21, 0x00


	//----- nvinfo : EIATTR_KPARAM_INFO
	.align		4
.L_776:
        /*0038*/ 	.byte	0x04, 0x17
        /*003a*/ 	.short	(.L_778 - .L_777)
.L_777:
        /*003c*/ 	.word	0x00000000
        /*0040*/ 	.short	0x0007
        /*0042*/ 	.short	0x0020
        /*0044*/ 	.byte	0x00, 0xf5, 0x21, 0x00


	//----- nvinfo : EIATTR_KPARAM_INFO
	.align		4
.L_778:
        /*0048*/ 	.byte	0x04, 0x17
        /*004a*/ 	.short	(.L_780 - .L_779)
.L_779:
        /*004c*/ 	.word	0x00000000
        /*0050*/ 	.short	0x0006
        /*0052*/ 	.short	0x0018
        /*0054*/ 	.byte	0x00, 0xf0, 0x11, 0x00


	//----- nvinfo : EIATTR_KPARAM_INFO
	.align		4
.L_780:
        /*0058*/ 	.byte	0x04, 0x17
        /*005a*/ 	.short	(.L_782 - .L_781)
.L_781:
        /*005c*/ 	.word	0x00000000
        /*0060*/ 	.short	0x0005
        /*0062*/ 	.short	0x0014
        /*0064*/ 	.byte	0x00, 0xf0, 0x11, 0x00


	//----- nvinfo : EIATTR_KPARAM_INFO
	.align		4
.L_782:
        /*0068*/ 	.byte	0x04, 0x17
        /*006a*/ 	.short	(.L_784 - .L_783)
.L_783:
        /*006c*/ 	.word	0x00000000
        /*0070*/ 	.short	0x0004
        /*0072*/ 	.short	0x0010
        /*0074*/ 	.byte	0x00, 0xf0, 0x11, 0x00


	//----- nvinfo : EIATTR_KPARAM_INFO
	.align		4
.L_784:
        /*0078*/ 	.byte	0x04, 0x17
        /*007a*/ 	.short	(.L_786 - .L_785)
.L_785:
        /*007c*/ 	.word	0x00000000
        /*0080*/ 	.short	0x0003
        /*0082*/ 	.short	0x000c
        /*0084*/ 	.byte	0x00, 0xf0, 0x11, 0x00


	//----- nvinfo : EIATTR_KPARAM_INFO
	.align		4
.L_786:
        /*0088*/ 	.byte	0x04, 0x17
        /*008a*/ 	.short	(.L_788 - .L_787)
.L_787:
        /*008c*/ 	.word	0x00000000
        /*0090*/ 	.short	0x0002
        /*0092*/ 	.short	0x0008
        /*0094*/ 	.byte	0x00, 0xf0, 0x11, 0x00


	//----- nvinfo : EIATTR_KPARAM_INFO
	.align		4
.L_788:
        /*0098*/ 	.byte	0x04, 0x17
        /*009a*/ 	.short	(.L_790 - .L_789)
.L_789:
        /*009c*/ 	.word	0x00000000
        /*00a0*/ 	.short	0x0001
        /*00a2*/ 	.short	0x0004
        /*00a4*/ 	.byte	0x00, 0xf0, 0x11, 0x00


	//----- nvinfo : EIATTR_KPARAM_INFO
	.align		4
.L_790:
        /*00a8*/ 	.byte	0x04, 0x17
        /*00aa*/ 	.short	(.L_792 - .L_791)
.L_791:
        /*00ac*/ 	.word	0x00000000
        /*00b0*/ 	.short	0x0000
        /*00b2*/ 	.short	0x0000
        /*00b4*/ 	.byte	0x00, 0xf0, 0x11, 0x00


	//----- nvinfo : EIATTR_SPARSE_MMA_MASK
	.align		4
.L_792:
        /*00b8*/ 	.byte	0x03, 0x50
        /*00ba*/ 	.short	0x0000


	//----- nvinfo : EIATTR_MAXREG_COUNT
	.align		4
        /*00bc*/ 	.byte	0x03, 0x1b
        /*00be*/ 	.short	0x00ff


	//----- nvinfo : EIATTR_MERCURY_ISA_VERSION
	.align		4
        /*00c0*/ 	.byte	0x03, 0x5f
        /*00c2*/ 	.short	0x0101


	//----- nvinfo : EIATTR_VRC_CTA_INIT_COUNT
	.align		4
        /*00c4*/ 	.byte	0x02, 0x4a
	.zero		1
	.zero		1


	//----- nvinfo : EIATTR_EXIT_INSTR_OFFSETS
	.align		4
        /*00c8*/ 	.byte	0x04, 0x1c
        /*00ca*/ 	.short	(.L_794 - .L_793)


	//   ....[0]....
.L_793:
        /*00cc*/ 	.word	0x00000790


	//----- nvinfo : EIATTR_CBANK_PARAM_SIZE
	.align		4
.L_794:
        /*00d0*/ 	.byte	0x03, 0x19
        /*00d2*/ 	.short	0x0040


	//----- nvinfo : EIATTR_PARAM_CBANK
	.align		4
        /*00d4*/ 	.byte	0x04, 0x0a
        /*00d6*/ 	.short	(.L_796 - .L_795)
	.align		4
.L_795:
        /*00d8*/ 	.word	index@(.nv.constant0._ZN5janus28get_hyperdual_indexes_kernelEiiiiiiiRiS0_S0_S0_)
        /*00dc*/ 	.short	0x0380
        /*00de*/ 	.short	0x0040


	//----- nvinfo : EIATTR_SW_WAR
	.align		4
.L_796:
        /*00e0*/ 	.byte	0x04, 0x36
        /*00e2*/ 	.short	(.L_798 - .L_797)
.L_797:
        /*00e4*/ 	.word	0x00000008
.L_798:


//--------------------- .nv.info._ZN5janus35get_hyperdual_vector_offsets_kernelEiiiiiPiS0_S0_ --------------------------
	.section	.nv.info._ZN5janus35get_hyperdual_vector_offsets_kernelEiiiiiPiS0_S0_,"",@"SHT_CUDA_INFO"
	.sectionflags	@""
	.align	4


	//----- nvinfo : EIATTR_CUDA_API_VERSION
	.align		4
        /*0000*/ 	.byte	0x04, 0x37
        /*0002*/ 	.short	(.L_800 - .L_799)
.L_799:
        /*0004*/ 	.word	0x00000082


	//----- nvinfo : EIATTR_KPARAM_INFO
	.align		4
.L_800:
        /*0008*/ 	.byte	0x04, 0x17
        /*000a*/ 	.short	(.L_802 - .L_801)
.L_801:
        /*000c*/ 	.word	0x00000000
        /*0010*/ 	.short	0x0007
        /*0012*/ 	.short	0x0028
        /*0014*/ 	.byte	0x00, 0xf5, 0x21, 0x00


	//----- nvinfo : EIATTR_KPARAM_INFO
	.align		4
.L_802:
        /*0018*/ 	.byte	0x04, 0x17
        /*001a*/ 	.short	(.L_804 - .L_803)
.L_803:
        /*001c*/ 	.word	0x00000000
        /*0020*/ 	.short	0x0006
        /*0022*/ 	.short	0x0020
        /*0024*/ 	.byte	0x00, 0xf5, 0x21, 0x00


	//----- nvinfo : EIATTR_KPARAM_INFO
	.align		4
.L_804:
        /*0028*/ 	.byte	0x04, 0x17
        /*002a*/ 	.short	(.L_806 - .L_805)
.L_805:
        /*002c*/ 	.word	0x00000000
        /*0030*/ 	.short	0x0005
        /*0032*/ 	.short	0x0018
        /*0034*/ 	.byte	0x00, 0xf5, 0x21, 0x00


	//----- nvinfo : EIATTR_KPARAM_INFO
	.align		4
.L_806:
        /*0038*/ 	.byte	0x04, 0x17
        /*003a*/ 	.short	(.L_808 - .L_807)
.L_807:
        /*003c*/ 	.word	0x00000000
        /*0040*/ 	.short	0x0004
        /*0042*/ 	.short	0x0010
        /*0044*/ 	.byte	0x00, 0xf0, 0x11, 0x00


	//----- nvinfo : EIATTR_KPARAM_INFO
	.align		4
.L_808:
        /*0048*/ 	.byte	0x04, 0x17
        /*004a*/ 	.short	(.L_810 - .L_809)
.L_809:
        /*004c*/ 	.word	0x00000000
        /*0050*/ 	.short	0x0003
        /*0052*/ 	.short	0x000c
        /*0054*/ 	.byte	0x00, 0xf0, 0x11, 0x00


	//----- nvinfo : EIATTR_KPARAM_INFO
	.align		4
.L_810:
        /*0058*/ 	.byte	0x04, 0x17
        /*005a*/ 	.short	(.L_812 - .L_811)
.L_811:
        /*005c*/ 	.word	0x00000000
        /*0060*/ 	.short	0x0002
        /*0062*/ 	.short	0x0008
        /*0064*/ 	.byte	0x00, 0xf0, 0x11, 0x00


	//----- nvinfo : EIATTR_KPARAM_INFO
	.align		4
.L_812:
        /*0068*/ 	.byte	0x04, 0x17
        /*006a*/ 	.short	(.L_814 - .L_813)
.L_813:
        /*006c*/ 	.word	0x00000000
        /*0070*/ 	.short	0x0001
        /*0072*/ 	.short	0x0004
        /*0074*/ 	.byte	0x00, 0xf0, 0x11, 0x00


	//----- nvinfo : EIATTR_KPARAM_INFO
	.align		4
.L_814:
        /*0078*/ 	.byte	0x04, 0x17
        /*007a*/ 	.short	(.L_816 - .L_815)
.L_815:
        /*007c*/ 	.word	0x00000000
        /*0080*/ 	.short	0x0000
        /*0082*/ 	.short	0x0000
        /*0084*/ 	.byte	0x00, 0xf0, 0x11, 0x00


	//----- nvinfo : EIATTR_SPARSE_MMA_MASK
	.align		4
.L_816:
        /*0088*/ 	.byte	0x03, 0x50
        /*008a*/ 	.short	0x0000


	//----- nvinfo : EIATTR_MAXREG_COUNT
	.align		4
        /*008c*/ 	.byte	0x03, 0x1b
        /*008e*/ 	.short	0x00ff


	//----- nvinfo : EIATTR_MERCURY_ISA_VERSION
	.align		4
        /*0090*/ 	.byte	0x03, 0x5f
        /*0092*/ 	.short	0x0101


	//----- nvinfo : EIATTR_VRC_CTA_INIT_COUNT
	.align		4
        /*0094*/ 	.byte	0x02, 0x4a
	.zero		1
	.zero		1


	//----- nvinfo : EIATTR_EXIT_INSTR_OFFSETS
	.align		4
        /*0098*/ 	.byte	0x04, 0x1c
        /*009a*/ 	.short	(.L_818 - .L_817)


	//   ....[0]....
.L_817:
        /*009c*/ 	.word	0x000000d0


	//----- nvinfo : EIATTR_CBANK_PARAM_SIZE
	.align		4
.L_818:
        /*00a0*/ 	.byte	0x03, 0x19
        /*00a2*/ 	.short	0x0030


	//----- nvinfo : EIATTR_PARAM_CBANK
	.align		4
        /*00a4*/ 	.byte	0x04, 0x0a
        /*00a6*/ 	.short	(.L_820 - .L_819)
	.align		4
.L_819:
        /*00a8*/ 	.word	index@(.nv.constant0._ZN5janus35get_hyperdual_vector_offsets_kernelEiiiiiPiS0_S0_)
        /*00ac*/ 	.short	0x0380
        /*00ae*/ 	.short	0x0030


	//----- nvinfo : EIATTR_SW_WAR
	.align		4
.L_820:
        /*00b0*/ 	.byte	0x04, 0x36
        /*00b2*/ 	.short	(.L_822 - .L_821)
.L_821:
        /*00b4*/ 	.word	0x00000008
.L_822:


//--------------------- .nv.info._ZN3cub18CUB_300001_SM_10006detail11EmptyKernelIvEEvv --------------------------
	.section	.nv.info._ZN3cub18CUB_300001_SM_10006detail11EmptyKernelIvEEvv,"",@"SHT_CUDA_INFO"
	.sectionflags	@""
	.align	4


	//----- nvinfo : EIATTR_CUDA_API_VERSION
	.align		4
        /*0000*/ 	.byte	0x04, 0x37
        /*0002*/ 	.short	(.L_824 - .L_823)
.L_823:
        /*0004*/ 	.word	0x00000082


	//----- nvinfo : EIATTR_SPARSE_MMA_MASK
	.align		4
.L_824:
        /*0008*/ 	.byte	0x03, 0x50
        /*000a*/ 	.short	0x0000


	//----- nvinfo : EIATTR_MAXREG_COUNT
	.align		4
        /*000c*/ 	.byte	0x03, 0x1b
        /*000e*/ 	.short	0x00ff


	//----- nvinfo : EIATTR_MERCURY_ISA_VERSION
	.align		4
        /*0010*/ 	.byte	0x03, 0x5f
        /*0012*/ 	.short	0x0101


	//----- nvinfo : EIATTR_VRC_CTA_INIT_COUNT
	.align		4
        /*0014*/ 	.byte	0x02, 0x4a
	.zero		1
	.zero		1


	//----- nvinfo : EIATTR_EXIT_INSTR_OFFSETS
	.align		4
        /*0018*/ 	.byte	0x04, 0x1c
        /*001a*/ 	.short	(.L_826 - .L_825)


	//   ....[0]....
.L_825:
        /*001c*/ 	.word	0x00000010


	//----- nvinfo : EIATTR_SW_WAR
	.align		4
.L_826:
        /*0020*/ 	.byte	0x04, 0x36
        /*0022*/ 	.short	(.L_828 - .L_827)
.L_827:
        /*0024*/ 	.word	0x00000008
.L_828:


//--------------------- .nv.callgraph             --------------------------
	.section	.nv.callgraph,"",@"SHT_CUDA_CALLGRAPH"
	.align	4
	.sectionentsize	8
	.align		4
        /*0000*/ 	.word	0x00000000
	.align		4
        /*0004*/ 	.word	0xffffffff
	.align		4
        /*0008*/ 	.word	0x00000000
	.align		4
        /*000c*/ 	.word	0xfffffffe
	.align		4
        /*0010*/ 	.word	0x00000000
	.align		4
        /*0014*/ 	.word	0xfffffffd
	.align		4
        /*0018*/ 	.word	0x00000000
	.align		4
        /*001c*/ 	.word	0xfffffffc


//--------------------- .nv.constant4             --------------------------
	.section	.nv.constant4,"a",@progbits
	.align	8
	.align		8
.nv.constant4:
        /*0000*/ 	.dword	_ZN34_INTERNAL_eb121400_4_k_cu_250c2c414cuda3std3__45__cpo5beginE
	.align		8
        /*0008*/ 	.dword	_ZN34_INTERNAL_eb121400_4_k_cu_250c2c414cuda3std3__45__cpo3endE
	.align		8
        /*0010*/ 	.dword	_ZN34_INTERNAL_eb121400_4_k_cu_250c2c414cuda3std3__45__cpo6cbeginE
	.align		8
        /*0018*/ 	.dword	_ZN34_INTERNAL_eb121400_4_k_cu_250c2c414cuda3std3__45__cpo4cendE
	.align		8
        /*0020*/ 	.dword	_ZN34_INTERNAL_eb121400_4_k_cu_250c2c414cuda3std3__45__cpo6rbeginE
	.align		8
        /*0028*/ 	.dword	_ZN34_INTERNAL_eb121400_4_k_cu_250c2c414cuda3std3__45__cpo4rendE
	.align		8
        /*0030*/ 	.dword	_ZN34_INTERNAL_eb121400_4_k_cu_250c2c414cuda3std3__45__cpo7crbeginE
	.align		8
        /*0038*/ 	.dword	_ZN34_INTERNAL_eb121400_4_k_cu_250c2c414cuda3std3__45__cpo5crendE
	.align		8
        /*0040*/ 	.dword	_ZN34_INTERNAL_eb121400_4_k_cu_250c2c414cuda3std3__436_GLOBAL__N__eb121400_4_k_cu_250c2c416ignoreE
	.align		8
        /*0048*/ 	.dword	_ZN34_INTERNAL_eb121400_4_k_cu_250c2c414cuda3std3__419piecewise_constructE
	.align		8
        /*0050*/ 	.dword	_ZN34_INTERNAL_eb121400_4_k_cu_250c2c414cuda3std3__48in_placeE
	.align		8
        /*0058*/ 	.dword	_ZN34_INTERNAL_eb121400_4_k_cu_250c2c414cuda3std3__420unreachable_sentinelE
	.align		8
        /*0060*/ 	.dword	_ZN34_INTERNAL_eb121400_4_k_cu_250c2c414cuda3std3__47nulloptE
	.align		8
        /*0068*/ 	.dword	_ZN34_INTERNAL_eb121400_4_k_cu_250c2c414cuda3std3__48unexpectE
	.align		8
        /*0070*/ 	.dword	_ZN34_INTERNAL_eb121400_4_k_cu_250c2c414cuda3std6ranges3__45__cpo4swapE
	.align		8
        /*0078*/ 	.dword	_ZN34_INTERNAL_eb121400_4_k_cu_250c2c414cuda3std6ranges3__45__cpo9iter_moveE
	.align		8
        /*0080*/ 	.dword	_ZN34_INTERNAL_eb121400_4_k_cu_250c2c414cuda3std6ranges3__45__cpo5beginE
	.align		8
        /*0088*/ 	.dword	_ZN34_INTERNAL_eb121400_4_k_cu_250c2c414cuda3std6ranges3__45__cpo3endE
	.align		8
        /*0090*/ 	.dword	_ZN34_INTERNAL_eb121400_4_k_cu_250c2c414cuda3std6ranges3__45__cpo6cbeginE
	.align		8
        /*0098*/ 	.dword	_ZN34_INTERNAL_eb121400_4_k_cu_250c2c414cuda3std6ranges3__45__cpo4cendE
	.align		8
        /*00a0*/ 	.dword	_ZN34_INTERNAL_eb121400_4_k_cu_250c2c414cuda3std6ranges3__45__cpo7advanceE
	.align		8
        /*00a8*/ 	.dword	_ZN34_INTERNAL_eb121400_4_k_cu_250c2c414cuda3std6ranges3__45__cpo9iter_swapE
	.align		8
        /*00b0*/ 	.dword	_ZN34_INTERNAL_eb121400_4_k_cu_250c2c414cuda3std6ranges3__45__cpo4nextE
	.align		8
        /*00b8*/ 	.dword	_ZN34_INTERNAL_eb121400_4_k_cu_250c2c414cuda3std6ranges3__45__cpo4prevE
	.align		8
        /*00c0*/ 	.dword	_ZN34_INTERNAL_eb121400_4_k_cu_250c2c414cuda3std6ranges3__45__cpo4dataE
	.align		8
        /*00c8*/ 	.dword	_ZN34_INTERNAL_eb121400_4_k_cu_250c2c414cuda3std6ranges3__45__cpo5cdataE
	.align		8
        /*00d0*/ 	.dword	_ZN34_INTERNAL_eb121400_4_k_cu_250c2c414cuda3std6ranges3__45__cpo4sizeE
	.align		8
        /*00d8*/ 	.dword	_ZN34_INTERNAL_eb121400_4_k_cu_250c2c414cuda3std6ranges3__45__cpo5ssizeE
	.align		8
        /*00e0*/ 	.dword	_ZN34_INTERNAL_eb121400_4_k_cu_250c2c414cuda3std6ranges3__45__cpo8distanceE
	.align		8
        /*00e8*/ 	.dword	_ZN34_INTERNAL_eb121400_4_k_cu_250c2c416thrust24THRUST_300001_SM_1000_NS8cuda_cub3parE
	.align		8
        /*00f0*/ 	.dword	_ZN34_INTERNAL_eb121400_4_k_cu_250c2c416thrust24THRUST_300001_SM_1000_NS8cuda_cub10par_nosyncE
	.align		8
        /*00f8*/ 	.dword	_ZN34_INTERNAL_eb121400_4_k_cu_250c2c416thrust24THRUST_300001_SM_1000_NS6system6detail10sequential3seqE
	.align		8
        /*0100*/ 	.dword	_ZN34_INTERNAL_eb121400_4_k_cu_250c2c416thrust24THRUST_300001_SM_1000_NS6system3cpp3parE
	.align		8
        /*0108*/ 	.dword	_ZN34_INTERNAL_eb121400_4_k_cu_250c2c416thrust24THRUST_300001_SM_1000_NS12placeholders2_1E
	.align		8
        /*0110*/ 	.dword	_ZN34_INTERNAL_eb121400_4_k_cu_250c2c416thrust24THRUST_300001_SM_1000_NS12placeholders2_2E
	.align		8
        /*0118*/ 	.dword	_ZN34_INTERNAL_eb121400_4_k_cu_250c2c416thrust24THRUST_300001_SM_1000_NS12placeholders2_3E
	.align		8
        /*0120*/ 	.dword	_ZN34_INTERNAL_eb121400_4_k_cu_250c2c416thrust24THRUST_300001_SM_1000_NS12placeholders2_4E
	.align		8
        /*0128*/ 	.dword	_ZN34_INTERNAL_eb121400_4_k_cu_250c2c416thrust24THRUST_300001_SM_1000_NS12placeholders2_5E
	.align		8
        /*0130*/ 	.dword	_ZN34_INTERNAL_eb121400_4_k_cu_250c2c416thrust24THRUST_300001_SM_1000_NS12placeholders2_6E
	.align		8
        /*0138*/ 	.dword	_ZN34_INTERNAL_eb121400_4_k_cu_250c2c416thrust24THRUST_300001_SM_1000_NS12placeholders2_7E
	.align		8
        /*0140*/ 	.dword	_ZN34_INTERNAL_eb121400_4_k_cu_250c2c416thrust24THRUST_300001_SM_1000_NS12placeholders2_8E
	.align		8
        /*0148*/ 	.dword	_ZN34_INTERNAL_eb121400_4_k_cu_250c2c416thrust24THRUST_300001_SM_1000_NS12placeholders2_9E
	.align		8
        /*0150*/ 	.dword	_ZN34_INTERNAL_eb121400_4_k_cu_250c2c416thrust24THRUST_300001_SM_1000_NS12placeholders3_10E
	.align		8
        /*0158*/ 	.dword	_ZN34_INTERNAL_eb121400_4_k_cu_250c2c416thrust24THRUST_300001_SM_1000_NS3seqE
	.align		8
        /*0160*/ 	.dword	_ZN34_INTERNAL_eb121400_4_k_cu_250c2c416thrust24THRUST_300001_SM_1000_NS6deviceE
	.align		8
        /*0168*/ 	.dword	__cudart_i2opi_d
	.align		8
        /*0170*/ 	.dword	__cudart_sin_cos_coeffs


//--------------------- .text._ZN5janus44MatrixHyperDualVectorHyperDualMultiplyKernelEPKN6thrust24THRUST_300001_SM_1000_NS7complexIdEES5_S5_S5_S5_S5_iiiPS3_S6_S6_ --------------------------
	.section	.text._ZN5janus44MatrixHyperDualVectorHyperDualMultiplyKernelEPKN6thrust24THRUST_300001_SM_1000_NS7complexIdEES5_S5_S5_S5_S5_iiiPS3_S6_S6_,"ax",@progbits
	.align	128
        .global         _ZN5janus44MatrixHyperDualVectorHyperDualMultiplyKernelEPKN6thrust24THRUST_300001_SM_1000_NS7complexIdEES5_S5_S5_S5_S5_iiiPS3_S6_S6_
        .type           _ZN5janus44MatrixHyperDualVectorHyperDualMultiplyKernelEPKN6thrust24THRUST_300001_SM_1000_NS7complexIdEES5_S5_S5_S5_S5_iiiPS3_S6_S6_,@function
        .size           _ZN5janus44MatrixHyperDualVectorHyperDualMultiplyKernelEPKN6thrust24THRUST_300001_SM_1000_NS7complexIdEES5_S5_S5_S5_S5_iiiPS3_S6_S6_,(.L_x_329 - _ZN5janus44MatrixHyperDualVectorHyperDualMultiplyKernelEPKN6thrust24THRUST_300001_SM_1000_NS7complexIdEES5_S5_S5_S5_S5_iiiPS3_S6_S6_)
        .other          _ZN5janus44MatrixHyperDualVectorHyperDualMultiplyKernelEPKN6thrust24THRUST_300001_SM_1000_NS7complexIdEES5_S5_S5_S5_S5_iiiPS3_S6_S6_,@"STO_CUDA_ENTRY STV_DEFAULT"
_ZN5janus44MatrixHyperDualVectorHyperDualMultiplyKernelEPKN6thrust24THRUST_300001_SM_1000_NS7complexIdEES5_S5_S5_S5_S5_iiiPS3_S6_S6_:
.text._ZN5janus44MatrixHyperDualVectorHyperDualMultiplyKernelEPKN6thrust24THRUST_300001_SM_1000_NS7complexIdEES5_S5_S5_S5_S5_iiiPS3_S6_S6_:
[----:B------:R-:W-:Y:S01]  /*0000*/  LDC R1, c[0x0][0x37c] ;  /* 0x0000df00ff017b82 */ /* 0x000fe20000000800 */
[----:B------:R-:W0:Y:S01]  /*0010*/  S2R R7, SR_CTAID.X ;  /* 0x0000000000077919 */ /* 0x000e220000002500 */
[----:B------:R-:W1:Y:S01]  /*0020*/  LDCU UR6, c[0x0][0x3b8] ;  /* 0x00007700ff0677ac */ /* 0x000e620008000800 */
[----:B------:R-:W0:Y:S01]  /*0030*/  S2R R0, SR_TID.X ;  /* 0x0000000000007919 */ /* 0x000e220000002100 */
[----:B------:R-:W2:Y:S01]  /*0040*/  LDCU UR5, c[0x0][0x3b0] ;  /* 0x00007600ff0577ac */ /* 0x000ea20008000800 */
[----:B------:R-:W0:Y:S01]  /*0050*/  LDCU UR4, c[0x0][0x360] ;  /* 0x00006c00ff0477ac */ /* 0x000e220008000800 */
[----:B-1----:R-:W-:-:S05]  /*0060*/  MOV R60, UR6 ;  /* 0x00000006003c7c02 */ /* 0x002fca0008000f00 */
[----:B--2---:R-:W-:Y:S02]  /*0070*/  IMAD R3, R60, UR5, RZ ;  /* 0x000000053c037c24 */ /* 0x004fe4000f8e02ff */
[----:B0-----:R-:W-:Y:S02]  /*0080*/  IMAD R7, R7, UR4, R0 ;  /* 0x0000000407077c24 */ /* 0x001fe4000f8e0200 */
[----:B------:R-:W-:-:S05]  /*0090*/  IMAD R0, R3, R60, RZ ;  /* 0x0000003c03007224 */ /* 0x000fca00078e02ff */
[----:B------:R-:W-:-:S13]  /*00a0*/  ISETP.GE.AND P0, PT, R7, R0, PT ;  /* 0x000000000700720c */ /* 0x000fda0003f06270 */
[----:B------:R-:W-:Y:S05]  /*00b0*/  @P0 EXIT ;  /* 0x000000000000094d */ /* 0x000fea0003800000 */
[-C--:B------:R-:W-:Y:S01]  /*00c0*/  IMAD R0, R60, R60.reuse, RZ ;  /* 0x0000003c3c007224 */ /* 0x080fe200078e02ff */
[----:B------:R-:W-:Y:S01]  /*00d0*/  IABS R9, R60 ;  /* 0x0000003c00097213 */ /* 0x000fe20000000000 */
[----:B------:R-:W0:Y:S01]  /*00e0*/  LDCU UR10, c[0x0][0x3b4] ;  /* 0x00007680ff0a77ac */ /* 0x000e220008000800 */
[----:B------:R-:W-:Y:S02]  /*00f0*/  CS2R R54, SRZ ;  /* 0x0000000000367805 */ /* 0x000fe4000001ff00 */
[----:B------:R-:W-:Y:S02]  /*0100*/  CS2R R52, SRZ ;  /* 0x0000000000347805 */ /* 0x000fe4000001ff00 */
[-C--:B------:R-:W-:Y:S02]  /*0110*/  IABS R8, R0.reuse ;  /* 0x0000000000087213 */ /* 0x080fe40000000000 */
[----:B------:R-:W-:Y:S02]  /*0120*/  CS2R R50, SRZ ;  /* 0x0000000000327805 */ /* 0x000fe4000001ff00 */
[----:B------:R-:W-:-:S02]  /*0130*/  IABS R6, R0 ;  /* 0x0000000000067213 */ /* 0x000fc40000000000 */
[----:B------:R-:W-:Y:S01]  /*0140*/  CS2R R48, SRZ ;  /* 0x0000000000307805 */ /* 0x000fe2000001ff00 */
[----:B------:R-:W1:Y:S01]  /*0150*/  I2F.RP R4, R8 ;  /* 0x0000000800047306 */ /* 0x000e620000209400 */
[----:B------:R-:W-:Y:S02]  /*0160*/  CS2R R46, SRZ ;  /* 0x00000000002e7805 */ /* 0x000fe4000001ff00 */
[----:B------:R-:W-:Y:S01]  /*0170*/  CS2R R44, SRZ ;  /* 0x00000000002c7805 */ /* 0x000fe2000001ff00 */
[----:B------:R-:W2:Y:S01]  /*0180*/  LDCU.64 UR8, c[0x0][0x358] ;  /* 0x00006b00ff0877ac */ /* 0x000ea20008000a00 */
[----:B0-----:R-:W-:-:S03]  /*0190*/  UISETP.GE.AND UP0, UPT, UR10, 0x1, UPT ;  /* 0x000000010a00788c */ /* 0x001fc6000bf06270 */
[----:B-1----:R-:W0:Y:S02]  /*01a0*/  MUFU.RCP R4, R4 ;  /* 0x0000000400047308 */ /* 0x002e240000001000 */
[----:B0-----:R-:W-:Y:S01]  /*01b0*/  VIADD R2, R4, 0xffffffe ;  /* 0x0ffffffe04027836 */ /* 0x001fe20000000000 */
[----:B------:R-:W-:-:S05]  /*01c0*/  IABS R4, R7 ;  /* 0x0000000700047213 */ /* 0x000fca0000000000 */
[----:B------:R0:W1:Y:S02]  /*01d0*/  F2I.FTZ.U32.TRUNC.NTZ R3, R2 ;  /* 0x0000000200037305 */ /* 0x000064000021f000 */
[----:B0-----:R-:W-:Y:S01]  /*01e0*/  IMAD.MOV.U32 R2, RZ, RZ, RZ ;  /* 0x000000ffff027224 */ /* 0x001fe200078e00ff */
[----:B-1----:R-:W-:-:S05]  /*01f0*/  IADD3 R5, PT, PT, RZ, -R3, RZ ;  /* 0x80000003ff057210 */ /* 0x002fca0007ffe0ff */
[----:B------:R-:W-:-:S04]  /*0200*/  IMAD R5, R5, R8, RZ ;  /* 0x0000000805057224 */ /* 0x000fc800078e02ff */
[----:B------:R-:W-:Y:S01]  /*0210*/  IMAD.HI.U32 R3, R3, R5, R2 ;  /* 0x0000000503037227 */ /* 0x000fe200078e0002 */
[----:B------:R-:W-:Y:S02]  /*0220*/  IADD3 R5, PT, PT, RZ, -R6, RZ ;  /* 0x80000006ff057210 */ /* 0x000fe40007ffe0ff */
[----:B------:R-:W0:Y:S03]  /*0230*/  I2F.RP R6, R9 ;  /* 0x0000000900067306 */ /* 0x000e260000209400 */
[----:B------:R-:W-:-:S04]  /*0240*/  IMAD.HI.U32 R2, R3, R4, RZ ;  /* 0x0000000403027227 */ /* 0x000fc800078e00ff */
[----:B------:R-:W-:-:S05]  /*0250*/  IMAD R3, R2, R5, R4 ;  /* 0x0000000502037224 */ /* 0x000fca00078e0204 */
[----:B------:R-:W-:Y:S01]  /*0260*/  ISETP.GT.U32.AND P2, PT, R8, R3, PT ;  /* 0x000000030800720c */ /* 0x000fe20003f44070 */
[----:B0-----:R-:W0:-:S12]  /*0270*/  MUFU.RCP R6, R6 ;  /* 0x0000000600067308 */ /* 0x001e180000001000 */
[----:B------:R-:W-:Y:S02]  /*0280*/  @!P2 IMAD.IADD R3, R3, 0x1, -R8 ;  /* 0x000000010303a824 */ /* 0x000fe400078e0a08 */
[----:B------:R-:W-:Y:S01]  /*0290*/  @!P2 VIADD R2, R2, 0x1 ;  /* 0x000000010202a836 */ /* 0x000fe20000000000 */
[----:B------:R-:W-:Y:S02]  /*02a0*/  ISETP.NE.AND P2, PT, R0, RZ, PT ;  /* 0x000000ff0000720c */ /* 0x000fe40003f45270 */
[----:B------:R-:W-:Y:S02]  /*02b0*/  ISETP.GE.U32.AND P0, PT, R3, R8, PT ;  /* 0x000000080300720c */ /* 0x000fe40003f06070 */
[----:B------:R-:W-:Y:S02]  /*02c0*/  LOP3.LUT R3, R7, R0, RZ, 0x3c, !PT ;  /* 0x0000000007037212 */ /* 0x000fe400078e3cff */
[----:B0-----:R-:W-:Y:S02]  /*02d0*/  IADD3 R4, PT, PT, R6, 0xffffffe, RZ ;  /* 0x0ffffffe06047810 */ /* 0x001fe40007ffe0ff */
[----:B------:R-:W-:-:S02]  /*02e0*/  ISETP.GE.AND P1, PT, R3, RZ, PT ;  /* 0x000000ff0300720c */ /* 0x000fc40003f26270 */
[----:B------:R0:W1:Y:S05]  /*02f0*/  F2I.FTZ.U32.TRUNC.NTZ R5, R4 ;  /* 0x0000000400057305 */ /* 0x00006a000021f000 */
[----:B------:R-:W-:Y:S01]  /*0300*/  @P0 IADD3 R2, PT, PT, R2, 0x1, RZ ;  /* 0x0000000102020810 */ /* 0x000fe20007ffe0ff */
[----:B0-----:R-:W-:-:S05]  /*0310*/  HFMA2 R4, -RZ, RZ, 0, 0 ;  /* 0x00000000ff047431 */ /* 0x001fca00000001ff */
[----:B------:R-:W-:Y:S01]  /*0320*/  @!P1 IMAD.MOV R2, RZ, RZ, -R2 ;  /* 0x000000ffff029224 */ /* 0x000fe200078e0a02 */
[----:B------:R-:W-:Y:S02]  /*0330*/  @!P2 LOP3.LUT R2, RZ, R0, RZ, 0x33, !PT ;  /* 0x00000000ff02a212 */ /* 0x000fe400078e33ff */
[----:B-1----:R-:W-:-:S03]  /*0340*/  IADD3 R6, PT, PT, RZ, -R5, RZ ;  /* 0x80000005ff067210 */ /* 0x002fc60007ffe0ff */
[----:B------:R-:W-:-:S04]  /*0350*/  IMAD.MOV R3, RZ, RZ, -R2 ;  /* 0x000000ffff037224 */ /* 0x000fc800078e0a02 */
[----:B------:R-:W-:Y:S02]  /*0360*/  IMAD R7, R0, R3, R7 ;  /* 0x0000000300077224 */ /* 0x000fe400078e0207 */
[----:B------:R-:W-:-:S03]  /*0370*/  IMAD R3, R6, R9, RZ ;  /* 0x0000000906037224 */ /* 0x000fc600078e02ff */
[----:B------:R-:W-:Y:S01]  /*0380*/  IABS R6, R7 ;  /* 0x0000000700067213 */ /* 0x000fe20000000000 */
[----:B------:R-:W-:-:S03]  /*0390*/  IMAD.HI.U32 R4, R5, R3, R4 ;  /* 0x0000000305047227 */ /* 0x000fc600078e0004 */
[----:B------:R-:W-:-:S05]  /*03a0*/  MOV R5, R6 ;  /* 0x0000000600057202 */ /* 0x000fca0000000f00 */
[----:B------:R-:W-:-:S04]  /*03b0*/  IMAD.HI.U32 R3, R4, R5, RZ ;  /* 0x0000000504037227 */ /* 0x000fc800078e00ff */
[----:B------:R-:W-:-:S04]  /*03c0*/  IMAD.MOV R4, RZ, RZ, -R3 ;  /* 0x000000ffff047224 */ /* 0x000fc800078e0a03 */
[----:B------:R-:W-:-:S05]  /*03d0*/  IMAD R4, R9, R4, R5 ;  /* 0x0000000409047224 */ /* 0x000fca00078e0205 */
[----:B------:R-:W-:-:S13]  /*03e0*/  ISETP.GT.U32.AND P2, PT, R9, R4, PT ;  /* 0x000000040900720c */ /* 0x000fda0003f44070 */
[-C--:B------:R-:W-:Y:S02]  /*03f0*/  @!P2 IADD3 R4, PT, PT, R4, -R9.reuse, RZ ;  /* 0x800000090404a210 */ /* 0x080fe40007ffe0ff */
[----:B------:R-:W-:Y:S02]  /*0400*/  @!P2 IADD3 R3, PT, PT, R3, 0x1, RZ ;  /* 0x000000010303a810 */ /* 0x000fe40007ffe0ff */
[----:B------:R-:W-:Y:S02]  /*0410*/  ISETP.GE.U32.AND P0, PT, R4, R9, PT ;  /* 0x000000090400720c */ /* 0x000fe40003f06070 */
[----:B------:R-:W-:Y:S02]  /*0420*/  LOP3.LUT R4, R7, R60, RZ, 0x3c, !PT ;  /* 0x0000003c07047212 */ /* 0x000fe400078e3cff */
[----:B------:R-:W-:Y:S02]  /*0430*/  ISETP.NE.AND P2, PT, R60, RZ, PT ;  /* 0x000000ff3c00720c */ /* 0x000fe40003f45270 */
[----:B------:R-:W-:-:S07]  /*0440*/  ISETP.GE.AND P1, PT, R4, RZ, PT ;  /* 0x000000ff0400720c */ /* 0x000fce0003f26270 */
[----:B------:R-:W-:-:S06]  /*0450*/  @P0 VIADD R3, R3, 0x1 ;  /* 0x0000000103030836 */ /* 0x000fcc0000000000 */
[----:B------:R-:W-:Y:S02]  /*0460*/  @!P1 IADD3 R3, PT, PT, -R3, RZ, RZ ;  /* 0x000000ff03039210 */ /* 0x000fe40007ffe1ff */
[----:B------:R-:W-:-:S04]  /*0470*/  @!P2 LOP3.LUT R3, RZ, R60, RZ, 0x33, !PT ;  /* 0x0000003cff03a212 */ /* 0x000fc800078e33ff */
[----:B------:R-:W-:-:S05]  /*0480*/  IADD3 R5, PT, PT, -R3, RZ, RZ ;  /* 0x000000ff03057210 */ /* 0x000fca0007ffe1ff */
[----:B------:R-:W-:Y:S01]  /*0490*/  IMAD R4, R60, R5, R7 ;  /* 0x000000053c047224 */ /* 0x000fe200078e0207 */
[----:B--2---:R-:W-:Y:S06]  /*04a0*/  BRA.U !UP0, `(.L_x_0) ;  /* 0x0000000d08787547 */ /* 0x004fec000b800000 */
[----:B------:R-:W-:Y:S02]  /*04b0*/  UISETP.NE.AND UP0, UPT, UR10, 0x1, UPT ;  /* 0x000000010a00788c */ /* 0x000fe4000bf05270 */
[----:B------:R-:W-:Y:S01]  /*04c0*/  IMAD R40, R2, UR10, RZ ;  /* 0x0000000a02287c24 */ /* 0x000fe2000f8e02ff */
[----:B------:R-:W-:Y:S01]  /*04d0*/  CS2R R44, SRZ ;  /* 0x00000000002c7805 */ /* 0x000fe2000001ff00 */
[----:B------:R-:W-:Y:S01]  /*04e0*/  IMAD R5, R3, R60, R4 ;  /* 0x0000003c03057224 */ /* 0x000fe200078e0204 */
[----:B------:R-:W-:Y:S01]  /*04f0*/  CS2R R46, SRZ ;  /* 0x00000000002e7805 */ /* 0x000fe2000001ff00 */
[----:B------:R-:W-:Y:S01]  /*0500*/  IMAD.MOV.U32 R11, RZ, RZ, RZ ;  /* 0x000000ffff0b7224 */ /* 0x000fe200078e00ff */
[----:B------:R-:W-:Y:S02]  /*0510*/  CS2R R48, SRZ ;  /* 0x0000000000307805 */ /* 0x000fe4000001ff00 */
[----:B------:R-:W-:Y:S02]  /*0520*/  CS2R R50, SRZ ;  /* 0x0000000000327805 */ /* 0x000fe4000001ff00 */
[----:B------:R-:W-:-:S02]  /*0530*/  CS2R R52, SRZ ;  /* 0x0000000000347805 */ /* 0x000fc4000001ff00 */
[----:B------:R-:W-:Y:S01]  /*0540*/  CS2R R54, SRZ ;  /* 0x0000000000367805 */ /* 0x000fe2000001ff00 */
[----:B------:R-:W-:Y:S06]  /*0550*/  BRA.U !UP0, `(.L_x_1) ;  /* 0x00000009082c7547 */ /* 0x000fec000b800000 */
[----:B------:R-:W0:Y:S01]  /*0560*/  LDCU.64 UR6, c[0x0][0x398] ;  /* 0x00007300ff0677ac */ /* 0x000e220008000a00 */
[-C--:B------:R-:W-:Y:S01]  /*0570*/  IMAD R6, R40, R60.reuse, R60 ;  /* 0x0000003c28067224 */ /* 0x080fe200078e023c */
[CC--:B------:R-:W-:Y:S01]  /*0580*/  IADD3 R11, PT, PT, R3.reuse, R60.reuse, RZ ;  /* 0x0000003c030b7210 */ /* 0x0c0fe20007ffe0ff */
[----:B------:R-:W-:Y:S01]  /*0590*/  IMAD R12, R2, R60, RZ ;  /* 0x0000003c020c7224 */ /* 0x000fe200078e02ff */
[----:B------:R-:W-:Y:S01]  /*05a0*/  ULOP3.LUT UR4, UR10, 0x7ffffffe, URZ, 0xc0, !UPT ;  /* 0x7ffffffe0a047892 */ /* 0x000fe2000f8ec0ff */
[----:B------:R-:W-:Y:S01]  /*05b0*/  ISETP.NE.AND P1, PT, R4, RZ, PT ;  /* 0x000000ff0400720c */ /* 0x000fe20003f25270 */
[--C-:B------:R-:W-:Y:S01]  /*05c0*/  IMAD.MOV.U32 R9, RZ, RZ, R4.reuse ;  /* 0x000000ffff097224 */ /* 0x100fe200078e0004 */
[----:B------:R-:W-:Y:S01]  /*05d0*/  IADD3 R41, PT, PT, R3, R6, RZ ;  /* 0x0000000603297210 */ /* 0x000fe20007ffe0ff */
[----:B------:R-:W-:Y:S01]  /*05e0*/  IMAD R7, R12, UR10, R3 ;  /* 0x0000000a0c077c24 */ /* 0x000fe2000f8e0203 */
[----:B------:R-:W-:Y:S01]  /*05f0*/  MOV R8, R3 ;  /* 0x0000000300087202 */ /* 0x000fe20000000f00 */
[----:B------:R-:W-:Y:S01]  /*0600*/  IMAD R6, R11, R60, R4 ;  /* 0x0000003c0b067224 */ /* 0x000fe200078e0204 */
[----:B------:R-:W-:-:S02]  /*0610*/  MOV R10, R5 ;  /* 0x00000005000a7202 */ /* 0x000fc40000000f00 */
[----:B------:R-:W-:Y:S01]  /*0620*/  CS2R R44, SRZ ;  /* 0x00000000002c7805 */ /* 0x000fe2000001ff00 */
[-CC-:B------:R-:W-:Y:S01]  /*0630*/  IMAD R41, R41, R60.reuse, R4.reuse ;  /* 0x0000003c29297224 */ /* 0x180fe200078e0204 */
[----:B------:R-:W-:Y:S01]  /*0640*/  UIADD3 UR4, UPT, UPT, -UR4, URZ, URZ ;  /* 0x000000ff04047290 */ /* 0x000fe2000fffe1ff */
[----:B------:R-:W-:Y:S01]  /*0650*/  IMAD R11, R7, R60, R4 ;  /* 0x0000003c070b7224 */ /* 0x000fe200078e0204 */
[----:B0-----:R-:W-:-:S04]  /*0660*/  UIADD3 UR5, UP0, UPT, UR6, 0x10, URZ ;  /* 0x0000001006057890 */ /* 0x001fc8000ff1e0ff */
[----:B------:R-:W-:Y:S02]  /*0670*/  UIADD3.X UR6, UPT, UPT, URZ, UR7, URZ, UP0, !UPT ;  /* 0x00000007ff067290 */ /* 0x000fe400087fe4ff */
[----:B------:R-:W-:-:S04]  /*0680*/  IMAD.U32 R42, RZ, RZ, UR5 ;  /* 0x00000005ff2a7e24 */ /* 0x000fc8000f8e00ff */
[----:B------:R-:W-:-:S07]  /*0690*/  MOV R43, UR6 ;  /* 0x00000006002b7c02 */ /* 0x000fce0008000f00 */
.L_x_2:
[----:B------:R-:W0:Y:S01]  /*06a0*/  LDC.64 R70, c[0x0][0x390] ;  /* 0x0000e400ff467b82 */ /* 0x000e220000000a00 */
[----:B------:R-:W2:Y:S07]  /*06b0*/  LDG.E.128 R12, desc[UR8][R42.64+-0x10] ;  /* 0xfffff0082a0c7981 */ /* 0x000eae000c1e1d00 */
[----:B------:R-:W1:Y:S08]  /*06c0*/  LDC.64 R68, c[0x0][0x3a8] ;  /* 0x0000ea00ff447b82 */ /* 0x000e700000000a00 */
[----:B------:R-:W3:Y:S01]  /*06d0*/  LDC.64 R66, c[0x0][0x380] ;  /* 0x0000e000ff427b82 */ /* 0x000ee20000000a00 */
[----:B0-----:R-:W-:-:S07]  /*06e0*/  IMAD.WIDE R16, R11, 0x10, R70 ;  /* 0x000000100b107825 */ /* 0x001fce00078e0246 */
[----:B------:R-:W0:Y:S01]  /*06f0*/  LDC.64 R58, c[0x0][0x3a0] ;  /* 0x0000e800ff3a7b82 */ /* 0x000e220000000a00 */
[----:B------:R-:W2:Y:S01]  /*0700*/  LDG.E.128 R16, desc[UR8][R16.64] ;  /* 0x0000000810107981 */ /* 0x000ea2000c1e1d00 */
[----:B-1----:R-:W-:-:S06]  /*0710*/  IMAD.WIDE R24, R10, 0x10, R68 ;  /* 0x000000100a187825 */ /* 0x002fcc00078e0244 */
[----:B------:R-:W1:Y:S01]  /*0720*/  LDC.64 R38, c[0x0][0x388] ;  /* 0x0000e200ff267b82 */ /* 0x000e620000000a00 */
[----:B------:R-:W4:Y:S01]  /*0730*/  LDG.E.128 R24, desc[UR8][R24.64] ;  /* 0x0000000818187981 */ /* 0x000f22000c1e1d00 */
[----:B---3--:R-:W-:Y:S01]  /*0740*/  IMAD.WIDE R66, R40, 0x10, R66 ;  /* 0x0000001028427825 */ /* 0x008fe200078e0242 */
[----:B------:R-:W-:-:S05]  /*0750*/  LOP3.LUT P0, RZ, R4, R3, RZ, 0xfc, !PT ;  /* 0x0000000304ff7212 */ /* 0x000fca000780fcff */
[----:B------:R-:W3:Y:S01]  /*0760*/  LDC R60, c[0x0][0x3b8] ;  /* 0x0000ee00ff3c7b82 */ /* 0x000ee20000000800 */
[----:B------:R-:W4:Y:S01]  /*0770*/  LDG.E.128 R20, desc[UR8][R66.64] ;  /* 0x0000000842147981 */ /* 0x000f22000c1e1d00 */
[----:B0-----:R-:W-:-:S05]  /*0780*/  IMAD.WIDE R36, R9, 0x10, R58 ;  /* 0x0000001009247825 */ /* 0x001fca00078e023a */
[----:B------:R-:W5:Y:S01]  /*0790*/  LDG.E.128 R28, desc[UR8][R36.64] ;  /* 0x00000008241c7981 */ /* 0x000f62000c1e1d00 */
[----:B-1----:R-:W-:-:S05]  /*07a0*/  IMAD.WIDE R38, R7, 0x10, R38 ;  /* 0x0000001007267825 */ /* 0x002fca00078e0226 */
[----:B------:R-:W5:Y:S01]  /*07b0*/  LDG.E.128 R32, desc[UR8][R38.64] ;  /* 0x0000000826207981 */ /* 0x000f62000c1e1d00 */
[----:B------:R-:W-:Y:S01]  /*07c0*/  IMAD.WIDE R58, R8, 0x10, R58 ;  /* 0x00000010083a7825 */ /* 0x000fe200078e023a */
[-C--:B--2---:R-:W-:Y:S02]  /*07d0*/  DMUL R56, R18, R14.reuse ;  /* 0x0000000e12387228 */ /* 0x084fe40000000000 */
[----:B------:R-:W-:-:S06]  /*07e0*/  DMUL R64, R16, R14 ;  /* 0x0000000e10407228 */ /* 0x000fcc0000000000 */
[----:B------:R-:W-:Y:S02]  /*07f0*/  DFMA R56, R16, R12, -R56 ;  /* 0x0000000c1038722b */ /* 0x000fe40000000838 */
[-C--:B----4-:R-:W-:Y:S02]  /*0800*/  DMUL R16, R22, R26.reuse ;  /* 0x0000001a16107228 */ /* 0x090fe40000000000 */
[----:B------:R-:W-:-:S06]  /*0810*/  DMUL R26, R20, R26 ;  /* 0x0000001a141a7228 */ /* 0x000fcc0000000000 */
[-C--:B------:R-:W-:Y:S02]  /*0820*/  DFMA R16, R20, R24.reuse, -R16 ;  /* 0x000000181410722b */ /* 0x080fe40000000810 */
[----:B------:R-:W-:Y:S02]  /*0830*/  DFMA R26, R22, R24, R26 ;  /* 0x00000018161a722b */ /* 0x000fe4000000001a */
[----:B------:R-:W-:-:S04]  /*0840*/  DFMA R64, R18, R12, R64 ;  /* 0x0000000c1240722b */ /* 0x000fc80000000040 */
[----:B------:R-:W-:Y:S02]  /*0850*/  DADD R24, R16, R56 ;  /* 0x0000000010187229 */ /* 0x000fe40000000038 */
[----:B------:R-:W2:Y:S01]  /*0860*/  @!P1 LDG.E.128 R16, desc[UR8][R58.64] ;  /* 0x000000083a109981 */ /* 0x000ea2000c1e1d00 */
[C---:B-----5:R-:W-:Y:S02]  /*0870*/  DMUL R56, R34.reuse, R30 ;  /* 0x0000001e22387228 */ /* 0x060fe40000000000 */
[----:B------:R-:W-:Y:S02]  /*0880*/  @!P1 DMUL R62, R34, R14 ;  /* 0x0000000e223e9228 */ /* 0x000fe40000000000 */
[----:B------:R-:W-:Y:S02]  /*0890*/  DADD R64, R26, R64 ;  /* 0x000000001a407229 */ /* 0x000fe40000000040 */
[C---:B------:R-:W-:Y:S02]  /*08a0*/  DMUL R26, R32.reuse, R30 ;  /* 0x0000001e201a7228 */ /* 0x040fe40000000000 */
[----:B------:R-:W-:-:S02]  /*08b0*/  DFMA R30, R32, R28, -R56 ;  /* 0x0000001c201e722b */ /* 0x000fc40000000838 */
[C---:B------:R-:W-:Y:S02]  /*08c0*/  @!P1 DFMA R62, R32.reuse, R12, -R62 ;  /* 0x0000000c203e922b */ /* 0x040fe4000000083e */
[-C--:B------:R-:W-:Y:S02]  /*08d0*/  @!P1 DMUL R56, R32, R14.reuse ;  /* 0x0000000e20389228 */ /* 0x080fe40000000000 */
[----:B------:R-:W-:Y:S02]  /*08e0*/  @!P0 DMUL R32, R22, R14 ;  /* 0x0000000e16208228 */ /* 0x000fe40000000000 */
[----:B------:R-:W-:Y:S02]  /*08f0*/  DFMA R28, R34, R28, R26 ;  /* 0x0000001c221c722b */ /* 0x000fe4000000001a */
[----:B------:R-:W-:-:S04]  /*0900*/  @!P0 DMUL R26, R20, R14 ;  /* 0x0000000e141a8228 */ /* 0x000fc80000000000 */
[-C--:B------:R-:W-:Y:S02]  /*0910*/  @!P0 DFMA R14, R20, R12.reuse, -R32 ;  /* 0x0000000c140e822b */ /* 0x080fe40000000820 */
[-C--:B------:R-:W-:Y:S02]  /*0920*/  @!P1 DFMA R56, R34, R12.reuse, R56 ;  /* 0x0000000c2238922b */ /* 0x080fe40000000038 */
[----:B------:R-:W-:Y:S02]  /*0930*/  @!P0 DFMA R12, R22, R12, R26 ;  /* 0x0000000c160c822b */ /* 0x000fe4000000001a */
[----:B------:R-:W-:Y:S02]  /*0940*/  DADD R30, R24, R30 ;  /* 0x00000000181e7229 */ /* 0x000fe4000000001e */
[----:B------:R-:W-:-:S04]  /*0950*/  @!P0 DADD R46, R46, R14 ;  /* 0x000000002e2e8229 */ /* 0x000fc8000000000e */
[----:B------:R-:W-:Y:S02]  /*0960*/  @!P0 DADD R44, R44, R12 ;  /* 0x000000002c2c8229 */ /* 0x000fe4000000000c */
[----:B------:R-:W4:Y:S01]  /*0970*/  LDG.E.128 R12, desc[UR8][R66.64+0x10] ;  /* 0x00001008420c7981 */ /* 0x000f22000c1e1d00 */
[----:B------:R-:W-:Y:S01]  /*0980*/  DADD R64, R64, R28 ;  /* 0x0000000040407229 */ /* 0x000fe2000000001c */
[----:B---3--:R-:W-:Y:S01]  /*0990*/  IMAD.WIDE R28, R60, 0x10, R38 ;  /* 0x000000103c1c7825 */ /* 0x008fe200078e0226 */
[----:B------:R-:W-:-:S05]  /*09a0*/  DADD R54, R30, R54 ;  /* 0x000000001e367229 */ /* 0x000fca0000000036 */
[----:B------:R-:W3:Y:S01]  /*09b0*/  LDG.E.128 R28, desc[UR8][R28.64] ;  /* 0x000000081c1c7981 */ /* 0x000ee2000c1e1d00 */
[C---:B--2---:R-:W-:Y:S02]  /*09c0*/  @!P1 DMUL R32, R22.reuse, R18 ;  /* 0x0000001216209228 */ /* 0x044fe40000000000 */
[----:B------:R-:W-:Y:S01]  /*09d0*/  @!P1 DMUL R24, R22, R16 ;  /* 0x0000001016189228 */ /* 0x000fe20000000000 */
[----:B------:R-:W-:-:S05]  /*09e0*/  IMAD.WIDE R22, R41, 0x10, R70 ;  /* 0x0000001029167825 */ /* 0x000fca00078e0246 */
[C---:B------:R-:W-:Y:S01]  /*09f0*/  @!P1 DFMA R32, R20.reuse, R16, -R32 ;  /* 0x000000101420922b */ /* 0x040fe20000000820 */
[----:B------:R-:W-:Y:S01]  /*0a00*/  IMAD.WIDE R16, R6, 0x10, R68 ;  /* 0x0000001006107825 */ /* 0x000fe200078e0244 */
[----:B------:R-:W-:Y:S01]  /*0a10*/  @!P1 DFMA R68, R20, R18, R24 ;  /* 0x000000121444922b */ /* 0x000fe20000000018 */
[----:B------:R-:W2:Y:S04]  /*0a20*/  LDG.E.128 R20, desc[UR8][R22.64] ;  /* 0x0000000816147981 */ /* 0x000ea8000c1e1d00 */
[----:B------:R-:W4:Y:S04]  /*0a30*/  LDG.E.128 R16, desc[UR8][R16.64] ;  /* 0x0000000810107981 */ /* 0x000f28000c1e1d00 */
[----:B------:R-:W2:Y:S01]  /*0a40*/  LDG.E.128 R24, desc[UR8][R42.64] ;  /* 0x000000082a187981 */ /* 0x000ea2000c1e1d00 */
[----:B------:R-:W-:Y:S01]  /*0a50*/  @!P1 DADD R62, R32, R62 ;  /* 0x00000000203e9229 */ /* 0x000fe2000000003e */
[----:B------:R-:W-:-:S04]  /*0a60*/  IMAD.WIDE R32, R60, 0x10, R36 ;  /* 0x000000103c207825 */ /* 0x000fc800078e0224 */
[----:B------:R-:W-:Y:S02]  /*0a70*/  IMAD.WIDE R36, R60, 0x10, R58 ;  /* 0x000000103c247825 */ /* 0x000fe400078e023a */
[----:B------:R-:W5:Y:S04]  /*0a80*/  LDG.E.128 R32, desc[UR8][R32.64] ;  /* 0x0000000820207981 */ /* 0x000f68000c1e1d00 */
[----:B------:R-:W5:Y:S01]  /*0a90*/  @!P1 LDG.E.128 R36, desc[UR8][R36.64] ;  /* 0x0000000824249981 */ /* 0x000f62000c1e1d00 */
[----:B------:R-:W-:Y:S02]  /*0aa0*/  @!P1 DADD R50, R50, R62 ;  /* 0x0000000032329229 */ /* 0x000fe4000000003e */
[----:B------:R-:W-:-:S08]  /*0ab0*/  @!P1 DADD R56, R68, R56 ;  /* 0x0000000044389229 */ /* 0x000fd00000000038 */
[----:B------:R-:W-:Y:S01]  /*0ac0*/  @!P1 DADD R48, R48, R56 ;  /* 0x0000000030309229 */ /* 0x000fe20000000038 */
[----:B------:R-:W-:Y:S01]  /*0ad0*/  UIADD3 UR4, UPT, UPT, UR4, 0x2, URZ ;  /* 0x0000000204047890 */ /* 0x000fe2000fffe0ff */
[----:B------:R-:W-:-:S03]  /*0ae0*/  DADD R52, R64, R52 ;  /* 0x0000000040347229 */ /* 0x000fc60000000034 */
[----:B------:R-:W-:Y:S01]  /*0af0*/  UISETP.NE.AND UP0, UPT, UR4, URZ, UPT ;  /* 0x000000ff0400728c */ /* 0x000fe2000bf05270 */
[C---:B------:R-:W-:Y:S01]  /*0b00*/  IMAD R41, R0.reuse, 0x2, R41 ;  /* 0x0000000200297824 */ /* 0x040fe200078e0229 */
[C---:B------:R-:W-:Y:S01]  /*0b10*/  LEA R11, R0.reuse, R11, 0x1 ;  /* 0x0000000b000b7211 */ /* 0x040fe200078e08ff */
[----:B------:R-:W-:Y:S01]  /*0b20*/  IMAD R6, R0, 0x2, R6 ;  /* 0x0000000200067824 */ /* 0x000fe200078e0206 */
[----:B------:R-:W-:Y:S01]  /*0b30*/  IADD3 R40, PT, PT, R40, 0x2, RZ ;  /* 0x0000000228287810 */ /* 0x000fe20007ffe0ff */
[----:B------:R-:W-:Y:S01]  /*0b40*/  IMAD R8, R60, 0x2, R8 ;  /* 0x000000023c087824 */ /* 0x000fe200078e0208 */
[----:B------:R-:W-:Y:S02]  /*0b50*/  LEA R10, R0, R10, 0x1 ;  /* 0x0000000a000a7211 */ /* 0x000fe400078e08ff */
[C---:B------:R-:W-:Y:S02]  /*0b60*/  LEA R9, R60.reuse, R9, 0x1 ;  /* 0x000000093c097211 */ /* 0x040fe400078e08ff */
[----:B------:R-:W-:Y:S01]  /*0b70*/  LEA R7, R60, R7, 0x1 ;  /* 0x000000073c077211 */ /* 0x000fe200078e08ff */
[----:B----4-:R-:W-:-:S02]  /*0b80*/  DMUL R58, R14, R18 ;  /* 0x000000120e3a7228 */ /* 0x010fc40000000000 */
[----:B------:R-:W-:Y:S02]  /*0b90*/  DMUL R62, R12, R18 ;  /* 0x000000120c3e7228 */ /* 0x000fe40000000000 */
[-C--:B--2---:R-:W-:Y:S02]  /*0ba0*/  DMUL R18, R22, R26.reuse ;  /* 0x0000001a16127228 */ /* 0x084fe40000000000 */
[----:B------:R-:W-:Y:S02]  /*0bb0*/  DMUL R56, R20, R26 ;  /* 0x0000001a14387228 */ /* 0x000fe40000000000 */
[-C--:B------:R-:W-:Y:S02]  /*0bc0*/  DFMA R58, R12, R16.reuse, -R58 ;  /* 0x000000100c3a722b */ /* 0x080fe4000000083a */
[----:B------:R-:W-:Y:S02]  /*0bd0*/  DFMA R62, R14, R16, R62 ;  /* 0x000000100e3e722b */ /* 0x000fe4000000003e */
[----:B------:R-:W-:-:S02]  /*0be0*/  DFMA R18, R20, R24, -R18 ;  /* 0x000000181412722b */ /* 0x000fc40000000812 */
[-C--:B------:R-:W-:Y:S02]  /*0bf0*/  @!P0 DMUL R20, R14, R26.reuse ;  /* 0x0000001a0e148228 */ /* 0x080fe40000000000 */
[----:B------:R-:W-:-:S06]  /*0c00*/  @!P0 DMUL R16, R12, R26 ;  /* 0x0000001a0c108228 */ /* 0x000fcc0000000000 */
[-C--:B------:R-:W-:Y:S02]  /*0c10*/  @!P0 DFMA R20, R12, R24.reuse, -R20 ;  /* 0x000000180c14822b */ /* 0x080fe40000000814 */
[-C--:B------:R-:W-:Y:S02]  /*0c20*/  @!P0 DFMA R16, R14, R24.reuse, R16 ;  /* 0x000000180e10822b */ /* 0x080fe40000000010 */
[----:B------:R-:W-:Y:S02]  /*0c30*/  DFMA R56, R22, R24, R56 ;  /* 0x000000181638722b */ /* 0x000fe40000000038 */
[----:B---3--:R-:W-:Y:S02]  /*0c40*/  @!P1 DMUL R22, R30, R26 ;  /* 0x0000001a1e169228 */ /* 0x008fe40000000000 */
[----:B------:R-:W-:Y:S02]  /*0c50*/  @!P0 DADD R46, R46, R20 ;  /* 0x000000002e2e8229 */ /* 0x000fe40000000014 */
[----:B------:R-:W-:-:S02]  /*0c60*/  @!P0 DADD R44, R44, R16 ;  /* 0x000000002c2c8229 */ /* 0x000fc40000000010 */
[----:B-----5:R-:W-:Y:S02]  /*0c70*/  DMUL R16, R30, R34 ;  /* 0x000000221e107228 */ /* 0x020fe40000000000 */
[----:B------:R-:W-:Y:S02]  /*0c80*/  @!P1 DMUL R20, R14, R38 ;  /* 0x000000260e149228 */ /* 0x000fe40000000000 */
[C---:B------:R-:W-:Y:S02]  /*0c90*/  @!P1 DMUL R26, R28.reuse, R26 ;  /* 0x0000001a1c1a9228 */ /* 0x040fe40000000000 */
[----:B------:R-:W-:Y:S02]  /*0ca0*/  DMUL R34, R28, R34 ;  /* 0x000000221c227228 */ /* 0x000fe40000000000 */
[----:B------:R-:W-:Y:S02]  /*0cb0*/  @!P1 DMUL R14, R14, R36 ;  /* 0x000000240e0e9228 */ /* 0x000fe40000000000 */
[----:B------:R-:W-:-:S02]  /*0cc0*/  DADD R18, R58, R18 ;  /* 0x000000003a127229 */ /* 0x000fc40000000012 */
[----:B------:R-:W-:Y:S02]  /*0cd0*/  DADD R56, R62, R56 ;  /* 0x000000003e387229 */ /* 0x000fe40000000038 */
[-C--:B------:R-:W-:Y:S02]  /*0ce0*/  @!P1 DFMA R22, R28, R24.reuse, -R22 ;  /* 0x000000181c16922b */ /* 0x080fe40000000816 */
[----:B------:R-:W-:Y:S02]  /*0cf0*/  @!P1 DFMA R26, R30, R24, R26 ;  /* 0x000000181e1a922b */ /* 0x000fe4000000001a */
[-C--:B------:R-:W-:Y:S02]  /*0d00*/  DFMA R16, R28, R32.reuse, -R16 ;  /* 0x000000201c10722b */ /* 0x080fe40000000810 */
[----:B------:R-:W-:Y:S02]  /*0d10*/  DFMA R34, R30, R32, R34 ;  /* 0x000000201e22722b */ /* 0x000fe40000000022 */
[----:B------:R-:W-:-:S02]  /*0d20*/  @!P1 DFMA R20, R12, R36, -R20 ;  /* 0x000000240c14922b */ /* 0x000fc40000000814 */
[----:B------:R-:W-:Y:S02]  /*0d30*/  @!P1 DFMA R14, R12, R38, R14 ;  /* 0x000000260c0e922b */ /* 0x000fe4000000000e */
[----:B------:R-:W-:Y:S02]  /*0d40*/  DADD R16, R18, R16 ;  /* 0x0000000012107229 */ /* 0x000fe40000000010 */
[----:B------:R-:W-:Y:S02]  /*0d50*/  DADD R34, R56, R34 ;  /* 0x0000000038227229 */ /* 0x000fe40000000022 */
[----:B------:R-:W-:Y:S02]  /*0d60*/  @!P1 DADD R20, R20, R22 ;  /* 0x0000000014149229 */ /* 0x000fe40000000016 */
[----:B------:R-:W-:Y:S01]  /*0d70*/  @!P1 DADD R14, R14, R26 ;  /* 0x000000000e0e9229 */ /* 0x000fe2000000001a */
[----:B------:R-:W-:Y:S01]  /*0d80*/  IADD3 R42, P0, PT, R42, 0x20, RZ ;  /* 0x000000202a2a7810 */ /* 0x000fe20007f1e0ff */
[----:B------:R-:W-:-:S02]  /*0d90*/  DADD R54, R54, R16 ;  /* 0x0000000036367229 */ /* 0x000fc40000000010 */
[----:B------:R-:W-:Y:S02]  /*0da0*/  DADD R52, R52, R34 ;  /* 0x0000000034347229 */ /* 0x000fe40000000022 */
[----:B------:R-:W-:Y:S02]  /*0db0*/  @!P1 DADD R50, R50, R20 ;  /* 0x0000000032329229 */ /* 0x000fe40000000014 */
[----:B------:R-:W-:Y:S01]  /*0dc0*/  @!P1 DADD R48, R48, R14 ;  /* 0x0000000030309229 */ /* 0x000fe2000000000e */
[----:B------:R-:W-:Y:S01]  /*0dd0*/  IADD3.X R43, PT, PT, RZ, R43, RZ, P0, !PT ;  /* 0x0000002bff2b7210 */ /* 0x000fe200007fe4ff */
[----:B------:R-:W-:Y:S09]  /*0de0*/  BRA.U UP0, `(.L_x_2) ;  /* 0xfffffff9002c7547 */ /* 0x000ff2000b83ffff */
[----:B------:R-:W0:Y:S02]  /*0df0*/  LDC R11, c[0x0][0x3b4] ;  /* 0x0000ed00ff0b7b82 */ /* 0x000e240000000800 */
[----:B0-----:R-:W-:-:S07]  /*0e00*/  LOP3.LUT R11, R11, 0x7ffffffe, RZ, 0xc0, !PT ;  /* 0x7ffffffe0b0b7812 */ /* 0x001fce00078ec0ff */
.L_x_1:
[----:B------:R-:W0:Y:S02]  /*0e10*/  LDCU UR4, c[0x0][0x3b4] ;  /* 0x00007680ff0477ac */ /* 0x000e240008000800 */
[----:B0-----:R-:W-:-:S04]  /*0e20*/  ULOP3.LUT UR4, UR4, 0x1, URZ, 0xc0, !UPT ;  /* 0x0000000104047892 */ /* 0x001fc8000f8ec0ff */
[----:B------:R-:W-:-:S09]  /*0e30*/  UISETP.NE.U32.AND UP0, UPT, UR4, 0x1, UPT ;  /* 0x000000010400788c */ /* 0x000fd2000bf05070 */
[----:B------:R-:W-:Y:S05]  /*0e40*/  BRA.U UP0, `(.L_x_0) ;  /* 0x0000000500107547 */ /* 0x000fea000b800000 */
[----:B------:R-:W0:Y:S01]  /*0e50*/  LDCU UR4, c[0x0][0x3b4] ;  /* 0x00007680ff0477ac */ /* 0x000e220008000800 */
[----:B------:R-:W1:Y:S01]  /*0e60*/  LDC.64 R16, c[0x0][0x398] ;  /* 0x0000e600ff107b82 */ /* 0x000e620000000a00 */
[----:B------:R-:W-:Y:S01]  /*0e70*/  IMAD R28, R11, R60, RZ ;  /* 0x0000003c0b1c7224 */ /* 0x000fe200078e02ff */
[----:B------:R-:W-:-:S03]  /*0e80*/  ISETP.NE.AND P0, PT, R4, RZ, PT ;  /* 0x000000ff0400720c */ /* 0x000fc60003f05270 */
[----:B------:R-:W-:-:S03]  /*0e90*/  IMAD.IADD R9, R3, 0x1, R28 ;  /* 0x0000000103097824 */ /* 0x000fc600078e021c */
[----:B------:R-:W2:Y:S08]  /*0ea0*/  LDC.64 R20, c[0x0][0x390] ;  /* 0x0000e400ff147b82 */ /* 0x000eb00000000a00 */
[----:B------:R-:W3:Y:S01]  /*0eb0*/  LDC.64 R6, c[0x0][0x3a0] ;  /* 0x0000e800ff067b82 */ /* 0x000ee20000000a00 */
[----:B0-----:R-:W-:-:S05]  /*0ec0*/  IMAD R0, R2, UR4, RZ ;  /* 0x0000000402007c24 */ /* 0x001fca000f8e02ff */
[----:B------:R-:W-:Y:S02]  /*0ed0*/  IADD3 R15, PT, PT, R0, R11, RZ ;  /* 0x0000000b000f7210 */ /* 0x000fe40007ffe0ff */
[----:B------:R-:W0:Y:S01]  /*0ee0*/  LDC.64 R12, c[0x0][0x380] ;  /* 0x0000e000ff0c7b82 */ /* 0x000e220000000a00 */
[----:B-1----:R-:W-:-:S04]  /*0ef0*/  IMAD.WIDE.U32 R16, R11, 0x10, R16 ;  /* 0x000000100b107825 */ /* 0x002fc800078e0010 */
[----:B------:R-:W-:-:S03]  /*0f00*/  IMAD R0, R15, R60, RZ ;  /* 0x0000003c0f007224 */ /* 0x000fc600078e02ff */
[----:B------:R-:W1:Y:S01]  /*0f10*/  LDC.64 R26, c[0x0][0x3a8] ;  /* 0x0000ea00ff1a7b82 */ /* 0x000e620000000a00 */
[-CC-:B------:R-:W-:Y:S02]  /*0f20*/  IMAD R19, R0, R60.reuse, R5.reuse ;  /* 0x0000003c00137224 */ /* 0x180fe400078e0205 */
[----:B------:R-:W-:Y:S02]  /*0f30*/  IMAD R5, R28, R60, R5 ;  /* 0x0000003c1c057224 */ /* 0x000fe400078e0205 */
[----:B--2---:R-:W-:Y:S02]  /*0f40*/  IMAD.WIDE R20, R19, 0x10, R20 ;  /* 0x0000001013147825 */ /* 0x004fe400078e0214 */
[----:B------:R-:W2:Y:S01]  /*0f50*/  LDG.E.128 R16, desc[UR8][R16.64] ;  /* 0x0000000810107981 */ /* 0x000ea2000c1e1d00 */
[----:B------:R-:W4:Y:S01]  /*0f60*/  LDC.64 R24, c[0x0][0x388] ;  /* 0x0000e200ff187b82 */ /* 0x000f220000000a00 */
[----:B---3--:R-:W-:Y:S02]  /*0f70*/  IMAD.WIDE R8, R9, 0x10, R6 ;  /* 0x0000001009087825 */ /* 0x008fe400078e0206 */
[----:B------:R-:W2:Y:S01]  /*0f80*/  LDG.E.128 R20, desc[UR8][R20.64] ;  /* 0x0000000814147981 */ /* 0x000ea2000c1e1d00 */
[----:B------:R-:W-:-:S02]  /*0f90*/  IADD3 R29, PT, PT, R3, R0, RZ ;  /* 0x00000000031d7210 */ /* 0x000fc40007ffe0ff */
[----:B------:R-:W-:Y:S01]  /*0fa0*/  IADD3 R33, PT, PT, R4, R28, RZ ;  /* 0x0000001c04217210 */ /* 0x000fe20007ffe0ff */
[----:B------:R-:W3:Y:S01]  /*0fb0*/  @!P0 LDG.E.128 R8, desc[UR8][R8.64] ;  /* 0x0000000808088981 */ /* 0x000ee2000c1e1d00 */
[----:B0-----:R-:W-:-:S06]  /*0fc0*/  IMAD.WIDE R12, R15, 0x10, R12 ;  /* 0x000000100f0c7825 */ /* 0x001fcc00078e020c */
[----:B------:R-:W3:Y:S01]  /*0fd0*/  LDG.E.128 R12, desc[UR8][R12.64] ;  /* 0x000000080c0c7981 */ /* 0x000ee2000c1e1d00 */
[----:B-1----:R-:W-:-:S04]  /*0fe0*/  IMAD.WIDE R26, R5, 0x10, R26 ;  /* 0x00000010051a7825 */ /* 0x002fc800078e021a */
[----:B------:R-:W-:-:S04]  /*0ff0*/  IMAD.WIDE R32, R33, 0x10, R6 ;  /* 0x0000001021207825 */ /* 0x000fc800078e0206 */
[----:B----4-:R-:W-:Y:S02]  /*1000*/  IMAD.WIDE R28, R29, 0x10, R24 ;  /* 0x000000101d1c7825 */ /* 0x010fe400078e0218 */
[----:B------:R-:W4:Y:S04]  /*1010*/  LDG.E.128 R24, desc[UR8][R26.64] ;  /* 0x000000081a187981 */ /* 0x000f28000c1e1d00 */
[----:B------:R-:W5:Y:S04]  /*1020*/  LDG.E.128 R28, desc[UR8][R28.64] ;  /* 0x000000081c1c7981 */ /* 0x000f68000c1e1d00 */
[----:B------:R-:W5:Y:S01]  /*1030*/  LDG.E.128 R32, desc[UR8][R32.64] ;  /* 0x0000000820207981 */ /* 0x000f62000c1e1d00 */
[----:B------:R-:W-:Y:S01]  /*1040*/  LOP3.LUT P1, RZ, R4, R3, RZ, 0xfc, !PT ;  /* 0x0000000304ff7212 */ /* 0x000fe2000782fcff */
[----:B--2---:R-:W-:-:S02]  /*1050*/  DMUL R6, R22, R18 ;  /* 0x0000001216067228 */ /* 0x004fc40000000000 */
[----:B------:R-:W-:-:S06]  /*1060*/  DMUL R36, R20, R18 ;  /* 0x0000001214247228 */ /* 0x000fcc0000000000 */
[----:B------:R-:W-:Y:S02]  /*1070*/  DFMA R20, R20, R16, -R6 ;  /* 0x000000101414722b */ /* 0x000fe40000000806 */
[C---:B---3--:R-:W-:Y:S02]  /*1080*/  @!P0 DMUL R38, R14.reuse, R10 ;  /* 0x0000000a0e268228 */ /* 0x048fe40000000000 */
[----:B------:R-:W-:Y:S02]  /*1090*/  @!P0 DMUL R40, R14, R8 ;  /* 0x000000080e288228 */ /* 0x000fe40000000000 */
[----:B------:R-:W-:Y:S02]  /*10a0*/  DFMA R22, R22, R16, R36 ;  /* 0x000000101616722b */ /* 0x000fe40000000024 */
[-C--:B----4-:R-:W-:Y:S02]  /*10b0*/  DMUL R6, R14, R26.reuse ;  /* 0x0000001a0e067228 */ /* 0x090fe40000000000 */
[----:B------:R-:W-:-:S02]  /*10c0*/  DMUL R26, R12, R26 ;  /* 0x0000001a0c1a7228 */ /* 0x000fc40000000000 */
[----:B------:R-:W-:Y:S02]  /*10d0*/  @!P0 DFMA R8, R12, R8, -R38 ;  /* 0x000000080c08822b */ /* 0x000fe40000000826 */
[C---:B-----5:R-:W-:Y:S02]  /*10e0*/  @!P0 DMUL R38, R30.reuse, R18 ;  /* 0x000000121e268228 */ /* 0x060fe40000000000 */
[----:B------:R-:W-:Y:S02]  /*10f0*/  DMUL R36, R30, R34 ;  /* 0x000000221e247228 */ /* 0x000fe40000000000 */
[C---:B------:R-:W-:Y:S02]  /*1100*/  @!P0 DFMA R10, R12.reuse, R10, R40 ;  /* 0x0000000a0c0a822b */ /* 0x040fe40000000028 */
[----:B------:R-:W-:Y:S02]  /*1110*/  DFMA R6, R12, R24, -R6 ;  /* 0x000000180c06722b */ /* 0x000fe40000000806 */
[----:B------:R-:W-:-:S02]  /*1120*/  @!P0 DMUL R40, R28, R18 ;  /* 0x000000121c288228 */ /* 0x000fc40000000000 */
[----:B------:R-:W-:Y:S02]  /*1130*/  DMUL R34, R28, R34 ;  /* 0x000000221c227228 */ /* 0x000fe40000000000 */
[----:B------:R-:W-:Y:S02]  /*1140*/  DFMA R26, R14, R24, R26 ;  /* 0x000000180e1a722b */ /* 0x000fe4000000001a */
[C---:B------:R-:W-:Y:S02]  /*1150*/  @!P0 DFMA R24, R28.reuse, R16, -R38 ;  /* 0x000000101c18822b */ /* 0x040fe40000000826 */
[----:B------:R-:W-:Y:S02]  /*1160*/  DFMA R28, R28, R32, -R36 ;  /* 0x000000201c1c722b */ /* 0x000fe40000000824 */
[-C--:B------:R-:W-:Y:S02]  /*1170*/  @!P1 DMUL R36, R14, R18.reuse ;  /* 0x000000120e249228 */ /* 0x080fe40000000000 */
[----:B------:R-:W-:-:S02]  /*1180*/  @!P1 DMUL R18, R12, R18 ;  /* 0x000000120c129228 */ /* 0x000fc40000000000 */
[C---:B------:R-:W-:Y:S02]  /*1190*/  @!P0 DFMA R40, R30.reuse, R16, R40 ;  /* 0x000000101e28822b */ /* 0x040fe40000000028 */
[----:B------:R-:W-:Y:S02]  /*11a0*/  DFMA R34, R30, R32, R34 ;  /* 0x000000201e22722b */ /* 0x000fe40000000022 */
[----:B------:R-:W-:Y:S02]  /*11b0*/  DADD R6, R6, R20 ;  /* 0x0000000006067229 */ /* 0x000fe40000000014 */
[----:B------:R-:W-:Y:S02]  /*11c0*/  DADD R22, R26, R22 ;  /* 0x000000001a167229 */ /* 0x000fe40000000016 */
[-C--:B------:R-:W-:Y:S02]  /*11d0*/  @!P1 DFMA R36, R12, R16.reuse, -R36 ;  /* 0x000000100c24922b */ /* 0x080fe40000000824 */
[----:B------:R-:W-:-:S02]  /*11e0*/  @!P1 DFMA R18, R14, R16, R18 ;  /* 0x000000100e12922b */ /* 0x000fc40000000012 */
[----:B------:R-:W-:Y:S02]  /*11f0*/  @!P0 DADD R8, R8, R24 ;  /* 0x0000000008088229 */ /* 0x000fe40000000018 */
[----:B------:R-:W-:Y:S02]  /*1200*/  @!P0 DADD R10, R10, R40 ;  /* 0x000000000a0a8229 */ /* 0x000fe40000000028 */
[----:B------:R-:W-:Y:S02]  /*1210*/  DADD R6, R6, R28 ;  /* 0x0000000006067229 */ /* 0x000fe4000000001c */
[----:B------:R-:W-:Y:S02]  /*1220*/  DADD R22, R22, R34 ;  /* 0x0000000016167229 */ /* 0x000fe40000000022 */
[----:B------:R-:W-:Y:S02]  /*1230*/  @!P1 DADD R46, R36, R46 ;  /* 0x00000000242e9229 */ /* 0x000fe4000000002e */
[----:B------:R-:W-:-:S02]  /*1240*/  @!P1 DADD R44, R18, R44 ;  /* 0x00000000122c9229 */ /* 0x000fc4000000002c */
[----:B------:R-:W-:Y:S02]  /*1250*/  @!P0 DADD R50, R8, R50 ;  /* 0x0000000008328229 */ /* 0x000fe40000000032 */
[----:B------:R-:W-:Y:S02]  /*1260*/  @!P0 DADD R48, R10, R48 ;  /* 0x000000000a308229 */ /* 0x000fe40000000030 */
[----:B------:R-:W-:Y:S02]  /*1270*/  DADD R54, R54, R6 ;  /* 0x0000000036367229 */ /* 0x000fe40000000006 */
[----:B------:R-:W-:-:S11]  /*1280*/  DADD R52, R52, R22 ;  /* 0x0000000034347229 */ /* 0x000fd60000000016 */
.L_x_0:
[C---:B------:R-:W-:Y:S02]  /*1290*/  LOP3.LUT P0, RZ, R4.reuse, R3, RZ, 0xfc, !PT ;  /* 0x0000000304ff7212 */ /* 0x040fe4000780fcff */
[----:B------:R-:W-:Y:S01]  /*12a0*/  ISETP.NE.AND P1, PT, R4, RZ, PT ;  /* 0x000000ff0400720c */ /* 0x000fe20003f25270 */
[C---:B------:R-:W-:Y:S01]  /*12b0*/  IMAD R5, R2.reuse, R60, R3 ;  /* 0x0000003c02057224 */ /* 0x040fe200078e0203 */
[----:B------:R-:W0:Y:S09]  /*12c0*/  LDC.64 R16, c[0x0][0x3d0] ;  /* 0x0000f400ff107b82 */ /* 0x000e320000000a00 */
[----:B------:R-:W1:Y:S08]  /*12d0*/  @!P0 LDC.64 R6, c[0x0][0x3c0] ;  /* 0x0000f000ff068b82 */ /* 0x000e700000000a00 */
[----:B------:R-:W2:Y:S01]  /*12e0*/  @!P1 LDC.64 R12, c[0x0][0x3c8] ;  /* 0x0000f200ff0c9b82 */ /* 0x000ea20000000a00 */
[----:B-1----:R-:W-:-:S05]  /*12f0*/  @!P0 IMAD.WIDE R6, R2, 0x10, R6 ;  /* 0x0000001002068825 */ /* 0x002fca00078e0206 */
[----:B------:R-:W3:Y:S01]  /*1300*/  @!P0 LDG.E.128 R8, desc[UR8][R6.64] ;  /* 0x0000000806088981 */ /* 0x000ee2000c1e1d00 */
[----:B--2---:R-:W-:Y:S01]  /*1310*/  @!P1 IMAD.WIDE R2, R5, 0x10, R12 ;  /* 0x0000001005029825 */ /* 0x004fe200078e020c */
[----:B---3--:R-:W-:Y:S02]  /*1320*/  @!P0 DADD R8, R8, R46 ;  /* 0x0000000008088229 */ /* 0x008fe4000000002e */
[----:B------:R-:W-:-:S07]  /*1330*/  @!P0 DADD R10, R10, R44 ;  /* 0x000000000a0a8229 */ /* 0x000fce000000002c */
[----:B------:R-:W-:Y:S04]  /*1340*/  @!P0 STG.E.128 desc[UR8][R6.64], R8 ;  /* 0x0000000806008986 */ /* 0x000fe8000c101d08 */
[----:B------:R-:W2:Y:S01]  /*1350*/  @!P1 LDG.E.128 R12, desc[UR8][R2.64] ;  /* 0x00000008020c9981 */ /* 0x000ea2000c1e1d00 */
[----:B------:R-:W-:-:S04]  /*1360*/  IMAD R5, R5, R60, R4 ;  /* 0x0000003c05057224 */ /* 0x000fc800078e0204 */
[----:B0-----:R-:W-:Y:S01]  /*1370*/  IMAD.WIDE R4, R5, 0x10, R16 ;  /* 0x0000001005047825 */ /* 0x001fe200078e0210 */
[----:B--2---:R-:W-:Y:S02]  /*1380*/  @!P1 DADD R12, R12, R50 ;  /* 0x000000000c0c9229 */ /* 0x004fe40000000032 */
[----:B------:R-:W-:-:S07]  /*1390*/  @!P1 DADD R14, R14, R48 ;  /* 0x000000000e0e9229 */ /* 0x000fce0000000030 */
[----:B------:R-:W-:Y:S04]  /*13a0*/  @!P1 STG.E.128 desc[UR8][R2.64], R12 ;  /* 0x0000000c02009986 */ /* 0x000fe8000c101d08 */
[----:B------:R-:W2:Y:S02]  /*13b0*/  LDG.E.128 R16, desc[UR8][R4.64] ;  /* 0x0000000804107981 */ /* 0x000ea4000c1e1d00 */
[----:B--2---:R-:W-:Y:S02]  /*13c0*/  DADD R16, R16, R54 ;  /* 0x0000000010107229 */ /* 0x004fe40000000036 */
[----:B------:R-:W-:-:S07]  /*13d0*/  DADD R18, R18, R52 ;  /* 0x0000000012127229 */ /* 0x000fce0000000034 */
[----:B------:R-:W-:Y:S01]  /*13e0*/  STG.E.128 desc[UR8][R4.64], R16 ;  /* 0x0000001004007986 */ /* 0x000fe2000c101d08 */
[----:B------:R-:W-:Y:S05]  /*13f0*/  EXIT ;  /* 0x000000000000794d */ /* 0x000fea0003800000 */
.L_x_3:
[----:B------:R-:W-:-:S00]  /*1400*/  BRA `(.L_x_3) ;  /* 0xfffffffc00fc7947 */ /* 0x000fc0000383ffff */
[----:B------:R-:W-:-:S00]  /*1410*/  NOP ;  /* 0x0000000000007918 */ /* 0x000fc00000000000 */
        /* <DEDUP_REMOVED lines=14> */
.L_x_329:


//--------------------- .text._ZN5janus35MatrixHyperDualElementwiseAddKernelEPKN6thrust24THRUST_300001_SM_1000_NS7complexIdEES5_S5_S5_S5_S5_iiiPS3_S6_S6_ --------------------------
	.section	.text._ZN5janus35MatrixHyperDualElementwiseAddKernelEPKN6thrust24THRUST_300001_SM_1000_NS7complexIdEES5_S5_S5_S5_S5_iiiPS3_S6_S6_,"ax",@progbits
	.align	128
        .global         _ZN5janus35MatrixHyperDualElementwiseAddKernelEPKN6thrust24THRUST_300001_SM_1000_NS7complexIdEES5_S5_S5_S5_S5_iiiPS3_S6_S6_
        .type           _ZN5janus35MatrixHyperDualElementwiseAddKernelEPKN6thrust24THRUST_300001_SM_1000_NS7complexIdEES5_S5_S5_S5_S5_iiiPS3_S6_S6_,@function
        .size           _ZN5janus35MatrixHyperDualElementwiseAddKernelEPKN6thrust24THRUST_300001_SM_1000_NS7complexIdEES5_S5_S5_S5_S5_iiiPS3_S6_S6_,(.L_x_330 - _ZN5janus35MatrixHyperDualElementwiseAddKernelEPKN6thrust24THRUST_300001_SM_1000_NS7complexIdEES5_S5_S5_S5_S5_iiiPS3_S6_S6_)
        .other          _ZN5janus35MatrixHyperDualElementwiseAddKernelEPKN6thrust24THRUST_300001_SM_1000_NS7complexIdEES5_S5_S5_S5_S5_iiiPS3_S6_S6_,@"STO_CUDA_ENTRY STV_DEFAULT"
_ZN5janus35MatrixHyperDualElementwiseAddKernelEPKN6thrust24THRUST_300001_SM_1000_NS7complexIdEES5_S5_S5_S5_S5_iiiPS3_S6_S6_:
.text._ZN5janus35MatrixHyperDualElementwiseAddKernelEPKN6thrust24THRUST_300001_SM_1000_NS7complexIdEES5_S5_S5_S5_S5_iiiPS3_S6_S6_:
[----:B------:R-:W-:Y:S01]  /*0000*/  LDC R1, c[0x0][0x37c] ;  /* 0x0000df00ff017b82 */ /* 0x000fe20000000800 */
[----:B------:R-:W0:Y:S07]  /*0010*/  S2R R16, SR_TID.X ;  /* 0x0000000000107919 */ /* 0x000e2e0000002100 */
[----:B------:R-:W1:Y:S01]  /*0020*/  LDC R0, c[0x0][0x3b8] ;  /* 0x0000ee00ff007b82 */ /* 0x000e620000000800 */
[----:B------:R-:W2:Y:S07]  /*0030*/  LDCU.64 UR4, c[0x0][0x3b0] ;  /* 0x00007600ff0477ac */ /* 0x000eae0008000a00 */
[----:B------:R-:W0:Y:S08]  /*0040*/  S2UR UR6, SR_CTAID.X ;  /* 0x00000000000679c3 */ /* 0x000e300000002500 */
[----:B------:R-:W0:Y:S01]  /*0050*/  LDC R5, c[0x0][0x360] ;  /* 0x0000d800ff057b82 */ /* 0x000e220000000800 */
[----:B--2---:R-:W-:-:S06]  /*0060*/  UIMAD UR4, UR5, UR4, URZ ;  /* 0x00000004050472a4 */ /* 0x004fcc000f8e02ff */
[----:B-1----:R-:W-:-:S04]  /*0070*/  IMAD R3, R0, UR4, RZ ;  /* 0x0000000400037c24 */ /* 0x002fc8000f8e02ff */
[----:B------:R-:W-:Y:S02]  /*0080*/  IMAD R3, R3, R0, RZ ;  /* 0x0000000003037224 */ /* 0x000fe400078e02ff */
[----:B0-----:R-:W-:-:S05]  /*0090*/  IMAD R16, R5, UR6, R16 ;  /* 0x0000000605107c24 */ /* 0x001fca000f8e0210 */
[----:B------:R-:W-:-:S13]  /*00a0*/  ISETP.GE.AND P0, PT, R16, R3, PT ;  /* 0x000000031000720c */ /* 0x000fda0003f06270 */
[----:B------:R-:W-:Y:S05]  /*00b0*/  @P0 EXIT ;  /* 0x000000000000094d */ /* 0x000fea0003800000 */
[----:B------:R-:W-:Y:S01]  /*00c0*/  IMAD R2, R0, R0, RZ ;  /* 0x0000000000027224 */ /* 0x000fe200078e02ff */
[----:B------:R-:W-:Y:S01]  /*00d0*/  IABS R10, R16 ;  /* 0x00000010000a7213 */ /* 0x000fe20000000000 */
[----:B------:R-:W0:Y:S01]  /*00e0*/  LDCU.64 UR6, c[0x0][0x358] ;  /* 0x00006b00ff0677ac */ /* 0x000e220008000a00 */
[----:B------:R-:W1:Y:S01]  /*00f0*/  LDC.64 R20, c[0x0][0x3a8] ;  /* 0x0000ea00ff147b82 */ /* 0x000e620000000a00 */
[----:B------:R-:W-:-:S05]  /*0100*/  IMAD R3, R2, UR5, RZ ;  /* 0x0000000502037c24 */ /* 0x000fca000f8e02ff */
[----:B------:R-:W-:Y:S02]  /*0110*/  IABS R9, R3 ;  /* 0x0000000300097213 */ /* 0x000fe40000000000 */
[----:B------:R-:W2:Y:S02]  /*0120*/  LDC.64 R22, c[0x0][0x390] ;  /* 0x0000e400ff167b82 */ /* 0x000ea40000000a00 */
[----:B------:R-:W3:Y:S08]  /*0130*/  I2F.RP R6, R9 ;  /* 0x0000000900067306 */ /* 0x000ef00000209400 */
[----:B---3--:R-:W3:Y:S02]  /*0140*/  MUFU.RCP R6, R6 ;  /* 0x0000000600067308 */ /* 0x008ee40000001000 */
[----:B---3--:R-:W-:-:S06]  /*0150*/  IADD3 R4, PT, PT, R6, 0xffffffe, RZ ;  /* 0x0ffffffe06047810 */ /* 0x008fcc0007ffe0ff */
[----:B------:R3:W4:Y:S02]  /*0160*/  F2I.FTZ.U32.TRUNC.NTZ R5, R4 ;  /* 0x0000000400057305 */ /* 0x000724000021f000 */
[----:B---3--:R-:W-:Y:S02]  /*0170*/  HFMA2 R4, -RZ, RZ, 0, 0 ;  /* 0x00000000ff047431 */ /* 0x008fe400000001ff */
[----:B----4-:R-:W-:-:S04]  /*0180*/  IMAD.MOV R8, RZ, RZ, -R5 ;  /* 0x000000ffff087224 */ /* 0x010fc800078e0a05 */
[----:B------:R-:W-:Y:S01]  /*0190*/  IMAD R7, R8, R9, RZ ;  /* 0x0000000908077224 */ /* 0x000fe200078e02ff */
[----:B------:R-:W-:-:S03]  /*01a0*/  IABS R8, R3 ;  /* 0x0000000300087213 */ /* 0x000fc60000000000 */
[----:B------:R-:W-:Y:S01]  /*01b0*/  IMAD.HI.U32 R7, R5, R7, R4 ;  /* 0x0000000705077227 */ /* 0x000fe200078e0004 */
[----:B------:R-:W-:-:S03]  /*01c0*/  IABS R5, R2 ;  /* 0x0000000200057213 */ /* 0x000fc60000000000 */
[----:B------:R-:W-:Y:S02]  /*01d0*/  IMAD.MOV R11, RZ, RZ, -R8 ;  /* 0x000000ffff0b7224 */ /* 0x000fe400078e0a08 */
[----:B------:R-:W-:Y:S01]  /*01e0*/  IMAD.HI.U32 R4, R7, R10, RZ ;  /* 0x0000000a07047227 */ /* 0x000fe200078e00ff */
[----:B------:R-:W3:Y:S03]  /*01f0*/  I2F.RP R8, R5 ;  /* 0x0000000500087306 */ /* 0x000ee60000209400 */
[----:B------:R-:W-:-:S05]  /*0200*/  IMAD R6, R4, R11, R10 ;  /* 0x0000000b04067224 */ /* 0x000fca00078e020a */
[----:B------:R-:W-:Y:S01]  /*0210*/  ISETP.GT.U32.AND P2, PT, R9, R6, PT ;  /* 0x000000060900720c */ /* 0x000fe20003f44070 */
[----:B---3--:R-:W3:-:S12]  /*0220*/  MUFU.RCP R8, R8 ;  /* 0x0000000800087308 */ /* 0x008ed80000001000 */
[-C--:B------:R-:W-:Y:S02]  /*0230*/  @!P2 IADD3 R6, PT, PT, R6, -R9.reuse, RZ ;  /* 0x800000090606a210 */ /* 0x080fe40007ffe0ff */
[----:B------:R-:W-:Y:S02]  /*0240*/  @!P2 IADD3 R4, PT, PT, R4, 0x1, RZ ;  /* 0x000000010404a810 */ /* 0x000fe40007ffe0ff */
[----:B------:R-:W-:Y:S02]  /*0250*/  ISETP.GE.U32.AND P0, PT, R6, R9, PT ;  /* 0x000000090600720c */ /* 0x000fe40003f06070 */
[----:B------:R-:W-:Y:S02]  /*0260*/  LOP3.LUT R6, R16, R3, RZ, 0x3c, !PT ;  /* 0x0000000310067212 */ /* 0x000fe400078e3cff */
[----:B------:R-:W-:Y:S02]  /*0270*/  ISETP.NE.AND P2, PT, R3, RZ, PT ;  /* 0x000000ff0300720c */ /* 0x000fe40003f45270 */
[----:B------:R-:W-:Y:S01]  /*0280*/  ISETP.GE.AND P1, PT, R6, RZ, PT ;  /* 0x000000ff0600720c */ /* 0x000fe20003f26270 */
[----:B---3--:R-:W-:-:S04]  /*0290*/  VIADD R6, R8, 0xffffffe ;  /* 0x0ffffffe08067836 */ /* 0x008fc80000000000 */
[----:B------:R3:W4:Y:S02]  /*02a0*/  F2I.FTZ.U32.TRUNC.NTZ R7, R6 ;  /* 0x0000000600077305 */ /* 0x000724000021f000 */
[----:B------:R-:W-:-:S06]  /*02b0*/  @P0 VIADD R4, R4, 0x1 ;  /* 0x0000000104040836 */ /* 0x000fcc0000000000 */
[----:B------:R-:W-:Y:S01]  /*02c0*/  @!P1 IADD3 R4, PT, PT, -R4, RZ, RZ ;  /* 0x000000ff04049210 */ /* 0x000fe20007ffe1ff */
[----:B---3--:R-:W-:Y:S01]  /*02d0*/  IMAD.MOV.U32 R6, RZ, RZ, RZ ;  /* 0x000000ffff067224 */ /* 0x008fe200078e00ff */
[----:B------:R-:W-:-:S04]  /*02e0*/  @!P2 LOP3.LUT R4, RZ, R3, RZ, 0x33, !PT ;  /* 0x00000003ff04a212 */ /* 0x000fc800078e33ff */
[----:B------:R-:W-:Y:S01]  /*02f0*/  IADD3 R8, PT, PT, -R4, RZ, RZ ;  /* 0x000000ff04087210 */ /* 0x000fe20007ffe1ff */
[----:B----4-:R-:W-:-:S04]  /*0300*/  IMAD.MOV R10, RZ, RZ, -R7 ;  /* 0x000000ffff0a7224 */ /* 0x010fc800078e0a07 */
[----:B------:R-:W-:Y:S02]  /*0310*/  IMAD R3, R3, R8, R16 ;  /* 0x0000000803037224 */ /* 0x000fe400078e0210 */
[----:B------:R-:W-:Y:S01]  /*0320*/  IMAD R9, R10, R5, RZ ;  /* 0x000000050a097224 */ /* 0x000fe200078e02ff */
[----:B------:R-:W-:Y:S02]  /*0330*/  IABS R10, R2 ;  /* 0x00000002000a7213 */ /* 0x000fe40000000000 */
[----:B------:R-:W-:Y:S01]  /*0340*/  IABS R8, R3 ;  /* 0x0000000300087213 */ /* 0x000fe20000000000 */
[----:B------:R-:W-:Y:S01]  /*0350*/  IMAD.HI.U32 R7, R7, R9, R6 ;  /* 0x0000000907077227 */ /* 0x000fe200078e0006 */
[----:B------:R-:W-:Y:S02]  /*0360*/  IADD3 R9, PT, PT, RZ, -R10, RZ ;  /* 0x8000000aff097210 */ /* 0x000fe40007ffe0ff */
[----:B------:R-:W-:-:S03]  /*0370*/  IABS R6, R0 ;  /* 0x0000000000067213 */ /* 0x000fc60000000000 */
[----:B------:R-:W-:Y:S01]  /*0380*/  IMAD.HI.U32 R7, R7, R8, RZ ;  /* 0x0000000807077227 */ /* 0x000fe200078e00ff */
[----:B------:R-:W3:Y:S03]  /*0390*/  I2F.RP R10, R6 ;  /* 0x00000006000a7306 */ /* 0x000ee60000209400 */
[----:B------:R-:W-:-:S05]  /*03a0*/  IMAD R8, R7, R9, R8 ;  /* 0x0000000907087224 */ /* 0x000fca00078e0208 */
[----:B------:R-:W-:Y:S01]  /*03b0*/  ISETP.GT.U32.AND P2, PT, R5, R8, PT ;  /* 0x000000080500720c */ /* 0x000fe20003f44070 */
[----:B---3--:R-:W3:-:S12]  /*03c0*/  MUFU.RCP R10, R10 ;  /* 0x0000000a000a7308 */ /* 0x008ed80000001000 */
[----:B------:R-:W-:Y:S02]  /*03d0*/  @!P2 IMAD.IADD R8, R8, 0x1, -R5 ;  /* 0x000000010808a824 */ /* 0x000fe400078e0a05 */
[----:B------:R-:W-:Y:S01]  /*03e0*/  @!P2 VIADD R7, R7, 0x1 ;  /* 0x000000010707a836 */ /* 0x000fe20000000000 */
[----:B------:R-:W-:Y:S02]  /*03f0*/  ISETP.NE.AND P2, PT, R2, RZ, PT ;  /* 0x000000ff0200720c */ /* 0x000fe40003f45270 */
[----:B------:R-:W-:Y:S02]  /*0400*/  ISETP.GE.U32.AND P0, PT, R8, R5, PT ;  /* 0x000000050800720c */ /* 0x000fe40003f06070 */
[----:B------:R-:W-:-:S04]  /*0410*/  LOP3.LUT R5, R3, R2, RZ, 0x3c, !PT ;  /* 0x0000000203057212 */ /* 0x000fc800078e3cff */
[----:B------:R-:W-:Y:S02]  /*0420*/  ISETP.GE.AND P1, PT, R5, RZ, PT ;  /* 0x000000ff0500720c */ /* 0x000fe40003f26270 */
[----:B---3--:R-:W-:-:S04]  /*0430*/  IADD3 R8, PT, PT, R10, 0xffffffe, RZ ;  /* 0x0ffffffe0a087810 */ /* 0x008fc80007ffe0ff */
[----:B------:R3:W4:Y:S01]  /*0440*/  F2I.FTZ.U32.TRUNC.NTZ R9, R8 ;  /* 0x0000000800097305 */ /* 0x000722000021f000 */
[----:B------:R-:W-:-:S05]  /*0450*/  @P0 IADD3 R7, PT, PT, R7, 0x1, RZ ;  /* 0x0000000107070810 */ /* 0x000fca0007ffe0ff */
[----:B------:R-:W-:Y:S02]  /*0460*/  IMAD.MOV.U32 R11, RZ, RZ, R7 ;  /* 0x000000ffff0b7224 */ /* 0x000fe400078e0007 */
[----:B---3--:R-:W-:-:S03]  /*0470*/  IMAD.MOV.U32 R8, RZ, RZ, RZ ;  /* 0x000000ffff087224 */ /* 0x008fc600078e00ff */
[----:B------:R-:W-:Y:S02]  /*0480*/  @!P1 IADD3 R11, PT, PT, -R11, RZ, RZ ;  /* 0x000000ff0b0b9210 */ /* 0x000fe40007ffe1ff */
[----:B------:R-:W-:Y:S01]  /*0490*/  @!P2 LOP3.LUT R11, RZ, R2, RZ, 0x33, !PT ;  /* 0x00000002ff0ba212 */ /* 0x000fe200078e33ff */
[----:B----4-:R-:W-:-:S03]  /*04a0*/  IMAD.MOV R13, RZ, RZ, -R9 ;  /* 0x000000ffff0d7224 */ /* 0x010fc600078e0a09 */
[----:B------:R-:W-:-:S05]  /*04b0*/  IADD3 R5, PT, PT, -R11, RZ, RZ ;  /* 0x000000ff0b057210 */ /* 0x000fca0007ffe1ff */
[----:B------:R-:W-:Y:S02]  /*04c0*/  IMAD R7, R2, R5, R3 ;  /* 0x0000000502077224 */ /* 0x000fe400078e0203 */
[----:B------:R-:W-:-:S03]  /*04d0*/  IMAD R3, R13, R6, RZ ;  /* 0x000000060d037224 */ /* 0x000fc600078e02ff */
[----:B------:R-:W-:Y:S01]  /*04e0*/  IABS R5, R7 ;  /* 0x0000000700057213 */ /* 0x000fe20000000000 */
[----:B------:R-:W-:-:S06]  /*04f0*/  IMAD.HI.U32 R8, R9, R3, R8 ;  /* 0x0000000309087227 */ /* 0x000fcc00078e0008 */
[----:B------:R-:W-:-:S05]  /*0500*/  IMAD.HI.U32 R3, R8, R5, RZ ;  /* 0x0000000508037227 */ /* 0x000fca00078e00ff */
[----:B------:R-:W-:-:S05]  /*0510*/  IADD3 R2, PT, PT, -R3, RZ, RZ ;  /* 0x000000ff03027210 */ /* 0x000fca0007ffe1ff */
[----:B------:R-:W-:Y:S01]  /*0520*/  IMAD R5, R6, R2, R5 ;  /* 0x0000000206057224 */ /* 0x000fe200078e0205 */
[----:B------:R-:W-:-:S04]  /*0530*/  LOP3.LUT R2, R7, R0, RZ, 0x3c, !PT ;  /* 0x0000000007027212 */ /* 0x000fc800078e3cff */
[----:B------:R-:W-:Y:S02]  /*0540*/  ISETP.GT.U32.AND P2, PT, R6, R5, PT ;  /* 0x000000050600720c */ /* 0x000fe40003f44070 */
[----:B------:R-:W-:Y:S01]  /*0550*/  ISETP.GE.AND P1, PT, R2, RZ, PT ;  /* 0x000000ff0200720c */ /* 0x000fe20003f26270 */
[----:B------:R-:W-:-:S10]  /*0560*/  IMAD R2, R4, UR5, R11 ;  /* 0x0000000504027c24 */ /* 0x000fd4000f8e020b */
[----:B------:R-:W-:Y:S01]  /*0570*/  @!P2 IMAD.IADD R5, R5, 0x1, -R6 ;  /* 0x000000010505a824 */ /* 0x000fe200078e0a06 */
[----:B------:R-:W-:Y:S02]  /*0580*/  @!P2 IADD3 R3, PT, PT, R3, 0x1, RZ ;  /* 0x000000010303a810 */ /* 0x000fe40007ffe0ff */
[----:B------:R-:W-:Y:S02]  /*0590*/  ISETP.NE.AND P2, PT, R0, RZ, PT ;  /* 0x000000ff0000720c */ /* 0x000fe40003f45270 */
[----:B------:R-:W-:-:S13]  /*05a0*/  ISETP.GE.U32.AND P0, PT, R5, R6, PT ;  /* 0x000000060500720c */ /* 0x000fda0003f06070 */
[----:B------:R-:W-:-:S05]  /*05b0*/  @P0 VIADD R3, R3, 0x1 ;  /* 0x0000000103030836 */ /* 0x000fca0000000000 */
[----:B------:R-:W-:Y:S02]  /*05c0*/  @!P1 IADD3 R3, PT, PT, -R3, RZ, RZ ;  /* 0x000000ff03039210 */ /* 0x000fe40007ffe1ff */
[----:B------:R-:W-:-:S04]  /*05d0*/  @!P2 LOP3.LUT R3, RZ, R0, RZ, 0x33, !PT ;  /* 0x00000000ff03a212 */ /* 0x000fc800078e33ff */
[----:B------:R-:W-:-:S05]  /*05e0*/  IADD3 R5, PT, PT, -R3, RZ, RZ ;  /* 0x000000ff03057210 */ /* 0x000fca0007ffe1ff */
[----:B------:R-:W-:-:S05]  /*05f0*/  IMAD R18, R0, R5, R7 ;  /* 0x0000000500127224 */ /* 0x000fca00078e0207 */
[----:B------:R-:W-:-:S13]  /*0600*/  LOP3.LUT P0, RZ, R18, R3, RZ, 0xfc, !PT ;  /* 0x0000000312ff7212 */ /* 0x000fda000780fcff */
[----:B------:R-:W3:Y:S08]  /*0610*/  @!P0 LDC.64 R6, c[0x0][0x380] ;  /* 0x0000e000ff068b82 */ /* 0x000ef00000000a00 */
[----:B------:R-:W4:Y:S08]  /*0620*/  @!P0 LDC.64 R8, c[0x0][0x398] ;  /* 0x0000e600ff088b82 */ /* 0x000f300000000a00 */
[----:B------:R-:W5:Y:S01]  /*0630*/  @!P0 LDC.64 R24, c[0x0][0x3c0] ;  /* 0x0000f000ff188b82 */ /* 0x000f620000000a00 */
[----:B---3--:R-:W-:-:S06]  /*0640*/  @!P0 IMAD.WIDE R4, R2, 0x10, R6 ;  /* 0x0000001002048825 */ /* 0x008fcc00078e0206 */
[----:B0-----:R-:W3:Y:S01]  /*0650*/  @!P0 LDG.E.128 R4, desc[UR6][R4.64] ;  /* 0x0000000604048981 */ /* 0x001ee2000c1e1d00 */
[----:B----4-:R-:W-:-:S06]  /*0660*/  @!P0 IMAD.WIDE R8, R2, 0x10, R8 ;  /* 0x0000001002088825 */ /* 0x010fcc00078e0208 */
[----:B------:R-:W3:Y:S01]  /*0670*/  @!P0 LDG.E.128 R8, desc[UR6][R8.64] ;  /* 0x0000000608088981 */ /* 0x000ee2000c1e1d00 */
[----:B--2---:R-:W-:-:S04]  /*0680*/  IMAD.WIDE R22, R16, 0x10, R22 ;  /* 0x0000001010167825 */ /* 0x004fc800078e0216 */
[----:B-----5:R-:W-:Y:S01]  /*0690*/  @!P0 IMAD.WIDE R24, R2, 0x10, R24 ;  /* 0x0000001002188825 */ /* 0x020fe200078e0218 */
[----:B---3--:R-:W-:Y:S02]  /*06a0*/  @!P0 DADD R12, R4, R8 ;  /* 0x00000000040c8229 */ /* 0x008fe40000000008 */
[----:B------:R-:W-:Y:S01]  /*06b0*/  @!P0 DADD R14, R6, R10 ;  /* 0x00000000060e8229 */ /* 0x000fe2000000000a */
[----:B-1----:R-:W-:Y:S02]  /*06c0*/  IMAD.WIDE R10, R16, 0x10, R20 ;  /* 0x00000010100a7825 */ /* 0x002fe400078e0214 */
[----:B------:R-:W0:Y:S04]  /*06d0*/  LDC.64 R20, c[0x0][0x3d0] ;  /* 0x0000f400ff147b82 */ /* 0x000e280000000a00 */
[----:B------:R1:W-:Y:S04]  /*06e0*/  @!P0 STG.E.128 desc[UR6][R24.64], R12 ;  /* 0x0000000c18008986 */ /* 0x0003e8000c101d06 */
[----:B------:R-:W2:Y:S04]  /*06f0*/  LDG.E.128 R4, desc[UR6][R22.64] ;  /* 0x0000000616047981 */ /* 0x000ea8000c1e1d00 */
[----:B------:R-:W2:Y:S01]  /*0700*/  LDG.E.128 R8, desc[UR6][R10.64] ;  /* 0x000000060a087981 */ /* 0x000ea2000c1e1d00 */
[----:B------:R-:W-:Y:S01]  /*0710*/  ISETP.NE.AND P0, PT, R18, RZ, PT ;  /* 0x000000ff1200720c */ /* 0x000fe20003f05270 */
[----:B0-----:R-:W-:Y:S01]  /*0720*/  IMAD.WIDE R16, R16, 0x10, R20 ;  /* 0x0000001010107825 */ /* 0x001fe200078e0214 */
[----:B--2---:R-:W-:-:S02]  /*0730*/  DADD R4, R4, R8 ;  /* 0x0000000004047229 */ /* 0x004fc40000000008 */
[----:B------:R-:W-:-:S07]  /*0740*/  DADD R6, R6, R10 ;  /* 0x0000000006067229 */ /* 0x000fce000000000a */
[----:B------:R1:W-:Y:S02]  /*0750*/  STG.E.128 desc[UR6][R16.64], R4 ;  /* 0x0000000410007986 */ /* 0x0003e4000c101d06 */
[----:B------:R-:W-:Y:S05]  /*0760*/  @P0 EXIT ;  /* 0x000000000000094d */ /* 0x000fea0003800000 */
[----:B-1----:R-:W0:Y:S01]  /*0770*/  LDC.64 R4, c[0x0][0x388] ;  /* 0x0000e200ff047b82 */ /* 0x002e220000000a00 */
[----:B------:R-:W-:-:S07]  /*0780*/  IMAD R15, R2, R0, R3 ;  /* 0x00000000020f7224 */ /* 0x000fce00078e0203 */
[----:B------:R-:W1:Y:S08]  /*0790*/  LDC.64 R6, c[0x0][0x3a0] ;  /* 0x0000e800ff067b82 */ /* 0x000e700000000a00 */
[----:B------:R-:W2:Y:S01]  /*07a0*/  LDC.64 R12, c[0x0][0x3c8] ;  /* 0x0000f200ff0c7b82 */ /* 0x000ea20000000a00 */
[----:B0-----:R-:W-:-:S05]  /*07b0*/  IMAD.WIDE R2, R15, 0x10, R4 ;  /* 0x000000100f027825 */ /* 0x001fca00078e0204 */
[----:B------:R-:W3:Y:S01]  /*07c0*/  LDG.E.128 R8, desc[UR6][R2.64] ;  /* 0x0000000602087981 */ /* 0x000ee2000c1e1d00 */
[----:B-1----:R-:W-:-:S06]  /*07d0*/  IMAD.WIDE R4, R15, 0x10, R6 ;  /* 0x000000100f047825 */ /* 0x002fcc00078e0206 */
[----:B------:R-:W3:Y:S02]  /*07e0*/  LDG.E.128 R4, desc[UR6][R4.64] ;  /* 0x0000000604047981 */ /* 0x000ee4000c1e1d00 */
[----:B---3--:R-:W-:Y:S02]  /*07f0*/  DADD R8, R8, R4 ;  /* 0x0000000008087229 */ /* 0x008fe40000000004 */
[----:B------:R-:W-:Y:S01]  /*0800*/  DADD R10, R10, R6 ;  /* 0x000000000a0a7229 */ /* 0x000fe20000000006 */
[----:B--2---:R-:W-:-:S06]  /*0810*/  IMAD.WIDE R6, R15, 0x10, R12 ;  /* 0x000000100f067825 */ /* 0x004fcc00078e020c */
[----:B------:R-:W-:Y:S01]  /*0820*/  STG.E.128 desc[UR6][R6.64], R8 ;  /* 0x0000000806007986 */ /* 0x000fe2000c101d06 */
[----:B------:R-:W-:Y:S05]  /*0830*/  EXIT ;  /* 0x000000000000794d */ /* 0x000fea0003800000 */
.L_x_4:
        /* <DEDUP_REMOVED lines=12> */
.L_x_330:


//--------------------- .text._ZN5janus24MatrixDualSigncondKernelEPKN6thrust24THRUST_300001_SM_1000_NS7complexIdEES5_S5_S5_iiiPS3_S6_d --------------------------
	.section	.text._ZN5janus24MatrixDualSigncondKernelEPKN6thrust24THRUST_300001_SM_1000_NS7complexIdEES5_S5_S5_iiiPS3_S6_d,"ax",@progbits
	.align	128
        .global         _ZN5janus24MatrixDualSigncondKernelEPKN6thrust24THRUST_300001_SM_1000_NS7complexIdEES5_S5_S5_iiiPS3_S6_d
        .type           _ZN5janus24MatrixDualSigncondKernelEPKN6thrust24THRUST_300001_SM_1000_NS7complexIdEES5_S5_S5_iiiPS3_S6_d,@function
        .size           _ZN5janus24MatrixDualSigncondKernelEPKN6thrust24THRUST_300001_SM_1000_NS7complexIdEES5_S5_S5_iiiPS3_S6_d,(.L_x_331 - _ZN5janus24MatrixDualSigncondKernelEPKN6thrust24THRUST_300001_SM_1000_NS7complexIdEES5_S5_S5_iiiPS3_S6_d)
        .other          _ZN5janus24MatrixDualSigncondKernelEPKN6thrust24THRUST_300001_SM_1000_NS7complexIdEES5_S5_S5_iiiPS3_S6_d,@"STO_CUDA_ENTRY STV_DEFAULT"
_ZN5janus24MatrixDualSigncondKernelEPKN6thrust24THRUST_300001_SM_1000_NS7complexIdEES5_S5_S5_iiiPS3_S6_d:
.text._ZN5janus24MatrixDualSigncondKernelEPKN6thrust24THRUST_300001_SM_1000_NS7complexIdEES5_S5_S5_iiiPS3_S6_d:
[----:B------:R-:W-:Y:S01]  /*0000*/  LDC R1, c[0x0][0x37c] ;  /* 0x0000df00ff017b82 */ /* 0x000fe20000000800 */
[----:B------:R-:W0:Y:S07]  /*0010*/  S2R R0, SR_TID.X ;  /* 0x0000000000007919 */ /* 0x000e2e0000002100 */
[----:B------:R-:W0:Y:S01]  /*0020*/  S2UR UR6, SR_CTAID.X ;  /* 0x00000000000679c3 */ /* 0x000e220000002500 */
[----:B------:R-:W1:Y:S07]  /*0030*/  LDCU.64 UR4, c[0x0][0x3a0] ;  /* 0x00007400ff0477ac */ /* 0x000e6e0008000a00 */
[----:B------:R-:W0:Y:S08]  /*0040*/  LDC R5, c[0x0][0x360] ;  /* 0x0000d800ff057b82 */ /* 0x000e300000000800 */
[----:B------:R-:W2:Y:S01]  /*0050*/  LDC R3, c[0x0][0x3a8] ;  /* 0x0000ea00ff037b82 */ /* 0x000ea20000000800 */
[----:B-1----:R-:W-:Y:S01]  /*0060*/  UIMAD UR4, UR5, UR4, URZ ;  /* 0x00000004050472a4 */ /* 0x002fe2000f8e02ff */
[----:B0-----:R-:W-:-:S05]  /*0070*/  IMAD R0, R5, UR6, R0 ;  /* 0x0000000605007c24 */ /* 0x001fca000f8e0200 */
[----:B--2---:R-:W-:-:S05]  /*0080*/  IMAD R5, R3, UR4, RZ ;  /* 0x0000000403057c24 */ /* 0x004fca000f8e02ff */
[----:B------:R-:W-:-:S13]  /*0090*/  ISETP.GE.AND P0, PT, R0, R5, PT ;  /* 0x000000050000720c */ /* 0x000fda0003f06270 */
[----:B------:R-:W-:Y:S05]  /*00a0*/  @P0 EXIT ;  /* 0x000000000000094d */ /* 0x000fea0003800000 */
[----:B------:R-:W-:Y:S01]  /*00b0*/  IMAD R5, R3, UR5, RZ ;  /* 0x0000000503057c24 */ /* 0x000fe2000f8e02ff */
[----:B------:R-:W-:Y:S01]  /*00c0*/  IABS R8, R0 ;  /* 0x0000000000087213 */ /* 0x000fe20000000000 */
[----:B------:R-:W0:Y:S03]  /*00d0*/  LDCU.64 UR6, c[0x0][0x3c0] ;  /* 0x00007800ff0677ac */ /* 0x000e260008000a00 */
[-C--:B------:R-:W-:Y:S02]  /*00e0*/  IABS R9, R5.reuse ;  /* 0x0000000500097213 */ /* 0x080fe40000000000 */
[----:B------:R-:W-:Y:S02]  /*00f0*/  IABS R10, R5 ;  /* 0x00000005000a7213 */ /* 0x000fe40000000000 */
[----:B------:R-:W1:Y:S08]  /*0100*/  I2F.RP R2, R9 ;  /* 0x0000000900027306 */ /* 0x000e700000209400 */
[----:B-1----:R-:W1:Y:S02]  /*0110*/  MUFU.RCP R2, R2 ;  /* 0x0000000200027308 */ /* 0x002e640000001000 */
[----:B-1----:R-:W-:-:S02]  /*0120*/  IADD3 R6, PT, PT, R2, 0xffffffe, RZ ;  /* 0x0ffffffe02067810 */ /* 0x002fc40007ffe0ff */
[----:B------:R-:W-:-:S04]  /*0130*/  IADD3 R2, PT, PT, RZ, -R10, RZ ;  /* 0x8000000aff027210 */ /* 0x000fc80007ffe0ff */
[----:B------:R1:W2:Y:S02]  /*0140*/  F2I.FTZ.U32.TRUNC.NTZ R7, R6 ;  /* 0x0000000600077305 */ /* 0x0002a4000021f000 */
[----:B-1----:R-:W-:Y:S02]  /*0150*/  IMAD.MOV.U32 R6, RZ, RZ, RZ ;  /* 0x000000ffff067224 */ /* 0x002fe400078e00ff */
[----:B--2---:R-:W-:-:S04]  /*0160*/  IMAD.MOV R4, RZ, RZ, -R7 ;  /* 0x000000ffff047224 */ /* 0x004fc800078e0a07 */
[----:B------:R-:W-:Y:S01]  /*0170*/  IMAD R11, R4, R9, RZ ;  /* 0x00000009040b7224 */ /* 0x000fe200078e02ff */
[----:B------:R-:W-:-:S03]  /*0180*/  MOV R4, R8 ;  /* 0x0000000800047202 */ /* 0x000fc60000000f00 */
[----:B------:R-:W-:Y:S01]  /*0190*/  IMAD.HI.U32 R7, R7, R11, R6 ;  /* 0x0000000b07077227 */ /* 0x000fe200078e0006 */
[----:B------:R-:W-:-:S05]  /*01a0*/  IABS R11, R3 ;  /* 0x00000003000b7213 */ /* 0x000fca0000000000 */
[----:B------:R-:W-:-:S04]  /*01b0*/  IMAD.HI.U32 R7, R7, R4, RZ ;  /* 0x0000000407077227 */ /* 0x000fc800078e00ff */
[----:B------:R-:W-:Y:S02]  /*01c0*/  IMAD R2, R7, R2, R4 ;  /* 0x0000000207027224 */ /* 0x000fe400078e0204 */
[----:B------:R-:W1:Y:S03]  /*01d0*/  I2F.RP R4, R11 ;  /* 0x0000000b00047306 */ /* 0x000e660000209400 */
[----:B------:R-:W-:-:S05]  /*01e0*/  ISETP.GT.U32.AND P2, PT, R9, R2, PT ;  /* 0x000000020900720c */ /* 0x000fca0003f44070 */
[----:B-1----:R-:W1:Y:S08]  /*01f0*/  MUFU.RCP R4, R4 ;  /* 0x0000000400047308 */ /* 0x002e700000001000 */
[----:B------:R-:W-:Y:S01]  /*0200*/  @!P2 IMAD.IADD R2, R2, 0x1, -R9 ;  /* 0x000000010202a824 */ /* 0x000fe200078e0a09 */
[----:B------:R-:W-:Y:S02]  /*0210*/  @!P2 IADD3 R7, PT, PT, R7, 0x1, RZ ;  /* 0x000000010707a810 */ /* 0x000fe40007ffe0ff */
[----:B------:R-:W-:-:S02]  /*0220*/  ISETP.NE.AND P2, PT, R5, RZ, PT ;  /* 0x000000ff0500720c */ /* 0x000fc40003f45270 */
[----:B------:R-:W-:Y:S02]  /*0230*/  ISETP.GE.U32.AND P0, PT, R2, R9, PT ;  /* 0x000000090200720c */ /* 0x000fe40003f06070 */
[----:B------:R-:W-:-:S04]  /*0240*/  LOP3.LUT R2, R0, R5, RZ, 0x3c, !PT ;  /* 0x0000000500027212 */ /* 0x000fc800078e3cff */
[----:B------:R-:W-:Y:S02]  /*0250*/  ISETP.GE.AND P1, PT, R2, RZ, PT ;  /* 0x000000ff0200720c */ /* 0x000fe40003f26270 */
[----:B-1----:R-:W-:-:S05]  /*0260*/  IADD3 R6, PT, PT, R4, 0xffffffe, RZ ;  /* 0x0ffffffe04067810 */ /* 0x002fca0007ffe0ff */
[----:B------:R-:W-:-:S04]  /*0270*/  @P0 VIADD R7, R7, 0x1 ;  /* 0x0000000107070836 */ /* 0x000fc80000000000 */
[----:B------:R-:W-:Y:S02]  /*0280*/  IMAD.MOV.U32 R2, RZ, RZ, R7 ;  /* 0x000000ffff027224 */ /* 0x000fe400078e0007 */
[----:B------:R1:W2:Y:S03]  /*0290*/  F2I.FTZ.U32.TRUNC.NTZ R7, R6 ;  /* 0x0000000600077305 */ /* 0x0002a6000021f000 */
[----:B------:R-:W-:Y:S02]  /*02a0*/  @!P1 IADD3 R2, PT, PT, -R2, RZ, RZ ;  /* 0x000000ff02029210 */ /* 0x000fe40007ffe1ff */
[----:B------:R-:W-:Y:S01]  /*02b0*/  @!P2 LOP3.LUT R2, RZ, R5, RZ, 0x33, !PT ;  /* 0x00000005ff02a212 */ /* 0x000fe200078e33ff */
[----:B-1----:R-:W-:-:S04]  /*02c0*/  IMAD.MOV.U32 R6, RZ, RZ, RZ ;  /* 0x000000ffff067224 */ /* 0x002fc800078e00ff */
[----:B------:R-:W-:Y:S01]  /*02d0*/  IMAD R10, R2, UR5, RZ ;  /* 0x00000005020a7c24 */ /* 0x000fe2000f8e02ff */
[----:B------:R-:W1:Y:S03]  /*02e0*/  LDCU.64 UR4, c[0x0][0x358] ;  /* 0x00006b00ff0477ac */ /* 0x000e660008000a00 */
[----:B------:R-:W-:Y:S02]  /*02f0*/  IMAD R4, R10, R3, RZ ;  /* 0x000000030a047224 */ /* 0x000fe400078e02ff */
[----:B--2---:R-:W-:-:S03]  /*0300*/  IMAD.MOV R8, RZ, RZ, -R7 ;  /* 0x000000ffff087224 */ /* 0x004fc600078e0a07 */
[----:B------:R-:W-:Y:S01]  /*0310*/  IADD3 R2, PT, PT, R0, -R4, RZ ;  /* 0x8000000400027210 */ /* 0x000fe20007ffe0ff */
[----:B------:R-:W-:-:S03]  /*0320*/  IMAD R5, R8, R11, RZ ;  /* 0x0000000b08057224 */ /* 0x000fc600078e02ff */
[----:B------:R-:W-:Y:S01]  /*0330*/  IABS R8, R2 ;  /* 0x0000000200087213 */ /* 0x000fe20000000000 */
[----:B------:R-:W-:Y:S01]  /*0340*/  IMAD.HI.U32 R6, R7, R5, R6 ;  /* 0x0000000507067227 */ /* 0x000fe200078e0006 */
[----:B------:R-:W-:Y:S02]  /*0350*/  LOP3.LUT R2, R2, R3, RZ, 0x3c, !PT ;  /* 0x0000000302027212 */ /* 0x000fe400078e3cff */
[----:B------:R-:W-:Y:S02]  /*0360*/  MOV R7, R8 ;  /* 0x0000000800077202 */ /* 0x000fe40000000f00 */
[----:B------:R-:W2:Y:S01]  /*0370*/  LDC.64 R8, c[0x0][0x390] ;  /* 0x0000e400ff087b82 */ /* 0x000ea20000000a00 */
[----:B------:R-:W-:Y:S02]  /*0380*/  ISETP.GE.AND P1, PT, R2, RZ, PT ;  /* 0x000000ff0200720c */ /* 0x000fe40003f26270 */
[----:B------:R-:W-:-:S04]  /*0390*/  IMAD.HI.U32 R5, R6, R7, RZ ;  /* 0x0000000706057227 */ /* 0x000fc800078e00ff */
[----:B------:R-:W-:-:S04]  /*03a0*/  IMAD.MOV R6, RZ, RZ, -R5 ;  /* 0x000000ffff067224 */ /* 0x000fc800078e0a05 */
[----:B------:R-:W-:-:S05]  /*03b0*/  IMAD R6, R11, R6, R7 ;  /* 0x000000060b067224 */ /* 0x000fca00078e0207 */
[----:B------:R-:W-:-:S13]  /*03c0*/  ISETP.GT.U32.AND P2, PT, R11, R6, PT ;  /* 0x000000060b00720c */ /* 0x000fda0003f44070 */
[-C--:B------:R-:W-:Y:S01]  /*03d0*/  @!P2 IADD3 R6, PT, PT, R6, -R11.reuse, RZ ;  /* 0x8000000b0606a210 */ /* 0x080fe20007ffe0ff */
[----:B------:R-:W-:Y:S01]  /*03e0*/  @!P2 VIADD R5, R5, 0x1 ;  /* 0x000000010505a836 */ /* 0x000fe20000000000 */
[----:B------:R-:W-:Y:S02]  /*03f0*/  ISETP.NE.AND P2, PT, R3, RZ, PT ;  /* 0x000000ff0300720c */ /* 0x000fe40003f45270 */
[----:B------:R-:W-:Y:S02]  /*0400*/  ISETP.GE.U32.AND P0, PT, R6, R11, PT ;  /* 0x0000000b0600720c */ /* 0x000fe40003f06070 */
[----:B------:R-:W3:Y:S11]  /*0410*/  LDC.64 R6, c[0x0][0x380] ;  /* 0x0000e000ff067b82 */ /* 0x000ef60000000a00 */
[----:B------:R-:W-:-:S05]  /*0420*/  @P0 IADD3 R5, PT, PT, R5, 0x1, RZ ;  /* 0x0000000105050810 */ /* 0x000fca0007ffe0ff */
[----:B------:R-:W-:Y:S01]  /*0430*/  @!P1 IMAD.MOV R5, RZ, RZ, -R5 ;  /* 0x000000ffff059224 */ /* 0x000fe200078e0a05 */
[----:B------:R-:W-:-:S04]  /*0440*/  @!P2 LOP3.LUT R5, RZ, R3, RZ, 0x33, !PT ;  /* 0x00000003ff05a212 */ /* 0x000fc800078e33ff */
[----:B------:R-:W-:-:S05]  /*0450*/  IADD3 R2, PT, PT, R10, R5, RZ ;  /* 0x000000050a027210 */ /* 0x000fca0007ffe0ff */
[----:B--2---:R-:W-:-:S04]  /*0460*/  IMAD.WIDE R8, R2, 0x10, R8 ;  /* 0x0000001002087825 */ /* 0x004fc800078e0208 */
[----:B---3--:R-:W-:Y:S02]  /*0470*/  IMAD.WIDE R10, R2, 0x10, R6 ;  /* 0x00000010020a7825 */ /* 0x008fe400078e0206 */
[----:B-1----:R-:W2:Y:S04]  /*0480*/  LDG.E.64 R8, desc[UR4][R8.64] ;  /* 0x0000000408087981 */ /* 0x002ea8000c1e1b00 */
[----:B------:R-:W3:Y:S01]  /*0490*/  LDG.E.64 R6, desc[UR4][R10.64] ;  /* 0x000000040a067981 */ /* 0x000ee2000c1e1b00 */
[----:B------:R-:W-:Y:S01]  /*04a0*/  IMAD R3, R5, R3, R4 ;  /* 0x0000000305037224 */ /* 0x000fe200078e0204 */
[----:B------:R-:W-:Y:S04]  /*04b0*/  BSSY.RECONVERGENT B0, `(.L_x_5) ;  /* 0x0000026000007945 */ /* 0x000fe80003800200 */
[----:B------:R-:W-:Y:S01]  /*04c0*/  ISETP.NE.AND P2, PT, R0, R3, PT ;  /* 0x000000030000720c */ /* 0x000fe20003f45270 */
[----:B--2---:R-:W-:-:S02]  /*04d0*/  DSETP.GE.AND P0, PT, R8, RZ, PT ;  /* 0x000000ff0800722a */ /* 0x004fc40003f06000 */
[----:B---3--:R-:W-:-:S04]  /*04e0*/  DSETP.GE.AND P1, PT, R6, RZ, PT ;  /* 0x000000ff0600722a */ /* 0x008fc80003f26000 */
[----:B0-----:R-:W-:Y:S02]  /*04f0*/  DSETP.LTU.OR P0, PT, |R8|, UR6, P0 ;  /* 0x0000000608007e2a */ /* 0x001fe40008709600 */
[----:B------:R-:W-:-:S04]  /*0500*/  DSETP.LTU.OR P1, PT, |R6|, UR6, P1 ;  /* 0x0000000606007e2a */ /* 0x000fc80008f29600 */
[----:B------:R-:W-:Y:S10]  /*0510*/  @P2 BRA `(.L_x_6) ;  /* 0x0000000000542947 */ /* 0x000ff40003800000 */
[----:B------:R-:W-:Y:S01]  /*0520*/  IMAD.MOV.U32 R4, RZ, RZ, R6 ;  /* 0x000000ffff047224 */ /* 0x000fe200078e0006 */
[----:B------:R-:W-:Y:S01]  /*0530*/  MOV R5, R7 ;  /* 0x0000000700057202 */ /* 0x000fe20000000f00 */
[----:B------:R-:W-:Y:S06]  /*0540*/  @!P0 BRA `(.L_x_7) ;  /* 0x00000000001c8947 */ /* 0x000fec0003800000 */
[----:B------:R-:W2:Y:S01]  /*0550*/  LDG.E.64 R6, desc[UR4][R10.64+0x8] ;  /* 0x000008040a067981 */ /* 0x000ea2000c1e1b00 */
[----:B------:R-:W0:Y:S01]  /*0560*/  LDC.64 R8, c[0x0][0x3b0] ;  /* 0x0000ec00ff087b82 */ /* 0x000e220000000a00 */
[----:B------:R-:W-:Y:S01]  /*0570*/  @!P1 DADD R4, -RZ, -R4 ;  /* 0x00000000ff049229 */ /* 0x000fe20000000904 */
[----:B0-----:R-:W-:Y:S01]  /*0580*/  IMAD.WIDE R2, R2, 0x10, R8 ;  /* 0x0000001002027825 */ /* 0x001fe200078e0208 */
[----:B--2---:R-:W-:-:S07]  /*0590*/  @!P1 DADD R6, -RZ, -R6 ;  /* 0x00000000ff069229 */ /* 0x004fce0000000906 */
[----:B------:R0:W-:Y:S01]  /*05a0*/  STG.E.128 desc[UR4][R2.64], R4 ;  /* 0x0000000402007986 */ /* 0x0001e2000c101d04 */
[----:B------:R-:W-:Y:S05]  /*05b0*/  BRA `(.L_x_8) ;  /* 0x0000000000307947 */ /* 0x000fea0003800000 */
.L_x_7:
[----:B------:R-:W2:Y:S01]  /*05c0*/  LDG.E.64 R6, desc[UR4][R10.64+0x8] ;  /* 0x000008040a067981 */ /* 0x000ea2000c1e1b00 */
[----:B------:R-:W0:Y:S01]  /*05d0*/  LDC.64 R8, c[0x0][0x3b0] ;  /* 0x0000ec00ff087b82 */ /* 0x000e220000000a00 */
[----:B------:R-:W-:-:S10]  /*05e0*/  @P1 DADD R4, -RZ, -R4 ;  /* 0x00000000ff041229 */ /* 0x000fd40000000904 */
[----:B------:R-:W-:Y:S01]  /*05f0*/  IMAD.MOV.U32 R12, RZ, RZ, R4 ;  /* 0x000000ffff0c7224 */ /* 0x000fe200078e0004 */
[----:B------:R-:W-:Y:S01]  /*0600*/  MOV R13, R5 ;  /* 0x00000005000d7202 */ /* 0x000fe20000000f00 */
[----:B0-----:R-:W-:Y:S01]  /*0610*/  IMAD.WIDE R8, R2, 0x10, R8 ;  /* 0x0000001002087825 */ /* 0x001fe200078e0208 */
[----:B--2---:R-:W-:-:S06]  /*0620*/  @P1 DADD R14, -RZ, -R6 ;  /* 0x00000000ff0e1229 */ /* 0x004fcc0000000906 */
[----:B------:R-:W-:Y:S01]  /*0630*/  @!P1 IMAD.MOV.U32 R14, RZ, RZ, R6 ;  /* 0x000000ffff0e9224 */ /* 0x000fe200078e0006 */
[----:B------:R-:W-:-:S05]  /*0640*/  @!P1 MOV R15, R7 ;  /* 0x00000007000f9202 */ /* 0x000fca0000000f00 */
[----:B------:R0:W-:Y:S01]  /*0650*/  STG.E.128 desc[UR4][R8.64], R12 ;  /* 0x0000000c08007986 */ /* 0x0001e2000c101d04 */
[----:B------:R-:W-:Y:S05]  /*0660*/  BRA `(.L_x_9) ;  /* 0x0000000000287947 */ /* 0x000fea0003800000 */
.L_x_6:
[----:B------:R-:W-:Y:S05]  /*0670*/  @!P0 BRA `(.L_x_9) ;  /* 0x0000000000248947 */ /* 0x000fea0003800000 */
.L_x_8:
[----:B0-----:R-:W0:Y:S08]  /*0680*/  LDC.64 R2, c[0x0][0x388] ;  /* 0x0000e200ff027b82 */ /* 0x001e300000000a00 */
[----:B------:R-:W1:Y:S01]  /*0690*/  LDC.64 R8, c[0x0][0x3b8] ;  /* 0x0000ee00ff087b82 */ /* 0x000e620000000a00 */
[----:B0-----:R-:W-:-:S05]  /*06a0*/  IMAD.WIDE R2, R0, 0x10, R2 ;  /* 0x0000001000027825 */ /* 0x001fca00078e0202 */
[----:B------:R-:W2:Y:S01]  /*06b0*/  LDG.E.128 R4, desc[UR4][R2.64] ;  /* 0x0000000402047981 */ /* 0x000ea2000c1e1d00 */
[----:B-1----:R-:W-:Y:S01]  /*06c0*/  IMAD.WIDE R8, R0, 0x10, R8 ;  /* 0x0000001000087825 */ /* 0x002fe200078e0208 */
[----:B--2---:R-:W-:Y:S02]  /*06d0*/  @!P1 DADD R4, -RZ, -R4 ;  /* 0x00000000ff049229 */ /* 0x004fe40000000904 */
[----:B------:R-:W-:-:S07]  /*06e0*/  @!P1 DADD R6, -RZ, -R6 ;  /* 0x00000000ff069229 */ /* 0x000fce0000000906 */
[----:B------:R-:W-:Y:S01]  /*06f0*/  STG.E.128 desc[UR4][R8.64], R4 ;  /* 0x0000000408007986 */ /* 0x000fe2000c101d04 */
[----:B------:R-:W-:Y:S05]  /*0700*/  EXIT ;  /* 0x000000000000794d */ /* 0x000fea0003800000 */
.L_x_9:
[----:B------:R-:W-:Y:S05]  /*0710*/  BSYNC.RECONVERGENT B0 ;  /* 0x0000000000007941 */ /* 0x000fea0003800200 */
.L_x_5:
[----:B------:R-:W1:Y:S08]  /*0720*/  LDC.64 R2, c[0x0][0x388] ;  /* 0x0000e200ff027b82 */ /* 0x000e700000000a00 */
[----:B0-----:R-:W0:Y:S01]  /*0730*/  LDC.64 R12, c[0x0][0x3b8] ;  /* 0x0000ee00ff0c7b82 */ /* 0x001e220000000a00 */
[----:B-1----:R-:W-:-:S05]  /*0740*/  IMAD.WIDE R2, R0, 0x10, R2 ;  /* 0x0000001000027825 */ /* 0x002fca00078e0202 */
[----:B------:R-:W2:Y:S01]  /*0750*/  LDG.E.128 R4, desc[UR4][R2.64] ;  /* 0x0000000402047981 */ /* 0x000ea2000c1e1d00 */
[----:B0-----:R-:W-:Y:S01]  /*0760*/  IMAD.WIDE R12, R0, 0x10, R12 ;  /* 0x00000010000c7825 */ /* 0x001fe200078e020c */
[----:B--2---:R-:W-:Y:S02]  /*0770*/  @P1 DADD R8, -RZ, -R4 ;  /* 0x00000000ff081229 */ /* 0x004fe40000000904 */
[----:B------:R-:W-:-:S04]  /*0780*/  @P1 DADD R10, -RZ, -R6 ;  /* 0x00000000ff0a1229 */ /* 0x000fc80000000906 */
[----:B------:R-:W-:Y:S01]  /*0790*/  @!P1 MOV R8, R4 ;  /* 0x0000000400089202 */ /* 0x000fe20000000f00 */
[----:B------:R-:W-:Y:S01]  /*07a0*/  @!P1 IMAD.MOV.U32 R9, RZ, RZ, R5 ;  /* 0x000000ffff099224 */ /* 0x000fe200078e0005 */
[----:B------:R-:W-:Y:S02]  /*07b0*/  @!P1 MOV R10, R6 ;  /* 0x00000006000a9202 */ /* 0x000fe40000000f00 */
[----:B------:R-:W-:-:S05]  /*07c0*/  @!P1 MOV R11, R7 ;  /* 0x00000007000b9202 */ /* 0x000fca0000000f00 */
[----:B------:R-:W-:Y:S01]  /*07d0*/  STG.E.128 desc[UR4][R12.64], R8 ;  /* 0x000000080c007986 */ /* 0x000fe2000c101d04 */
[----:B------:R-:W-:Y:S05]  /*07e0*/  EXIT ;  /* 0x000000000000794d */ /* 0x000fea0003800000 */
.L_x_10:
        /* <DEDUP_REMOVED lines=9> */
.L_x_331:


//--------------------- .text._ZN5janus23MatrixDualSqueezeKernelEPKN6thrust24THRUST_300001_SM_1000_NS7complexIdEES5_iiiiPS3_S6_ --------------------------
	.section	.text._ZN5janus23MatrixDualSqueezeKernelEPKN6thrust24THRUST_300001_SM_1000_NS7complexIdEES5_iiiiPS3_S6_,"ax",@progbits
	.align	128
        .global         _ZN5janus23MatrixDualSqueezeKernelEPKN6thrust24THRUST_300001_SM_1000_NS7complexIdEES5_iiiiPS3_S6_
        .type           _ZN5janus23MatrixDualSqueezeKernelEPKN6thrust24THRUST_300001_SM_1000_NS7complexIdEES5_iiiiPS3_S6_,@function
        .size           _ZN5janus23MatrixDualSqueezeKernelEPKN6thrust24THRUST_300001_SM_1000_NS7complexIdEES5_iiiiPS3_S6_,(.L_x_332 - _ZN5janus23MatrixDualSqueezeKernelEPKN6thrust24THRUST_300001_SM_1000_NS7complexIdEES5_iiiiPS3_S6_)
        .other          _ZN5janus23MatrixDualSqueezeKernelEPKN6thrust24THRUST_300001_SM_1000_NS7complexIdEES5_iiiiPS3_S6_,@"STO_CUDA_ENTRY STV_DEFAULT"
_ZN5janus23MatrixDualSqueezeKernelEPKN6thrust24THRUST_300001_SM_1000_NS7complexIdEES5_iiiiPS3_S6_:
.text._ZN5janus23MatrixDualSqueezeKernelEPKN6thrust24THRUST_300001_SM_1000_NS7complexIdEES5_iiiiPS3_S6_:
        /* <DEDUP_REMOVED lines=13> */
[----:B------:R-:W0:Y:S03]  /*00d0*/  LDCU UR4, c[0x0][0x39c] ;  /* 0x00007380ff0477ac */ /* 0x000e260008000800 */
[-C--:B------:R-:W-:Y:S01]  /*00e0*/  IABS R7, R3.reuse ;  /* 0x0000000300077213 */ /* 0x080fe20000000000 */
[----:B------:R-:W1:Y:S01]  /*00f0*/  LDCU.64 UR6, c[0x0][0x358] ;  /* 0x00006b00ff0677ac */ /* 0x000e620008000a00 */
[----:B------:R-:W-:Y:S02]  /*0100*/  IABS R11, R3 ;  /* 0x00000003000b7213 */ /* 0x000fe40000000000 */
[----:B------:R-:W2:Y:S01]  /*0110*/  I2F.RP R6, R7 ;  /* 0x0000000700067306 */ /* 0x000ea20000209400 */
[----:B0-----:R-:W-:-:S07]  /*0120*/  UISETP.NE.AND UP0, UPT, UR4, 0x1, UPT ;  /* 0x000000010400788c */ /* 0x001fce000bf05270 */
[----:B--2---:R-:W0:Y:S02]  /*0130*/  MUFU.RCP R6, R6 ;  /* 0x0000000600067308 */ /* 0x004e240000001000 */
[----:B0-----:R-:W-:Y:S01]  /*0140*/  IADD3 R4, PT, PT, R6, 0xffffffe, RZ ;  /* 0x0ffffffe06047810 */ /* 0x001fe20007ffe0ff */
[----:B------:R-:W-:-:S05]  /*0150*/  IMAD.MOV R6, RZ, RZ, -R11 ;  /* 0x000000ffff067224 */ /* 0x000fca00078e0a0b */
[----:B------:R0:W2:Y:S02]  /*0160*/  F2I.FTZ.U32.TRUNC.NTZ R5, R4 ;  /* 0x0000000400057305 */ /* 0x0000a4000021f000 */
[----:B0-----:R-:W-:Y:S01]  /*0170*/  IMAD.MOV.U32 R4, RZ, RZ, RZ ;  /* 0x000000ffff047224 */ /* 0x001fe200078e00ff */
[----:B--2---:R-:W-:-:S05]  /*0180*/  IADD3 R8, PT, PT, RZ, -R5, RZ ;  /* 0x80000005ff087210 */ /* 0x004fca0007ffe0ff */
[----:B------:R-:W-:-:S04]  /*0190*/  IMAD R9, R8, R7, RZ ;  /* 0x0000000708097224 */ /* 0x000fc800078e02ff */
[----:B------:R-:W-:Y:S01]  /*01a0*/  IMAD.HI.U32 R8, R5, R9, R4 ;  /* 0x0000000905087227 */ /* 0x000fe200078e0004 */
[----:B------:R-:W-:Y:S02]  /*01b0*/  MOV R5, R10 ;  /* 0x0000000a00057202 */ /* 0x000fe40000000f00 */
[----:B------:R-:W-:-:S03]  /*01c0*/  IABS R4, R0 ;  /* 0x0000000000047213 */ /* 0x000fc60000000000 */
[----:B------:R-:W-:Y:S01]  /*01d0*/  IMAD.HI.U32 R8, R8, R5, RZ ;  /* 0x0000000508087227 */ /* 0x000fe200078e00ff */
[----:B------:R-:W0:Y:S03]  /*01e0*/  I2F.RP R9, R4 ;  /* 0x0000000400097306 */ /* 0x000e260000209400 */
[----:B------:R-:W-:-:S05]  /*01f0*/  IMAD R6, R8, R6, R5 ;  /* 0x0000000608067224 */ /* 0x000fca00078e0205 */
[----:B------:R-:W-:Y:S01]  /*0200*/  ISETP.GT.U32.AND P1, PT, R7, R6, PT ;  /* 0x000000060700720c */ /* 0x000fe20003f24070 */
[----:B0-----:R-:W0:-:S12]  /*0210*/  MUFU.RCP R9, R9 ;  /* 0x0000000900097308 */ /* 0x001e180000001000 */
[-C--:B------:R-:W-:Y:S02]  /*0220*/  @!P1 IADD3 R6, PT, PT, R6, -R7.reuse, RZ ;  /* 0x8000000706069210 */ /* 0x080fe40007ffe0ff */
[----:B------:R-:W-:Y:S02]  /*0230*/  @!P1 IADD3 R8, PT, PT, R8, 0x1, RZ ;  /* 0x0000000108089810 */ /* 0x000fe40007ffe0ff */
[----:B------:R-:W-:Y:S02]  /*0240*/  ISETP.GE.U32.AND P0, PT, R6, R7, PT ;  /* 0x000000070600720c */ /* 0x000fe40003f06070 */
[----:B------:R-:W-:Y:S02]  /*0250*/  LOP3.LUT R6, R2, R3, RZ, 0x3c, !PT ;  /* 0x0000000302067212 */ /* 0x000fe400078e3cff */
[----:B------:R-:W-:Y:S02]  /*0260*/  ISETP.NE.AND P1, PT, R3, RZ, PT ;  /* 0x000000ff0300720c */ /* 0x000fe40003f25270 */
[----:B------:R-:W-:Y:S01]  /*0270*/  ISETP.GE.AND P2, PT, R6, RZ, PT ;  /* 0x000000ff0600720c */ /* 0x000fe20003f46270 */
[----:B0-----:R-:W-:-:S04]  /*0280*/  VIADD R6, R9, 0xffffffe ;  /* 0x0ffffffe09067836 */ /* 0x001fc80000000000 */
[----:B------:R0:W2:Y:S02]  /*0290*/  F2I.FTZ.U32.TRUNC.NTZ R7, R6 ;  /* 0x0000000600077305 */ /* 0x0000a4000021f000 */
[----:B------:R-:W-:-:S06]  /*02a0*/  @P0 VIADD R8, R8, 0x1 ;  /* 0x0000000108080836 */ /* 0x000fcc0000000000 */
[----:B------:R-:W-:Y:S01]  /*02b0*/  @!P2 IADD3 R8, PT, PT, -R8, RZ, RZ ;  /* 0x000000ff0808a210 */ /* 0x000fe20007ffe1ff */
[----:B0-----:R-:W-:Y:S01]  /*02c0*/  IMAD.MOV.U32 R6, RZ, RZ, RZ ;  /* 0x000000ffff067224 */ /* 0x001fe200078e00ff */
[----:B------:R-:W-:-:S04]  /*02d0*/  @!P1 LOP3.LUT R8, RZ, R3, RZ, 0x33, !PT ;  /* 0x00000003ff089212 */ /* 0x000fc800078e33ff */
[----:B------:R-:W-:Y:S01]  /*02e0*/  IADD3 R9, PT, PT, -R8, RZ, RZ ;  /* 0x000000ff08097210 */ /* 0x000fe20007ffe1ff */
[----:B--2---:R-:W-:-:S04]  /*02f0*/  IMAD.MOV R11, RZ, RZ, -R7 ;  /* 0x000000ffff0b7224 */ /* 0x004fc800078e0a07 */
[----:B------:R-:W-:Y:S02]  /*0300*/  IMAD R3, R3, R9, R2 ;  /* 0x0000000903037224 */ /* 0x000fe400078e0202 */
[----:B------:R-:W-:-:S03]  /*0310*/  IMAD R9, R11, R4, RZ ;  /* 0x000000040b097224 */ /* 0x000fc600078e02ff */
[----:B------:R-:W-:Y:S01]  /*0320*/  IABS R10, R3 ;  /* 0x00000003000a7213 */ /* 0x000fe20000000000 */
[----:B------:R-:W-:Y:S01]  /*0330*/  IMAD.HI.U32 R6, R7, R9, R6 ;  /* 0x0000000907067227 */ /* 0x000fe200078e0006 */
[----:B------:R-:W-:Y:S02]  /*0340*/  LOP3.LUT R3, R3, R0, RZ, 0x3c, !PT ;  /* 0x0000000003037212 */ /* 0x000fe400078e3cff */
[----:B------:R-:W-:Y:S02]  /*0350*/  MOV R9, R10 ;  /* 0x0000000a00097202 */ /* 0x000fe40000000f00 */
[----:B------:R-:W-:Y:S01]  /*0360*/  ISETP.GE.AND P2, PT, R3, RZ, PT ;  /* 0x000000ff0300720c */ /* 0x000fe20003f46270 */
[----:B------:R-:W-:-:S04]  /*0370*/  IMAD.HI.U32 R7, R6, R5, RZ ;  /* 0x0000000506077227 */ /* 0x000fc800078e00ff */
[----:B------:R-:W-:-:S04]  /*0380*/  IMAD.HI.U32 R6, R6, R9, RZ ;  /* 0x0000000906067227 */ /* 0x000fc800078e00ff */
[----:B------:R-:W-:Y:S01]  /*0390*/  IMAD.MOV R7, RZ, RZ, -R7 ;  /* 0x000000ffff077224 */ /* 0x000fe200078e0a07 */
[----:B------:R-:W-:-:S03]  /*03a0*/  IADD3 R10, PT, PT, -R6, RZ, RZ ;  /* 0x000000ff060a7210 */ /* 0x000fc60007ffe1ff */
[C---:B------:R-:W-:Y:S02]  /*03b0*/  IMAD R7, R4.reuse, R7, R5 ;  /* 0x0000000704077224 */ /* 0x040fe400078e0205 */
[C---:B------:R-:W-:Y:S01]  /*03c0*/  IMAD R5, R4.reuse, R10, R9 ;  /* 0x0000000a04057224 */ /* 0x040fe200078e0209 */
[----:B------:R-:W-:Y:S02]  /*03d0*/  LOP3.LUT R9, RZ, R0, RZ, 0x33, !PT ;  /* 0x00000000ff097212 */ /* 0x000fe400078e33ff */
[C---:B------:R-:W-:Y:S02]  /*03e0*/  ISETP.GT.U32.AND P1, PT, R4.reuse, R7, PT ;  /* 0x000000070400720c */ /* 0x040fe40003f24070 */
[----:B------:R-:W-:-:S11]  /*03f0*/  ISETP.GT.U32.AND P0, PT, R4, R5, PT ;  /* 0x000000050400720c */ /* 0x000fd60003f04070 */
[----:B------:R-:W-:Y:S01]  /*0400*/  @!P1 IMAD.IADD R7, R7, 0x1, -R4 ;  /* 0x0000000107079824 */ /* 0x000fe200078e0a04 */
[----:B------:R-:W-:Y:S01]  /*0410*/  ISETP.GE.AND P1, PT, R2, RZ, PT ;  /* 0x000000ff0200720c */ /* 0x000fe20003f26270 */
[----:B------:R-:W-:Y:S01]  /*0420*/  @!P0 VIADD R6, R6, 0x1 ;  /* 0x0000000106068836 */ /* 0x000fe20000000000 */
[-C--:B------:R-:W-:Y:S02]  /*0430*/  @!P0 IADD3 R5, PT, PT, R5, -R4.reuse, RZ ;  /* 0x8000000405058210 */ /* 0x080fe40007ffe0ff */
[----:B------:R-:W-:Y:S02]  /*0440*/  ISETP.GT.U32.AND P4, PT, R4, R7, PT ;  /* 0x000000070400720c */ /* 0x000fe40003f84070 */
[----:B------:R-:W-:Y:S02]  /*0450*/  ISETP.GE.U32.AND P3, PT, R5, R4, PT ;  /* 0x000000040500720c */ /* 0x000fe40003f66070 */
[----:B------:R-:W-:-:S09]  /*0460*/  ISETP.NE.AND P0, PT, R0, RZ, PT ;  /* 0x000000ff0000720c */ /* 0x000fd20003f05270 */
[----:B------:R-:W-:Y:S02]  /*0470*/  @!P4 IADD3 R7, PT, PT, R7, -R4, RZ ;  /* 0x800000040707c210 */ /* 0x000fe40007ffe0ff */
[----:B------:R-:W-:Y:S02]  /*0480*/  @P3 VIADD R6, R6, 0x1 ;  /* 0x0000000106063836 */ /* 0x000fe40000000000 */
[----:B------:R-:W-:Y:S02]  /*0490*/  @!P1 IADD3 R7, PT, PT, -R7, RZ, RZ ;  /* 0x000000ff07079210 */ /* 0x000fe40007ffe1ff */
[----:B------:R-:W-:Y:S02]  /*04a0*/  @!P2 IMAD.MOV R6, RZ, RZ, -R6 ;  /* 0x000000ffff06a224 */ /* 0x000fe400078e0a06 */
[----:B------:R-:W-:-:S03]  /*04b0*/  SEL R3, R9, R7, !P0 ;  /* 0x0000000709037207 */ /* 0x000fc60004000000 */
[----:B------:R-:W-:Y:S01]  /*04c0*/  SEL R9, R9, R6, !P0 ;  /* 0x0000000609097207 */ /* 0x000fe20004000000 */
[----:B-1----:R-:W-:Y:S06]  /*04d0*/  BRA.U !UP0, `(.L_x_11) ;  /* 0x0000000108487547 */ /* 0x002fec000b800000 */
[----:B------:R-:W-:-:S13]  /*04e0*/  ISETP.NE.AND P0, PT, RZ, UR4, PT ;  /* 0x00000004ff007c0c */ /* 0x000fda000bf05270 */
[----:B------:R-:W-:Y:S05]  /*04f0*/  @P0 EXIT ;  /* 0x000000000000094d */ /* 0x000fea0003800000 */
[----:B------:R-:W-:Y:S01]  /*0500*/  ISETP.NE.AND P0, PT, R3, RZ, PT ;  /* 0x000000ff0300720c */ /* 0x000fe20003f05270 */
[----:B------:R-:W0:Y:S08]  /*0510*/  LDC.64 R12, c[0x0][0x388] ;  /* 0x0000e200ff0c7b82 */ /* 0x000e300000000a00 */
[----:B------:R-:W1:Y:S04]  /*0520*/  LDC.64 R16, c[0x0][0x3a8] ;  /* 0x0000ea00ff107b82 */ /* 0x000e680000000a00 */
[----:B------:R-:W-:-:S04]  /*0530*/  @!P0 IMAD R7, R8, UR5, R9 ;  /* 0x0000000508078c24 */ /* 0x000fc8000f8e0209 */
[----:B------:R-:W2:Y:S08]  /*0540*/  @!P0 LDC.64 R4, c[0x0][0x380] ;  /* 0x0000e000ff048b82 */ /* 0x000eb00000000a00 */
[----:B------:R-:W3:Y:S01]  /*0550*/  @!P0 LDC.64 R10, c[0x0][0x3a0] ;  /* 0x0000e800ff0a8b82 */ /* 0x000ee20000000a00 */
[----:B--2---:R-:W-:-:S06]  /*0560*/  @!P0 IMAD.WIDE R4, R7, 0x10, R4 ;  /* 0x0000001007048825 */ /* 0x004fcc00078e0204 */
[----:B------:R-:W2:Y:S01]  /*0570*/  @!P0 LDG.E.128 R4, desc[UR6][R4.64] ;  /* 0x0000000604048981 */ /* 0x000ea2000c1e1d00 */
[----:B0-----:R-:W-:-:S04]  /*0580*/  IMAD.WIDE R12, R2, 0x10, R12 ;  /* 0x00000010020c7825 */ /* 0x001fc800078e020c */
[----:B---3--:R-:W-:-:S05]  /*0590*/  @!P0 IMAD.WIDE R10, R9, 0x10, R10 ;  /* 0x00000010090a8825 */ /* 0x008fca00078e020a */
[----:B--2---:R-:W-:Y:S04]  /*05a0*/  @!P0 STG.E.128 desc[UR6][R10.64], R4 ;  /* 0x000000040a008986 */ /* 0x004fe8000c101d06 */
[----:B------:R-:W2:Y:S01]  /*05b0*/  LDG.E.128 R12, desc[UR6][R12.64] ;  /* 0x000000060c0c7981 */ /* 0x000ea2000c1e1d00 */
[----:B------:R-:W-:-:S04]  /*05c0*/  IMAD R3, R9, R0, R3 ;  /* 0x0000000009037224 */ /* 0x000fc800078e0203 */
[----:B-1----:R-:W-:-:S05]  /*05d0*/  IMAD.WIDE R2, R3, 0x10, R16 ;  /* 0x0000001003027825 */ /* 0x002fca00078e0210 */
[----:B--2---:R-:W-:Y:S01]  /*05e0*/  STG.E.128 desc[UR6][R2.64], R12 ;  /* 0x0000000c02007986 */ /* 0x004fe2000c101d06 */
[----:B------:R-:W-:Y:S05]  /*05f0*/  EXIT ;  /* 0x000000000000794d */ /* 0x000fea0003800000 */
.L_x_11:
        /* <DEDUP_REMOVED lines=16> */
.L_x_12:
        /* <DEDUP_REMOVED lines=16> */
.L_x_332:


//--------------------- .text._ZN5janus26MatrixDualIndexPut2DKernelEPKN6thrust24THRUST_300001_SM_1000_NS7complexIdEES5_iiiiiiiPS3_S6_iiii --------------------------
	.section	.text._ZN5janus26MatrixDualIndexPut2DKernelEPKN6thrust24THRUST_300001_SM_1000_NS7complexIdEES5_iiiiiiiPS3_S6_iiii,"ax",@progbits
	.align	128
        .global         _ZN5janus26MatrixDualIndexPut2DKernelEPKN6thrust24THRUST_300001_SM_1000_NS7complexIdEES5_iiiiiiiPS3_S6_iiii
        .type           _ZN5janus26MatrixDualIndexPut2DKernelEPKN6thrust24THRUST_300001_SM_1000_NS7complexIdEES5_iiiiiiiPS3_S6_iiii,@function
        .size           _ZN5janus26MatrixDualIndexPut2DKernelEPKN6thrust24THRUST_300001_SM_1000_NS7complexIdEES5_iiiiiiiPS3_S6_iiii,(.L_x_333 - _ZN5janus26MatrixDualIndexPut2DKernelEPKN6thrust24THRUST_300001_SM_1000_NS7complexIdEES5_iiiiiiiPS3_S6_iiii)
        .other          _ZN5janus26MatrixDualIndexPut2DKernelEPKN6thrust24THRUST_300001_SM_1000_NS7complexIdEES5_iiiiiiiPS3_S6_iiii,@"STO_CUDA_ENTRY STV_DEFAULT"
_ZN5janus26MatrixDualIndexPut2DKernelEPKN6thrust24THRUST_300001_SM_1000_NS7complexIdEES5_iiiiiiiPS3_S6_iiii:
.text._ZN5janus26MatrixDualIndexPut2DKernelEPKN6thrust24THRUST_300001_SM_1000_NS7complexIdEES5_iiiiiiiPS3_S6_iiii:
[----:B------:R-:W-:Y:S08]  /*0000*/  LDC R1, c[0x0][0x37c] ;  /* 0x0000df00ff017b82 */ /* 0x000ff00000000800 */
[----:B------:R-:W0:Y:S01]  /*0010*/  LDC.64 R2, c[0x0][0x398] ;  /* 0x0000e600ff027b82 */ /* 0x000e220000000a00 */
[----:B------:R-:W1:Y:S01]  /*0020*/  S2R R4, SR_TID.X ;  /* 0x0000000000047919 */ /* 0x000e620000002100 */
[----:B------:R-:W0:Y:S01]  /*0030*/  LDCU.64 UR8, c[0x0][0x3a0] ;  /* 0x00007400ff0877ac */ /* 0x000e220008000a00 */
[----:B------:R-:W2:Y:S05]  /*0040*/  LDCU UR4, c[0x0][0x3a8] ;  /* 0x00007500ff0477ac */ /* 0x000eaa0008000800 */
[----:B------:R-:W1:Y:S08]  /*0050*/  S2UR UR5, SR_CTAID.X ;  /* 0x00000000000579c3 */ /* 0x000e700000002500 */
[----:B------:R-:W1:Y:S01]  /*0060*/  LDC R7, c[0x0][0x360] ;  /* 0x0000d800ff077b82 */ /* 0x000e620000000800 */
[----:B0-----:R-:W-:Y:S01]  /*0070*/  IADD3 R5, PT, PT, -R3, UR8, RZ ;  /* 0x0000000803057c10 */ /* 0x001fe2000fffe1ff */
[----:B--2---:R-:W-:-:S04]  /*0080*/  UIADD3 UR4, UPT, UPT, UR4, -UR9, URZ ;  /* 0x8000000904047290 */ /* 0x004fc8000fffe0ff */
[----:B------:R-:W-:-:S04]  /*0090*/  IMAD R5, R5, R2, RZ ;  /* 0x0000000205057224 */ /* 0x000fc800078e02ff */
[----:B------:R-:W-:Y:S02]  /*00a0*/  IMAD R5, R5, UR4, RZ ;  /* 0x0000000405057c24 */ /* 0x000fe4000f8e02ff */
[----:B-1----:R-:W-:-:S05]  /*00b0*/  IMAD R4, R7, UR5, R4 ;  /* 0x0000000507047c24 */ /* 0x002fca000f8e0204 */
[----:B------:R-:W-:-:S13]  /*00c0*/  ISETP.GE.AND P0, PT, R4, R5, PT ;  /* 0x000000050400720c */ /* 0x000fda0003f06270 */
[----:B------:R-:W-:Y:S05]  /*00d0*/  @P0 EXIT ;  /* 0x000000000000094d */ /* 0x000fea0003800000 */
[----:B------:R-:W-:Y:S01]  /*00e0*/  IMAD R5, R2, UR4, RZ ;  /* 0x0000000402057c24 */ /* 0x000fe2000f8e02ff */
[----:B------:R-:W-:Y:S01]  /*00f0*/  IABS R10, R4 ;  /* 0x00000004000a7213 */ /* 0x000fe20000000000 */
[----:B------:R-:W0:Y:S01]  /*0100*/  LDCU UR5, c[0x0][0x394] ;  /* 0x00007280ff0577ac */ /* 0x000e220008000800 */
[----:B------:R-:W1:Y:S02]  /*0110*/  LDC.64 R12, c[0x0][0x388] ;  /* 0x0000e200ff0c7b82 */ /* 0x000e640000000a00 */
[-C--:B------:R-:W-:Y:S01]  /*0120*/  IABS R8, R5.reuse ;  /* 0x0000000500087213 */ /* 0x080fe20000000000 */
[----:B------:R-:W2:Y:S01]  /*0130*/  LDCU.64 UR6, c[0x0][0x358] ;  /* 0x00006b00ff0677ac */ /* 0x000ea20008000a00 */
[----:B------:R-:W-:Y:S02]  /*0140*/  IABS R11, R5 ;  /* 0x00000005000b7213 */ /* 0x000fe40000000000 */
[----:B------:R-:W3:Y:S01]  /*0150*/  I2F.RP R0, R8 ;  /* 0x0000000800007306 */ /* 0x000ee20000209400 */
[----:B------:R-:W4:Y:S01]  /*0160*/  LDCU.64 UR10, c[0x0][0x3c8] ;  /* 0x00007900ff0a77ac */ /* 0x000f220008000a00 */
[----:B------:R-:W-:Y:S01]  /*0170*/  IADD3 R11, PT, PT, RZ, -R11, RZ ;  /* 0x8000000bff0b7210 */ /* 0x000fe20007ffe0ff */
[----:B------:R-:W5:Y:S05]  /*0180*/  LDC.64 R16, c[0x0][0x3b8] ;  /* 0x0000ee00ff107b82 */ /* 0x000f6a0000000a00 */
[----:B---3--:R-:W3:Y:S02]  /*0190*/  MUFU.RCP R0, R0 ;  /* 0x0000000000007308 */ /* 0x008ee40000001000 */
[----:B---3--:R-:W-:-:S06]  /*01a0*/  IADD3 R6, PT, PT, R0, 0xffffffe, RZ ;  /* 0x0ffffffe00067810 */ /* 0x008fcc0007ffe0ff */
[----:B------:R3:W0:Y:S02]  /*01b0*/  F2I.FTZ.U32.TRUNC.NTZ R7, R6 ;  /* 0x0000000600077305 */ /* 0x000624000021f000 */
[----:B---3--:R-:W-:Y:S02]  /*01c0*/  HFMA2 R6, -RZ, RZ, 0, 0 ;  /* 0x00000000ff067431 */ /* 0x008fe400000001ff */
[----:B0-----:R-:W-:-:S04]  /*01d0*/  IMAD.MOV R9, RZ, RZ, -R7 ;  /* 0x000000ffff097224 */ /* 0x001fc800078e0a07 */
[----:B------:R-:W-:-:S04]  /*01e0*/  IMAD R9, R9, R8, RZ ;  /* 0x0000000809097224 */ /* 0x000fc800078e02ff */
[----:B------:R-:W-:Y:S01]  /*01f0*/  IMAD.HI.U32 R7, R7, R9, R6 ;  /* 0x0000000907077227 */ /* 0x000fe200078e0006 */
[----:B------:R-:W-:-:S03]  /*0200*/  IABS R6, R2 ;  /* 0x0000000200067213 */ /* 0x000fc60000000000 */
[----:B------:R-:W-:Y:S02]  /*0210*/  IMAD.MOV.U32 R9, RZ, RZ, R10 ;  /* 0x000000ffff097224 */ /* 0x000fe400078e000a */
[----:B------:R-:W0:Y:S02]  /*0220*/  I2F.RP R10, R6 ;  /* 0x00000006000a7306 */ /* 0x000e240000209400 */
        /* <DEDUP_REMOVED lines=11> */
[----:B------:R0:W3:Y:S05]  /*02e0*/  F2I.FTZ.U32.TRUNC.NTZ R9, R8 ;  /* 0x0000000800097305 */ /* 0x0000ea000021f000 */
[----:B------:R-:W-:Y:S02]  /*02f0*/  @P0 IADD3 R0, PT, PT, R0, 0x1, RZ ;  /* 0x0000000100000810 */ /* 0x000fe40007ffe0ff */
[----:B0-----:R-:W-:-:S04]  /*0300*/  MOV R8, RZ ;  /* 0x000000ff00087202 */ /* 0x001fc80000000f00 */
[----:B------:R-:W-:Y:S01]  /*0310*/  @!P1 IMAD.MOV R0, RZ, RZ, -R0 ;  /* 0x000000ffff009224 */ /* 0x000fe200078e0a00 */
[----:B------:R-:W-:Y:S02]  /*0320*/  @!P2 LOP3.LUT R0, RZ, R5, RZ, 0x33, !PT ;  /* 0x00000005ff00a212 */ /* 0x000fe400078e33ff */
[----:B---3--:R-:W-:-:S03]  /*0330*/  IADD3 R11, PT, PT, RZ, -R9, RZ ;  /* 0x80000009ff0b7210 */ /* 0x008fc60007ffe0ff */
[----:B------:R-:W-:Y:S01]  /*0340*/  IMAD.MOV R7, RZ, RZ, -R0 ;  /* 0x000000ffff077224 */ /* 0x000fe200078e0a00 */
[----:B------:R-:W-:-:S03]  /*0350*/  IADD3 R3, PT, PT, R0, R3, RZ ;  /* 0x0000000300037210 */ /* 0x000fc60007ffe0ff */
[----:B------:R-:W-:Y:S02]  /*0360*/  IMAD R7, R5, R7, R4 ;  /* 0x0000000705077224 */ /* 0x000fe400078e0204 */
[----:B------:R-:W-:-:S03]  /*0370*/  IMAD R5, R11, R6, RZ ;  /* 0x000000060b057224 */ /* 0x000fc600078e02ff */
[----:B------:R-:W-:Y:S01]  /*0380*/  IABS R4, R7 ;  /* 0x0000000700047213 */ /* 0x000fe20000000000 */
[----:B------:R-:W-:-:S04]  /*0390*/  IMAD.HI.U32 R8, R9, R5, R8 ;  /* 0x0000000509087227 */ /* 0x000fc800078e0008 */
[----:B------:R-:W-:-:S04]  /*03a0*/  IMAD.MOV.U32 R5, RZ, RZ, R4 ;  /* 0x000000ffff057224 */ /* 0x000fc800078e0004 */
[----:B------:R-:W-:-:S05]  /*03b0*/  IMAD.HI.U32 R8, R8, R5, RZ ;  /* 0x0000000508087227 */ /* 0x000fca00078e00ff */
[----:B------:R-:W-:-:S05]  /*03c0*/  IADD3 R4, PT, PT, -R8, RZ, RZ ;  /* 0x000000ff08047210 */ /* 0x000fca0007ffe1ff */
[----:B------:R-:W-:Y:S01]  /*03d0*/  IMAD R5, R6, R4, R5 ;  /* 0x0000000406057224 */ /* 0x000fe200078e0205 */
[----:B------:R-:W-:-:S04]  /*03e0*/  LOP3.LUT R4, R7, R2, RZ, 0x3c, !PT ;  /* 0x0000000207047212 */ /* 0x000fc800078e3cff */
[----:B------:R-:W-:Y:S02]  /*03f0*/  ISETP.GT.U32.AND P2, PT, R6, R5, PT ;  /* 0x000000050600720c */ /* 0x000fe40003f44070 */
[----:B------:R-:W-:-:S11]  /*0400*/  ISETP.GE.AND P1, PT, R4, RZ, PT ;  /* 0x000000ff0400720c */ /* 0x000fd60003f26270 */
[----:B------:R-:W-:Y:S01]  /*0410*/  @!P2 IMAD.IADD R5, R5, 0x1, -R6 ;  /* 0x000000010505a824 */ /* 0x000fe200078e0a06 */
[----:B------:R-:W-:Y:S02]  /*0420*/  @!P2 IADD3 R8, PT, PT, R8, 0x1, RZ ;  /* 0x000000010808a810 */ /* 0x000fe40007ffe0ff */
[----:B------:R-:W-:Y:S02]  /*0430*/  ISETP.NE.AND P2, PT, R2, RZ, PT ;  /* 0x000000ff0200720c */ /* 0x000fe40003f45270 */
[----:B------:R-:W-:-:S13]  /*0440*/  ISETP.GE.U32.AND P0, PT, R5, R6, PT ;  /* 0x000000060500720c */ /* 0x000fda0003f06070 */
[----:B------:R-:W-:-:S05]  /*0450*/  @P0 VIADD R8, R8, 0x1 ;  /* 0x0000000108080836 */ /* 0x000fca0000000000 */
[----:B------:R-:W-:Y:S02]  /*0460*/  @!P1 IADD3 R8, PT, PT, -R8, RZ, RZ ;  /* 0x000000ff08089210 */ /* 0x000fe40007ffe1ff */
[----:B------:R-:W-:-:S05]  /*0470*/  @!P2 LOP3.LUT R8, RZ, R2, RZ, 0x33, !PT ;  /* 0x00000002ff08a212 */ /* 0x000fca00078e33ff */
[----:B------:R-:W-:Y:S02]  /*0480*/  IMAD.MOV R9, RZ, RZ, -R8 ;  /* 0x000000ffff097224 */ /* 0x000fe400078e0a08 */
[----:B------:R-:W-:Y:S02]  /*0490*/  VIADD R6, R8, UR9 ;  /* 0x0000000908067c36 */ /* 0x000fe40008000000 */
[----:B------:R-:W-:Y:S02]  /*04a0*/  IMAD R9, R2, R9, R7 ;  /* 0x0000000902097224 */ /* 0x000fe400078e0207 */
[----:B------:R-:W-:Y:S01]  /*04b0*/  IMAD R15, R3, UR5, R6 ;  /* 0x00000005030f7c24 */ /* 0x000fe2000f8e0206 */
[----:B------:R-:W0:Y:S02]  /*04c0*/  LDCU UR5, c[0x0][0x3c4] ;  /* 0x00007880ff0577ac */ /* 0x000e240008000800 */
[----:B------:R-:W-:-:S13]  /*04d0*/  ISETP.NE.AND P0, PT, R9, RZ, PT ;  /* 0x000000ff0900720c */ /* 0x000fda0003f05270 */
[----:B------:R-:W3:Y:S08]  /*04e0*/  @!P0 LDC.64 R4, c[0x0][0x380] ;  /* 0x0000e000ff048b82 */ /* 0x000ef00000000a00 */
[----:B------:R-:W1:Y:S01]  /*04f0*/  @!P0 LDC.64 R10, c[0x0][0x3b0] ;  /* 0x0000ec00ff0a8b82 */ /* 0x000e620000000a00 */
[----:B---3--:R-:W-:-:S06]  /*0500*/  @!P0 IMAD.WIDE R4, R15, 0x10, R4 ;  /* 0x000000100f048825 */ /* 0x008fcc00078e0204 */
[----:B--2---:R-:W2:Y:S01]  /*0510*/  @!P0 LDG.E.128 R4, desc[UR6][R4.64] ;  /* 0x0000000604048981 */ /* 0x004ea2000c1e1d00 */
[----:B----4-:R-:W-:Y:S02]  /*0520*/  IADD3 R0, PT, PT, R0, UR10, RZ ;  /* 0x0000000a00007c10 */ /* 0x010fe4000fffe0ff */
[----:B------:R-:W-:-:S05]  /*0530*/  IADD3 R3, PT, PT, R8, UR11, RZ ;  /* 0x0000000b08037c10 */ /* 0x000fca000fffe0ff */
[----:B0-----:R-:W-:Y:S02]  /*0540*/  IMAD R19, R0, UR5, R3 ;  /* 0x0000000500137c24 */ /* 0x001fe4000f8e0203 */
[----:B------:R-:W-:Y:S02]  /*0550*/  IMAD R3, R15, R2, R9 ;  /* 0x000000020f037224 */ /* 0x000fe400078e0209 */
[----:B-1----:R-:W-:-:S04]  /*0560*/  @!P0 IMAD.WIDE R10, R19, 0x10, R10 ;  /* 0x00000010130a8825 */ /* 0x002fc800078e020a */
[----:B------:R-:W-:Y:S01]  /*0570*/  IMAD.WIDE R12, R3, 0x10, R12 ;  /* 0x00000010030c7825 */ /* 0x000fe200078e020c */
[----:B--2---:R-:W-:Y:S05]  /*0580*/  @!P0 STG.E.128 desc[UR6][R10.64], R4 ;  /* 0x000000040a008986 */ /* 0x004fea000c101d06 */
[----:B------:R-:W2:Y:S01]  /*0590*/  LDG.E.128 R12, desc[UR6][R12.64] ;  /* 0x000000060c0c7981 */ /* 0x000ea2000c1e1d00 */
[----:B------:R-:W-:-:S04]  /*05a0*/  IMAD R3, R19, R2, R9 ;  /* 0x0000000213037224 */ /* 0x000fc800078e0209 */
[----:B-----5:R-:W-:-:S05]  /*05b0*/  IMAD.WIDE R2, R3, 0x10, R16 ;  /* 0x0000001003027825 */ /* 0x020fca00078e0210 */
[----:B--2---:R-:W-:Y:S01]  /*05c0*/  STG.E.128 desc[UR6][R2.64], R12 ;  /* 0x0000000c02007986 */ /* 0x004fe2000c101d06 */
[----:B------:R-:W-:Y:S05]  /*05d0*/  EXIT ;  /* 0x000000000000794d */ /* 0x000fea0003800000 */
.L_x_13:
        /* <DEDUP_REMOVED lines=10> */
.L_x_333:


//--------------------- .text._ZN5janus26MatrixDualIndexGet2DKernelEPKN6thrust24THRUST_300001_SM_1000_NS7complexIdEES5_iiiiiiiPS3_S6_ --------------------------
	.section	.text._ZN5janus26MatrixDualIndexGet2DKernelEPKN6thrust24THRUST_300001_SM_1000_NS7complexIdEES5_iiiiiiiPS3_S6_,"ax",@progbits
	.align	128
        .global         _ZN5janus26MatrixDualIndexGet2DKernelEPKN6thrust24THRUST_300001_SM_1000_NS7complexIdEES5_iiiiiiiPS3_S6_
        .type           _ZN5janus26MatrixDualIndexGet2DKernelEPKN6thrust24THRUST_300001_SM_1000_NS7complexIdEES5_iiiiiiiPS3_S6_,@function
        .size           _ZN5janus26MatrixDualIndexGet2DKernelEPKN6thrust24THRUST_300001_SM_1000_NS7complexIdEES5_iiiiiiiPS3_S6_,(.L_x_334 - _ZN5janus26MatrixDualIndexGet2DKernelEPKN6thrust24THRUST_300001_SM_1000_NS7complexIdEES5_iiiiiiiPS3_S6_)
        .other          _ZN5janus26MatrixDualIndexGet2DKernelEPKN6thrust24THRUST_300001_SM_1000_NS7complexIdEES5_iiiiiiiPS3_S6_,@"STO_CUDA_ENTRY STV_DEFAULT"
_ZN5janus26MatrixDualIndexGet2DKernelEPKN6thrust24THRUST_300001_SM_1000_NS7complexIdEES5_iiiiiiiPS3_S6_:
.text._ZN5janus26MatrixDualIndexGet2DKernelEPKN6thrust24THRUST_300001_SM_1000_NS7complexIdEES5_iiiiiiiPS3_S6_:
        /* <DEDUP_REMOVED lines=21> */
[----:B------:R-:W3:Y:S02]  /*0150*/  I2F.RP R0, R8 ;  /* 0x0000000800007306 */ /* 0x000ee40000209400 */
[----:B------:R-:W-:Y:S01]  /*0160*/  IADD3 R11, PT, PT, RZ, -R11, RZ ;  /* 0x8000000bff0b7210 */ /* 0x000fe20007ffe0ff */
[----:B------:R-:W4:Y:S05]  /*0170*/  LDC.64 R16, c[0x0][0x3b8] ;  /* 0x0000ee00ff107b82 */ /* 0x000f2a0000000a00 */
[----:B---3--:R-:W3:Y:S02]  /*0180*/  MUFU.RCP R0, R0 ;  /* 0x0000000000007308 */ /* 0x008ee40000001000 */
[----:B---3--:R-:W-:-:S06]  /*0190*/  IADD3 R6, PT, PT, R0, 0xffffffe, RZ ;  /* 0x0ffffffe00067810 */ /* 0x008fcc0007ffe0ff */
[----:B------:R3:W5:Y:S02]  /*01a0*/  F2I.FTZ.U32.TRUNC.NTZ R7, R6 ;  /* 0x0000000600077305 */ /* 0x000764000021f000 */
[----:B---3--:R-:W-:Y:S02]  /*01b0*/  HFMA2 R6, -RZ, RZ, 0, 0 ;  /* 0x00000000ff067431 */ /* 0x008fe400000001ff */
[----:B-----5:R-:W-:-:S04]  /*01c0*/  IMAD.MOV R9, RZ, RZ, -R7 ;  /* 0x000000ffff097224 */ /* 0x020fc800078e0a07 */
[----:B------:R-:W-:-:S04]  /*01d0*/  IMAD R9, R9, R8, RZ ;  /* 0x0000000809097224 */ /* 0x000fc800078e02ff */
[----:B------:R-:W-:Y:S01]  /*01e0*/  IMAD.HI.U32 R7, R7, R9, R6 ;  /* 0x0000000907077227 */ /* 0x000fe200078e0006 */
[----:B------:R-:W-:-:S03]  /*01f0*/  IABS R6, R2 ;  /* 0x0000000200067213 */ /* 0x000fc60000000000 */
[----:B------:R-:W-:Y:S02]  /*0200*/  IMAD.MOV.U32 R9, RZ, RZ, R10 ;  /* 0x000000ffff097224 */ /* 0x000fe400078e000a */
[----:B------:R-:W3:Y:S02]  /*0210*/  I2F.RP R10, R6 ;  /* 0x00000006000a7306 */ /* 0x000ee40000209400 */
[----:B------:R-:W-:-:S04]  /*0220*/  IMAD.HI.U32 R0, R7, R9, RZ ;  /* 0x0000000907007227 */ /* 0x000fc800078e00ff */
[----:B------:R-:W-:-:S05]  /*0230*/  IMAD R7, R0, R11, R9 ;  /* 0x0000000b00077224 */ /* 0x000fca00078e0209 */
[----:B------:R-:W-:Y:S01]  /*0240*/  ISETP.GT.U32.AND P2, PT, R8, R7, PT ;  /* 0x000000070800720c */ /* 0x000fe20003f44070 */
[----:B---3--:R-:W3:-:S12]  /*0250*/  MUFU.RCP R10, R10 ;  /* 0x0000000a000a7308 */ /* 0x008ed80000001000 */
[----:B------:R-:W-:Y:S02]  /*0260*/  @!P2 IMAD.IADD R7, R7, 0x1, -R8 ;  /* 0x000000010707a824 */ /* 0x000fe400078e0a08 */
[----:B------:R-:W-:Y:S01]  /*0270*/  @!P2 VIADD R0, R0, 0x1 ;  /* 0x000000010000a836 */ /* 0x000fe20000000000 */
[----:B------:R-:W-:Y:S02]  /*0280*/  ISETP.NE.AND P2, PT, R5, RZ, PT ;  /* 0x000000ff0500720c */ /* 0x000fe40003f45270 */
[----:B------:R-:W-:Y:S02]  /*0290*/  ISETP.GE.U32.AND P0, PT, R7, R8, PT ;  /* 0x000000080700720c */ /* 0x000fe40003f06070 */
[----:B------:R-:W-:Y:S02]  /*02a0*/  LOP3.LUT R7, R4, R5, RZ, 0x3c, !PT ;  /* 0x0000000504077212 */ /* 0x000fe400078e3cff */
[----:B---3--:R-:W-:Y:S02]  /*02b0*/  IADD3 R8, PT, PT, R10, 0xffffffe, RZ ;  /* 0x0ffffffe0a087810 */ /* 0x008fe40007ffe0ff */
[----:B------:R-:W-:-:S02]  /*02c0*/  ISETP.GE.AND P1, PT, R7, RZ, PT ;  /* 0x000000ff0700720c */ /* 0x000fc40003f26270 */
[----:B------:R3:W5:Y:S05]  /*02d0*/  F2I.FTZ.U32.TRUNC.NTZ R9, R8 ;  /* 0x0000000800097305 */ /* 0x00076a000021f000 */
[----:B------:R-:W-:Y:S02]  /*02e0*/  @P0 IADD3 R0, PT, PT, R0, 0x1, RZ ;  /* 0x0000000100000810 */ /* 0x000fe40007ffe0ff */
[----:B---3--:R-:W-:-:S04]  /*02f0*/  MOV R8, RZ ;  /* 0x000000ff00087202 */ /* 0x008fc80000000f00 */
[----:B------:R-:W-:Y:S01]  /*0300*/  @!P1 IMAD.MOV R0, RZ, RZ, -R0 ;  /* 0x000000ffff009224 */ /* 0x000fe200078e0a00 */
[----:B------:R-:W-:Y:S02]  /*0310*/  @!P2 LOP3.LUT R0, RZ, R5, RZ, 0x33, !PT ;  /* 0x00000005ff00a212 */ /* 0x000fe400078e33ff */
[----:B-----5:R-:W-:-:S03]  /*0320*/  IADD3 R11, PT, PT, RZ, -R9, RZ ;  /* 0x80000009ff0b7210 */ /* 0x020fc60007ffe0ff */
        /* <DEDUP_REMOVED lines=19> */
[----:B------:R-:W-:-:S04]  /*0460*/  @!P2 LOP3.LUT R8, RZ, R2, RZ, 0x33, !PT ;  /* 0x00000002ff08a212 */ /* 0x000fc800078e33ff */
[----:B------:R-:W-:Y:S01]  /*0470*/  IADD3 R6, PT, PT, R8, UR9, RZ ;  /* 0x0000000908067c10 */ /* 0x000fe2000fffe0ff */
[----:B------:R-:W-:-:S04]  /*0480*/  IMAD.MOV R9, RZ, RZ, -R8 ;  /* 0x000000ffff097224 */ /* 0x000fc800078e0a08 */
[----:B------:R-:W-:Y:S02]  /*0490*/  IMAD R9, R2, R9, R7 ;  /* 0x0000000902097224 */ /* 0x000fe400078e0207 */
[----:B0-----:R-:W-:-:S03]  /*04a0*/  IMAD R3, R3, UR5, R6 ;  /* 0x0000000503037c24 */ /* 0x001fc6000f8e0206 */
[----:B------:R-:W-:-:S13]  /*04b0*/  ISETP.NE.AND P0, PT, R9, RZ, PT ;  /* 0x000000ff0900720c */ /* 0x000fda0003f05270 */
[----:B------:R-:W0:Y:S08]  /*04c0*/  @!P0 LDC.64 R4, c[0x0][0x380] ;  /* 0x0000e000ff048b82 */ /* 0x000e300000000a00 */
[----:B------:R-:W3:Y:S01]  /*04d0*/  @!P0 LDC.64 R10, c[0x0][0x3b0] ;  /* 0x0000ec00ff0a8b82 */ /* 0x000ee20000000a00 */
[----:B0-----:R-:W-:-:S06]  /*04e0*/  @!P0 IMAD.WIDE R4, R3, 0x10, R4 ;  /* 0x0000001003048825 */ /* 0x001fcc00078e0204 */
[----:B--2---:R-:W2:Y:S01]  /*04f0*/  @!P0 LDG.E.128 R4, desc[UR6][R4.64] ;  /* 0x0000000604048981 */ /* 0x004ea2000c1e1d00 */
[----:B------:R-:W-:Y:S02]  /*0500*/  IMAD R19, R0, UR4, R8 ;  /* 0x0000000400137c24 */ /* 0x000fe4000f8e0208 */
[----:B------:R-:W-:Y:S02]  /*0510*/  IMAD R3, R3, R2, R9 ;  /* 0x0000000203037224 */ /* 0x000fe400078e0209 */
[----:B---3--:R-:W-:-:S04]  /*0520*/  @!P0 IMAD.WIDE R10, R19, 0x10, R10 ;  /* 0x00000010130a8825 */ /* 0x008fc800078e020a */
[----:B-1----:R-:W-:Y:S01]  /*0530*/  IMAD.WIDE R12, R3, 0x10, R12 ;  /* 0x00000010030c7825 */ /* 0x002fe200078e020c */
[----:B--2---:R-:W-:Y:S05]  /*0540*/  @!P0 STG.E.128 desc[UR6][R10.64], R4 ;  /* 0x000000040a008986 */ /* 0x004fea000c101d06 */
[----:B------:R-:W2:Y:S01]  /*0550*/  LDG.E.128 R12, desc[UR6][R12.64] ;  /* 0x000000060c0c7981 */ /* 0x000ea2000c1e1d00 */
[----:B------:R-:W-:-:S04]  /*0560*/  IMAD R3, R19, R2, R9 ;  /* 0x0000000213037224 */ /* 0x000fc800078e0209 */
[----:B----4-:R-:W-:-:S05]  /*0570*/  IMAD.WIDE R2, R3, 0x10, R16 ;  /* 0x0000001003027825 */ /* 0x010fca00078e0210 */
[----:B--2---:R-:W-:Y:S01]  /*0580*/  STG.E.128 desc[UR6][R2.64], R12 ;  /* 0x0000000c02007986 */ /* 0x004fe2000c101d06 */
[----:B------:R-:W-:Y:S05]  /*0590*/  EXIT ;  /* 0x000000000000794d */ /* 0x000fea0003800000 */
.L_x_14:
        /* <DEDUP_REMOVED lines=14> */
.L_x_334:


//--------------------- .text._ZN5janus19MatrixDualPowKernelEPKN6thrust24THRUST_300001_SM_1000_NS7complexIdEES5_diiiPS3_S6_ --------------------------
	.section	.text._ZN5janus19MatrixDualPowKernelEPKN6thrust24THRUST_300001_SM_1000_NS7complexIdEES5_diiiPS3_S6_,"ax",@progbits
	.align	128
        .global         _ZN5janus19MatrixDualPowKernelEPKN6thrust24THRUST_300001_SM_1000_NS7complexIdEES5_diiiPS3_S6_
        .type           _ZN5janus19MatrixDualPowKernelEPKN6thrust24THRUST_300001_SM_1000_NS7complexIdEES5_diiiPS3_S6_,@function
        .size           _ZN5janus19MatrixDualPowKernelEPKN6thrust24THRUST_300001_SM_1000_NS7complexIdEES5_diiiPS3_S6_,(.L_x_326 - _ZN5janus19MatrixDualPowKernelEPKN6thrust24THRUST_300001_SM_1000_NS7complexIdEES5_diiiPS3_S6_)
        .other          _ZN5janus19MatrixDualPowKernelEPKN6thrust24THRUST_300001_SM_1000_NS7complexIdEES5_diiiPS3_S6_,@"STO_CUDA_ENTRY STV_DEFAULT"
_ZN5janus19MatrixDualPowKernelEPKN6thrust24THRUST_300001_SM_1000_NS7complexIdEES5_diiiPS3_S6_:
.text._ZN5janus19MatrixDualPowKernelEPKN6thrust24THRUST_300001_SM_1000_NS7complexIdEES5_diiiPS3_S6_:
[----:B------:R-:W0:Y:S01]  /*0000*/  LDC R1, c[0x0][0x37c] ;  /* 0x0000df00ff017b82 */ /* 0x000e220000000800 */
[----:B------:R-:W1:Y:S07]  /*0010*/  S2R R0, SR_TID.X ;  /* 0x0000000000007919 */ /* 0x000e6e0000002100 */
[----:B------:R-:W1:Y:S01]  /*0020*/  S2UR UR6, SR_CTAID.X ;  /* 0x00000000000679c3 */ /* 0x000e620000002500 */
[----:B------:R-:W2:Y:S01]  /*0030*/  LDCU.64 UR4, c[0x0][0x398] ;  /* 0x00007300ff0477ac */ /* 0x000ea20008000a00 */
[----:B------:R-:W-:Y:S01]  /*0040*/  BSSY.RECONVERGENT B0, `(.L_x_15) ;  /* 0x00009e8000007945 */ /* 0x000fe20003800200 */
[----:B0-----:R-:W-:Y:S01]  /*0050*/  VIADD R1, R1, 0xffffffd8 ;  /* 0xffffffd801017836 */ /* 0x001fe20000000000 */
[----:B------:R-:W0:Y:S04]  /*0060*/  LDCU.64 UR8, c[0x0][0x358] ;  /* 0x00006b00ff0877ac */ /* 0x000e280008000a00 */
[----:B------:R-:W1:Y:S01]  /*0070*/  LDC R3, c[0x0][0x360] ;  /* 0x0000d800ff037b82 */ /* 0x000e620000000800 */
[----:B--2---:R-:W-:Y:S01]  /*0080*/  UIMAD UR4, UR5, UR4, URZ ;  /* 0x00000004050472a4 */ /* 0x004fe2000f8e02ff */
[----:B-1----:R-:W-:-:S05]  /*0090*/  IMAD R0, R3, UR6, R0 ;  /* 0x0000000603007c24 */ /* 0x002fca000f8e0200 */
[----:B------:R-:W-:-:S13]  /*00a0*/  ISETP.GE.AND P0, PT, R0, UR4, PT ;  /* 0x0000000400007c0c */ /* 0x000fda000bf06270 */
[----:B0-----:R-:W-:Y:S05]  /*00b0*/  @P0 BRA `(.L_x_16) ;  /* 0x0000009c00800947 */ /* 0x001fea0003800000 */
[----:B------:R-:W0:Y:S02]  /*00c0*/  LDC.64 R12, c[0x0][0x380] ;  /* 0x0000e000ff0c7b82 */ /* 0x000e240000000a00 */
[----:B0-----:R-:W-:-:S06]  /*00d0*/  IMAD.WIDE R12, R0, 0x10, R12 ;  /* 0x00000010000c7825 */ /* 0x001fcc00078e020c */
[----:B------:R-:W2:Y:S01]  /*00e0*/  LDG.E.128 R12, desc[UR8][R12.64] ;  /* 0x000000080c0c7981 */ /* 0x000ea2000c1e1d00 */
[----:B------:R-:W-:Y:S01]  /*00f0*/  BSSY.RECONVERGENT B1, `(.L_x_17) ;  /* 0x000078b000017945 */ /* 0x000fe20003800200 */
[----:B--2---:R-:W-:Y:S02]  /*0100*/  DSETP.NAN.AND P0, PT, R14, R14, PT ;  /* 0x0000000e0e00722a */ /* 0x004fe40003f08000 */
[----:B------:R-:W-:-:S14]  /*0110*/  DSETP.NUM.AND P1, PT, R12, R12, PT ;  /* 0x0000000c0c00722a */ /* 0x000fdc0003f27000 */
[----:B------:R-:W-:Y:S05]  /*0120*/  @!P0 BRA P1, `(.L_x_18) ;  /* 0x0000000c00548947 */ /* 0x000fea0000800000 */
[----:B------:R-:W-:Y:S01]  /*0130*/  DSETP.GEU.AND P0, PT, |R14|, 1.4916681462400413487e-154, PT ;  /* 0x200000000e00742a */ /* 0x000fe20003f0e200 */
[----:B------:R-:W-:Y:S01]  /*0140*/  BSSY.RECONVERGENT B2, `(.L_x_19) ;  /* 0x000005a000027945 */ /* 0x000fe20003800200 */
[----:B------:R-:W-:-:S04]  /*0150*/  IMAD.MOV.U32 R10, RZ, RZ, -0x3ff ;  /* 0xfffffc01ff0a7424 */ /* 0x000fc800078e00ff */
[----:B------:R-:W-:-:S14]  /*0160*/  DSETP.GEU.OR P0, PT, |R12|, 1.4916681462400413487e-154, P0 ;  /* 0x200000000c00742a */ /* 0x000fdc000070e600 */
[----:B------:R-:W-:Y:S02]  /*0170*/  @!P0 DMUL R4, R14, 4 ;  /* 0x401000000e048828 */ /* 0x000fe40000000000 */
[----:B------:R-:W-:-:S06]  /*0180*/  @!P0 DMUL R2, R12, 4 ;  /* 0x401000000c028828 */ /* 0x000fcc0000000000 */
[----:B------:R-:W-:-:S08]  /*0190*/  @!P0 DMUL R4, R4, R4 ;  /* 0x0000000404048228 */ /* 0x000fd00000000000 */
[----:B------:R-:W-:Y:S02]  /*01a0*/  @!P0 DFMA R4, R2, R2, R4 ;  /* 0x000000020204822b */ /* 0x000fe40000000004 */
[----:B------:R-:W-:-:S06]  /*01b0*/  @P0 DMUL R2, R14, R14 ;  /* 0x0000000e0e020228 */ /* 0x000fcc0000000000 */
[----:B------:R-:W-:Y:S02]  /*01c0*/  @!P0 DMUL R4, R4, 0.0625 ;  /* 0x3fb0000004048828 */ /* 0x000fe40000000000 */
[----:B------:R-:W-:-:S10]  /*01d0*/  @P0 DFMA R4, R12, R12, R2 ;  /* 0x0000000c0c04022b */ /* 0x000fd40000000002 */
[----:B------:R-:W-:Y:S01]  /*01e0*/  ISETP.GT.AND P0, PT, R5, 0xfffff, PT ;  /* 0x000fffff0500780c */ /* 0x000fe20003f04270 */
[----:B------:R-:W-:Y:S02]  /*01f0*/  IMAD.MOV.U32 R11, RZ, RZ, R5 ;  /* 0x000000ffff0b7224 */ /* 0x000fe400078e0005 */
[----:B------:R-:W-:-:S10]  /*0200*/  IMAD.MOV.U32 R2, RZ, RZ, R4 ;  /* 0x000000ffff027224 */ /* 0x000fd400078e0004 */
[----:B------:R-:W-:Y:S01]  /*0210*/  @!P0 DMUL R4, R4, 1.80143985094819840000e+16 ;  /* 0x4350000004048828 */ /* 0x000fe20000000000 */
[----:B------:R-:W-:-:S09]  /*0220*/  @!P0 IMAD.MOV.U32 R10, RZ, RZ, -0x435 ;  /* 0xfffffbcbff0a8424 */ /* 0x000fd200078e00ff */
[----:B------:R-:W-:Y:S02]  /*0230*/  @!P0 IMAD.MOV.U32 R11, RZ, RZ, R5 ;  /* 0x000000ffff0b8224 */ /* 0x000fe400078e0005 */
[----:B------:R-:W-:Y:S02]  /*0240*/  @!P0 IMAD.MOV.U32 R2, RZ, RZ, R4 ;  /* 0x000000ffff028224 */ /* 0x000fe400078e0004 */
[----:B------:R-:W-:-:S05]  /*0250*/  VIADD R3, R11, 0xffffffff ;  /* 0xffffffff0b037836 */ /* 0x000fca0000000000 */
[----:B------:R-:W-:-:S13]  /*0260*/  ISETP.GT.U32.AND P1, PT, R3, 0x7feffffe, PT ;  /* 0x7feffffe0300780c */ /* 0x000fda0003f24070 */
[----:B------:R-:W-:Y:S05]  /*0270*/  @P1 BRA `(.L_x_20) ;  /* 0x0000000400001947 */ /* 0x000fea0003800000 */
[----:B------:R-:W-:Y:S01]  /*0280*/  LOP3.LUT R3, R11, 0xfffff, RZ, 0xc0, !PT ;  /* 0x000fffff0b037812 */ /* 0x000fe200078ec0ff */
[----:B------:R-:W-:Y:S01]  /*0290*/  IMAD.MOV.U32 R4, RZ, RZ, RZ ;  /* 0x000000ffff047224 */ /* 0x000fe200078e00ff */
[----:B------:R-:W-:Y:S01]  /*02a0*/  UMOV UR6, 0x3ae80f1e ;  /* 0x3ae80f1e00067882 */ /* 0x000fe20000000000 */
[----:B------:R-:W-:Y:S01]  /*02b0*/  IMAD.MOV.U32 R18, RZ, RZ, -0x748574fc ;  /* 0x8b7a8b04ff127424 */ /* 0x000fe200078e00ff */
[----:B------:R-:W-:Y:S01]  /*02c0*/  LOP3.LUT R3, R3, 0x3ff00000, RZ, 0xfc, !PT ;  /* 0x3ff0000003037812 */ /* 0x000fe200078efcff */
[----:B------:R-:W-:Y:S01]  /*02d0*/  IMAD.MOV.U32 R19, RZ, RZ, 0x3ed0ee25 ;  /* 0x3ed0ee25ff137424 */ /* 0x000fe200078e00ff */
[----:B------:R-:W-:Y:S01]  /*02e0*/  UMOV UR7, 0x3eb1380b ;  /* 0x3eb1380b00077882 */ /* 0x000fe20000000000 */
[----:B------:R-:W-:Y:S01]  /*02f0*/  LEA.HI R20, R11, R10, RZ, 0xc ;  /* 0x0000000a0b147211 */ /* 0x000fe200078f60ff */
[----:B------:R-:W-:Y:S01]  /*0300*/  IMAD.MOV.U32 R21, RZ, RZ, 0x43300000 ;  /* 0x43300000ff157424 */ /* 0x000fe200078e00ff */
[----:B------:R-:W-:Y:S01]  /*0310*/  ISETP.GE.U32.AND P0, PT, R3, 0x3ff6a09f, PT ;  /* 0x3ff6a09f0300780c */ /* 0x000fe20003f06070 */
[----:B------:R-:W-:Y:S01]  /*0320*/  UMOV UR10, 0x80000000 ;  /* 0x80000000000a7882 */ /* 0x000fe20000000000 */
[----:B------:R-:W-:-:S11]  /*0330*/  UMOV UR11, 0x43300000 ;  /* 0x43300000000b7882 */ /* 0x000fd60000000000 */
[----:B------:R-:W-:Y:S02]  /*0340*/  @P0 VIADD R5, R3, 0xfff00000 ;  /* 0xfff0000003050836 */ /* 0x000fe40000000000 */
[----:B------:R-:W-:Y:S02]  /*0350*/  @P0 VIADD R20, R20, 0x1 ;  /* 0x0000000114140836 */ /* 0x000fe40000000000 */
[----:B------:R-:W-:-:S03]  /*0360*/  @P0 IMAD.MOV.U32 R3, RZ, RZ, R5 ;  /* 0x000000ffff030224 */ /* 0x000fc600078e0005 */
[----:B------:R-:W-:-:S03]  /*0370*/  LOP3.LUT R20, R20, 0x80000000, RZ, 0x3c, !PT ;  /* 0x8000000014147812 */ /* 0x000fc600078e3cff */
[C---:B------:R-:W-:Y:S02]  /*0380*/  DADD R16, R2.reuse, 1 ;  /* 0x3ff0000002107429 */ /* 0x040fe40000000000 */
[----:B------:R-:W-:-:S04]  /*0390*/  DADD R2, R2, -1 ;  /* 0xbff0000002027429 */ /* 0x000fc80000000000 */
[----:B------:R-:W0:Y:S02]  /*03a0*/  MUFU.RCP64H R5, R17 ;  /* 0x0000001100057308 */ /* 0x000e240000001800 */
[----:B0-----:R-:W-:-:S08]  /*03b0*/  DFMA R6, -R16, R4, 1 ;  /* 0x3ff000001006742b */ /* 0x001fd00000000104 */
[----:B------:R-:W-:-:S08]  /*03c0*/  DFMA R6, R6, R6, R6 ;  /* 0x000000060606722b */ /* 0x000fd00000000006 */
[----:B------:R-:W-:-:S08]  /*03d0*/  DFMA R4, R4, R6, R4 ;  /* 0x000000060404722b */ /* 0x000fd00000000004 */
[----:B------:R-:W-:-:S08]  /*03e0*/  DMUL R6, R2, R4 ;  /* 0x0000000402067228 */ /* 0x000fd00000000000 */
[----:B------:R-:W-:-:S08]  /*03f0*/  DFMA R6, R2, R4, R6 ;  /* 0x000000040206722b */ /* 0x000fd00000000006 */
[----:B------:R-:W-:Y:S02]  /*0400*/  DMUL R8, R6, R6 ;  /* 0x0000000606087228 */ /* 0x000fe40000000000 */
[----:B------:R-:W-:-:S06]  /*0410*/  DADD R10, R2, -R6 ;  /* 0x00000000020a7229 */ /* 0x000fcc0000000806 */
[----:B------:R-:W-:Y:S01]  /*0420*/  DFMA R16, R8, UR6, R18 ;  /* 0x0000000608107c2b */ /* 0x000fe20008000012 */
[----:B------:R-:W-:Y:S01]  /*0430*/  UMOV UR6, 0x9f02676f ;  /* 0x9f02676f00067882 */ /* 0x000fe20000000000 */
[----:B------:R-:W-:Y:S01]  /*0440*/  UMOV UR7, 0x3ef3b266 ;  /* 0x3ef3b26600077882 */ /* 0x000fe20000000000 */
[----:B------:R-:W-:Y:S02]  /*0450*/  DADD R18, R10, R10 ;  /* 0x000000000a127229 */ /* 0x000fe4000000000a */
[----:B------:R-:W-:Y:S01]  /*0460*/  DADD R10, R20, -UR10 ;  /* 0x8000000a140a7e29 */ /* 0x000fe20008000000 */
[----:B------:R-:W-:Y:S01]  /*0470*/  UMOV UR10, 0xfefa39ef ;  /* 0xfefa39ef000a7882 */ /* 0x000fe20000000000 */
[----:B------:R-:W-:Y:S01]  /*0480*/  UMOV UR11, 0x3fe62e42 ;  /* 0x3fe62e42000b7882 */ /* 0x000fe20000000000 */
[----:B------:R-:W-:Y:S01]  /*0490*/  DFMA R16, R8, R16, UR6 ;  /* 0x0000000608107e2b */ /* 0x000fe20008000010 */
[----:B------:R-:W-:Y:S01]  /*04a0*/  UMOV UR6, 0xa9ab0956 ;  /* 0xa9ab095600067882 */ /* 0x000fe20000000000 */
[----:B------:R-:W-:Y:S01]  /*04b0*/  UMOV UR7, 0x3f1745cb ;  /* 0x3f1745cb00077882 */ /* 0x000fe20000000000 */
[----:B------:R-:W-:-:S02]  /*04c0*/  DFMA R18, R2, -R6, R18 ;  /* 0x800000060212722b */ /* 0x000fc40000000012 */
[----:B------:R-:W-:-:S03]  /*04d0*/  DFMA R2, R10, UR10, R6 ;  /* 0x0000000a0a027c2b */ /* 0x000fc60008000006 */
[----:B------:R-:W-:Y:S01]  /*04e0*/  DFMA R16, R8, R16, UR6 ;  /* 0x0000000608107e2b */ /* 0x000fe20008000010 */
[----:B------:R-:W-:Y:S01]  /*04f0*/  UMOV UR6, 0x2d1b5154 ;  /* 0x2d1b515400067882 */ /* 0x000fe20000000000 */
[----:B------:R-:W-:Y:S01]  /*0500*/  UMOV UR7, 0x3f3c71c7 ;  /* 0x3f3c71c700077882 */ /* 0x000fe20000000000 */
[----:B------:R-:W-:-:S05]  /*0510*/  DMUL R18, R4, R18 ;  /* 0x0000001204127228 */ /* 0x000fca0000000000 */
[----:B------:R-:W-:Y:S01]  /*0520*/  DFMA R16, R8, R16, UR6 ;  /* 0x0000000608107e2b */ /* 0x000fe20008000010 */
[----:B------:R-:W-:Y:S01]  /*0530*/  UMOV UR6, 0x923be72d ;  /* 0x923be72d00067882 */ /* 0x000fe20000000000 */
[----:B------:R-:W-:-:S06]  /*0540*/  UMOV UR7, 0x3f624924 ;  /* 0x3f62492400077882 */ /* 0x000fcc0000000000 */
        /* <DEDUP_REMOVED lines=8> */
[----:B------:R-:W-:Y:S02]  /*05d0*/  UMOV UR7, 0x3fe62e42 ;  /* 0x3fe62e4200077882 */ /* 0x000fe40000000000 */
[----:B------:R-:W-:Y:S01]  /*05e0*/  DFMA R20, R10, -UR6, R2 ;  /* 0x800000060a147c2b */ /* 0x000fe20008000002 */
[----:B------:R-:W-:Y:S01]  /*05f0*/  UMOV UR6, 0x3b39803f ;  /* 0x3b39803f00067882 */ /* 0x000fe20000000000 */
[----:B------:R-:W-:Y:S02]  /*0600*/  UMOV UR7, 0x3c7abc9e ;  /* 0x3c7abc9e00077882 */ /* 0x000fe40000000000 */
[----:B------:R-:W-:-:S04]  /*0610*/  DMUL R16, R8, R16 ;  /* 0x0000001008107228 */ /* 0x000fc80000000000 */
[----:B------:R-:W-:-:S04]  /*0620*/  DADD R20, -R6, R20 ;  /* 0x0000000006147229 */ /* 0x000fc80000000114 */
[----:B------:R-:W-:-:S08]  /*0630*/  DFMA R16, R6, R16, R18 ;  /* 0x000000100610722b */ /* 0x000fd00000000012 */
[----:B------:R-:W-:-:S08]  /*0640*/  DADD R16, R16, -R20 ;  /* 0x0000000010107229 */ /* 0x000fd00000000814 */
[----:B------:R-:W-:-:S08]  /*0650*/  DFMA R16, R10, UR6, R16 ;  /* 0x000000060a107c2b */ /* 0x000fd00008000010 */
[----:B------:R-:W-:Y:S01]  /*0660*/  DADD R2, R2, R16 ;  /* 0x0000000002027229 */ /* 0x000fe20000000010 */
[----:B------:R-:W-:Y:S10]  /*0670*/  BRA `(.L_x_21) ;  /* 0x0000000000187947 */ /* 0x000ff40003800000 */
.L_x_20:
[----:B------:R-:W-:Y:S01]  /*0680*/  IMAD.MOV.U32 R2, RZ, RZ, 0x0 ;  /* 0x00000000ff027424 */ /* 0x000fe200078e00ff */
[----:B------:R-:W-:Y:S01]  /*0690*/  LOP3.LUT P0, RZ, R5, 0x7fffffff, RZ, 0xc0, !PT ;  /* 0x7fffffff05ff7812 */ /* 0x000fe2000780c0ff */
[----:B------:R-:W-:-:S06]  /*06a0*/  IMAD.MOV.U32 R3, RZ, RZ, 0x7ff00000 ;  /* 0x7ff00000ff037424 */ /* 0x000fcc00078e00ff */
[----:B------:R-:W-:-:S10]  /*06b0*/  DFMA R2, R4, R2, +INF ;  /* 0x7ff000000402742b */ /* 0x000fd40000000002 */
[----:B------:R-:W-:Y:S02]  /*06c0*/  FSEL R2, R2, RZ, P0 ;  /* 0x000000ff02027208 */ /* 0x000fe40000000000 */
[----:B------:R-:W-:-:S07]  /*06d0*/  FSEL R3, R3, -QNAN , P0 ;  /* 0xfff0000003037808 */ /* 0x000fce0000000000 */
.L_x_21:
[----:B------:R-:W-:Y:S05]  /*06e0*/  BSYNC.RECONVERGENT B2 ;  /* 0x0000000000027941 */ /* 0x000fea0003800200 */
.L_x_19:
[----:B------:R-:W-:Y:S01]  /*06f0*/  DADD R8, -RZ, |R14| ;  /* 0x00000000ff087229 */ /* 0x000fe2000000050e */
[----:B------:R-:W-:Y:S01]  /*0700*/  IMAD.MOV.U32 R4, RZ, RZ, 0x1 ;  /* 0x00000001ff047424 */ /* 0x000fe200078e00ff */
[--C-:B------:R-:W-:Y:S01]  /*0710*/  DADD R10, -RZ, |R12|.reuse ;  /* 0x00000000ff0a7229 */ /* 0x100fe2000000050c */
[----:B------:R-:W-:Y:S01]  /*0720*/  BSSY.RECONVERGENT B3, `(.L_x_22) ;  /* 0x000001a000037945 */ /* 0x000fe20003800200 */
[----:B------:R-:W-:-:S08]  /*0730*/  DSETP.GT.AND P1, PT, |R14|, |R12|, PT ;  /* 0x4000000c0e00722a */ /* 0x000fd00003f24200 */
[----:B------:R-:W-:Y:S02]  /*0740*/  FSEL R19, R9, R11, P1 ;  /* 0x0000000b09137208 */ /* 0x000fe40000800000 */
[----:B------:R-:W-:Y:S02]  /*0750*/  FSEL R18, R8, R10, P1 ;  /* 0x0000000a08127208 */ /* 0x000fe40000800000 */
[----:B------:R-:W0:Y:S01]  /*0760*/  MUFU.RCP64H R5, R19 ;  /* 0x0000001300057308 */ /* 0x000e220000001800 */
[----:B------:R-:W-:Y:S02]  /*0770*/  FSEL R10, R10, R8, P1 ;  /* 0x000000080a0a7208 */ /* 0x000fe40000800000 */
[----:B------:R-:W-:-:S04]  /*0780*/  FSEL R11, R11, R9, P1 ;  /* 0x000000090b0b7208 */ /* 0x000fc80000800000 */
[----:B------:R-:W-:Y:S01]  /*0790*/  FSETP.GEU.AND P2, PT, |R11|, 6.5827683646048100446e-37, PT ;  /* 0x036000000b00780b */ /* 0x000fe20003f4e200 */
[----:B0-----:R-:W-:-:S08]  /*07a0*/  DFMA R6, -R18, R4, 1 ;  /* 0x3ff000001206742b */ /* 0x001fd00000000104 */
[----:B------:R-:W-:-:S08]  /*07b0*/  DFMA R6, R6, R6, R6 ;  /* 0x000000060606722b */ /* 0x000fd00000000006 */
[----:B------:R-:W-:-:S08]  /*07c0*/  DFMA R6, R4, R6, R4 ;  /* 0x000000060406722b */ /* 0x000fd00000000004 */
[----:B------:R-:W-:-:S08]  /*07d0*/  DFMA R4, -R18, R6, 1 ;  /* 0x3ff000001204742b */ /* 0x000fd00000000106 */
[----:B------:R-:W-:-:S08]  /*07e0*/  DFMA R4, R6, R4, R6 ;  /* 0x000000040604722b */ /* 0x000fd00000000006 */
[----:B------:R-:W-:-:S08]  /*07f0*/  DMUL R6, R4, R10 ;  /* 0x0000000a04067228 */ /* 0x000fd00000000000 */
[----:B------:R-:W-:-:S08]  /*0800*/  DFMA R8, -R18, R6, R10 ;  /* 0x000000061208722b */ /* 0x000fd0000000010a */
[----:B------:R-:W-:-:S10]  /*0810*/  DFMA R6, R4, R8, R6 ;  /* 0x000000080406722b */ /* 0x000fd40000000006 */
[----:B------:R-:W-:-:S05]  /*0820*/  FFMA R4, RZ, R19, R7 ;  /* 0x00000013ff047223 */ /* 0x000fca0000000007 */
[----:B------:R-:W-:-:S13]  /*0830*/  FSETP.GT.AND P0, PT, |R4|, 1.469367938527859385e-39, PT ;  /* 0x001000000400780b */ /* 0x000fda0003f04200 */
[----:B------:R-:W-:Y:S05]  /*0840*/  @P0 BRA P2, `(.L_x_23) ;  /* 0x00000000001c0947 */ /* 0x000fea0001000000 */
[----:B------:R-:W-:Y:S01]  /*0850*/  IMAD.MOV.U32 R8, RZ, RZ, R10 ;  /* 0x000000ffff087224 */ /* 0x000fe200078e000a */
[----:B------:R-:W-:Y:S01]  /*0860*/  MOV R4, 0x8b0 ;  /* 0x000008b000047802 */ /* 0x000fe20000000f00 */
[----:B------:R-:W-:Y:S02]  /*0870*/  IMAD.MOV.U32 R7, RZ, RZ, R11 ;  /* 0x000000ffff077224 */ /* 0x000fe400078e000b */
[----:B------:R-:W-:Y:S02]  /*0880*/  IMAD.MOV.U32 R6, RZ, RZ, R18 ;  /* 0x000000ffff067224 */ /* 0x000fe400078e0012 */
[----:B------:R-:W-:-:S07]  /*0890*/  IMAD.MOV.U32 R5, RZ, RZ, R19 ;  /* 0x000000ffff057224 */ /* 0x000fce00078e0013 */
[----:B------:R-:W-:Y:S05]  /*08a0*/  CALL.REL.NOINC `($__internal_0_$__cuda_sm20_div_rn_f64_full) ;  /* 0x0000013800307944 */ /* 0x000fea0003c00000 */
[----:B------:R-:W-:-:S07]  /*08b0*/  IMAD.MOV.U32 R7, RZ, RZ, R5 ;  /* 0x000000ffff077224 */ /* 0x000fce00078e0005 */
.L_x_23:
[----:B------:R-:W-:Y:S05]  /*08c0*/  BSYNC.RECONVERGENT B3 ;  /* 0x0000000000037941 */ /* 0x000fea0003800200 */
.L_x_22:
[----:B------:R-:W-:Y:S01]  /*08d0*/  DMUL R4, R6, R6 ;  /* 0x0000000606047228 */ /* 0x000fe20000000000 */
[----:B------:R-:W-:Y:S01]  /*08e0*/  IMAD.MOV.U32 R8, RZ, RZ, -0x2449a4b7 ;  /* 0xdbb65b49ff087424 */ /* 0x000fe200078e00ff */
[----:B------:R-:W-:Y:S01]  /*08f0*/  UMOV UR6, 0x2a25ff7e ;  /* 0x2a25ff7e00067882 */ /* 0x000fe20000000000 */
[----:B------:R-:W-:Y:S01]  /*0900*/  IMAD.MOV.U32 R9, RZ, RZ, 0x3f2d3b63 ;  /* 0x3f2d3b63ff097424 */ /* 0x000fe200078e00ff */
[----:B------:R-:W-:Y:S01]  /*0910*/  UMOV UR7, 0x3ef53e1d ;  /* 0x3ef53e1d00077882 */ /* 0x000fe20000000000 */
[----:B------:R-:W-:Y:S01]  /*0920*/  ISETP.GE.AND P2, PT, R13, RZ, PT ;  /* 0x000000ff0d00720c */ /* 0x000fe20003f46270 */
[----:B------:R-:W-:-:S03]  /*0930*/  DSETP.NEU.AND P3, PT, R18, RZ, PT ;  /* 0x000000ff1200722a */ /* 0x000fc60003f6d000 */
[----:B------:R-:W-:Y:S01]  /*0940*/  DFMA R8, R4, -UR6, R8 ;  /* 0x8000000604087c2b */ /* 0x000fe20008000008 */
[----:B------:R-:W-:Y:S01]  /*0950*/  UMOV UR6, 0x8dde082e ;  /* 0x8dde082e00067882 */ /* 0x000fe20000000000 */
[----:B------:R-:W-:Y:S01]  /*0960*/  UMOV UR7, 0x3f531278 ;  /* 0x3f53127800077882 */ /* 0x000fe20000000000 */
[----:B------:R-:W-:-:S05]  /*0970*/  @P1 PLOP3.LUT P0, PT, P2, PT, PT, 0x80, 0x8 ;  /* 0x000000000008181c */ /* 0x000fca000170f070 */
[----:B------:R-:W-:Y:S01]  /*0980*/  DFMA R8, R4, R8, -UR6 ;  /* 0x8000000604087e2b */ /* 0x000fe20008000008 */
[----:B------:R-:W-:Y:S01]  /*0990*/  UMOV UR6, 0xc8249315 ;  /* 0xc824931500067882 */ /* 0x000fe20000000000 */
[----:B------:R-:W-:-:S06]  /*09a0*/  UMOV UR7, 0x3f6f9690 ;  /* 0x3f6f969000077882 */ /* 0x000fcc0000000000 */
[----:B------:R-:W-:Y:S01]  /*09b0*/  DFMA R8, R4, R8, UR6 ;  /* 0x0000000604087e2b */ /* 0x000fe20008000008 */
[----:B------:R-:W-:Y:S01]  /*09c0*/  UMOV UR6, 0xabc7cf0d ;  /* 0xabc7cf0d00067882 */ /* 0x000fe20000000000 */
[----:B------:R-:W-:-:S06]  /*09d0*/  UMOV UR7, 0x3f82cf5a ;  /* 0x3f82cf5a00077882 */ /* 0x000fcc0000000000 */
        /* <DEDUP_REMOVED lines=42> */
[----:B------:R-:W-:-:S08]  /*0c80*/  DFMA R8, R4, R8, -UR6 ;  /* 0x8000000604087e2b */ /* 0x000fd00008000008 */
[----:B------:R-:W-:-:S08]  /*0c90*/  DMUL R8, R4, R8 ;  /* 0x0000000804087228 */ /* 0x000fd00000000000 */
[----:B------:R-:W-:Y:S01]  /*0ca0*/  DFMA R10, R8, R6, R6 ;  /* 0x00000006080a722b */ /* 0x000fe20000000006 */
[----:B------:R-:W-:Y:S02]  /*0cb0*/  @!P1 IMAD.MOV.U32 R6, RZ, RZ, 0x54442d18 ;  /* 0x54442d18ff069424 */ /* 0x000fe400078e00ff */
[----:B------:R-:W-:Y:S02]  /*0cc0*/  @!P1 IMAD.MOV.U32 R7, RZ, RZ, 0x400921fb ;  /* 0x400921fbff079424 */ /* 0x000fe400078e00ff */
[----:B------:R-:W-:-:S03]  /*0cd0*/  @P1 IMAD.MOV.U32 R8, RZ, RZ, 0x54442d18 ;  /* 0x54442d18ff081424 */ /* 0x000fc600078e00ff */
[----:B------:R-:W-:Y:S01]  /*0ce0*/  @P1 DADD R4, -RZ, -R10 ;  /* 0x00000000ff041229 */ /* 0x000fe2000000090a */
[----:B------:R-:W-:Y:S01]  /*0cf0*/  @P1 IMAD.MOV.U32 R9, RZ, RZ, 0x3ff921fb ;  /* 0x3ff921fbff091424 */ /* 0x000fe200078e00ff */
[----:B------:R-:W-:-:S08]  /*0d00*/  @!P1 DADD R6, -R10, R6 ;  /* 0x000000000a069229 */ /* 0x000fd00000000106 */
[----:B------:R-:W-:Y:S02]  /*0d10*/  @P1 FSEL R4, R10, R4, !P0 ;  /* 0x000000040a041208 */ /* 0x000fe40004000000 */
[----:B------:R-:W-:Y:S02]  /*0d20*/  @P1 FSEL R5, R11, R5, !P0 ;  /* 0x000000050b051208 */ /* 0x000fe40004000000 */
[----:B------:R-:W-:-:S04]  /*0d30*/  @!P1 PLOP3.LUT P0, PT, P2, PT, PT, 0x80, 0x8 ;  /* 0x000000000008981c */ /* 0x000fc8000170f070 */
[----:B------:R-:W-:Y:S01]  /*0d40*/  @P1 DADD R4, R4, R8 ;  /* 0x0000000004041229 */ /* 0x000fe20000000008 */
[----:B------:R-:W-:-:S05]  /*0d50*/  @P3 IMAD.MOV.U32 R9, RZ, RZ, 0x7f3321d2 ;  /* 0x7f3321d2ff093424 */ /* 0x000fca00078e00ff */
[----:B------:R-:W-:Y:S01]  /*0d60*/  @!P1 FSEL R5, R7, R11, !P0 ;  /* 0x0000000b07059208 */ /* 0x000fe20004000000 */
[----:B------:R-:W-:Y:S01]  /*0d70*/  @P3 IMAD.MOV.U32 R11, RZ, RZ, 0x4002d97c ;  /* 0x4002d97cff0b3424 */ /* 0x000fe200078e00ff */
[----:B------:R-:W-:Y:S01]  /*0d80*/  @!P1 FSEL R4, R6, R10, !P0 ;  /* 0x0000000a06049208 */ /* 0x000fe20004000000 */
[C-C-:B------:R-:W-:Y:S01]  /*0d90*/  @P3 DSETP.NEU.AND P1, PT, |R12|.reuse, |R14|.reuse, PT ;  /* 0x4000000e0c00322a */ /* 0x140fe20003f2d200 */
[----:B------:R-:W-:Y:S01]  /*0da0*/  @P3 FSEL R9, R9, 3.37028055040000000000e+12, !P0 ;  /* 0x54442d1809093808 */ /* 0x000fe20004000000 */
[----:B------:R-:W-:Y:S01]  /*0db0*/  DADD R12, |R12|, |R14| ;  /* 0x000000000c0c7229 */ /* 0x000fe2000000060e */
[----:B------:R-:W-:Y:S02]  /*0dc0*/  @P3 FSEL R11, R11, 1.8213495016098022461, !P0 ;  /* 0x3fe921fb0b0b3808 */ /* 0x000fe40004000000 */
[----:B------:R-:W-:Y:S02]  /*0dd0*/  @!P3 FSEL R7, RZ, 2.1426990032196044922, P0 ;  /* 0x400921fbff07b808 */ /* 0x000fe40000000000 */
[----:B------:R-:W-:-:S02]  /*0de0*/  @P3 FSEL R5, R11, R5, !P1 ;  /* 0x000000050b053208 */ /* 0x000fc40004800000 */
[----:B------:R-:W-:Y:S02]  /*0df0*/  @P3 FSEL R4, R9, R4, !P1 ;  /* 0x0000000409043208 */ /* 0x000fe40004800000 */
[----:B------:R-:W-:Y:S01]  /*0e00*/  @!P3 FSEL R6, RZ, 3.37028055040000000000e+12, P0 ;  /* 0x54442d18ff06b808 */ /* 0x000fe20000000000 */
[----:B------:R-:W-:Y:S01]  /*0e10*/  @P3 IMAD.MOV.U32 R7, RZ, RZ, R5 ;  /* 0x000000ffff073224 */ /* 0x000fe200078e0005 */
[----:B------:R-:W-:Y:S01]  /*0e20*/  DSETP.NAN.AND P0, PT, R12, R12, PT ;  /* 0x0000000c0c00722a */ /* 0x000fe20003f08000 */
[----:B------:R-:W-:-:S03]  /*0e30*/  @P3 IMAD.MOV.U32 R6, RZ, RZ, R4 ;  /* 0x000000ffff063224 */ /* 0x000fc600078e0004 */
[----:B------:R-:W-:Y:S02]  /*0e40*/  LOP3.LUT R15, R7, 0x80000000, R15, 0xb8, !PT ;  /* 0x80000000070f7812 */ /* 0x000fe400078eb80f */
[----:B------:R-:W-:Y:S02]  /*0e50*/  FSEL R6, R12, R6, P0 ;  /* 0x000000060c067208 */ /* 0x000fe40000000000 */
[----:B------:R-:W-:Y:S01]  /*0e60*/  FSEL R7, R13, R15, P0 ;  /* 0x0000000f0d077208 */ /* 0x000fe20000000000 */
[----:B------:R-:W-:Y:S06]  /*0e70*/  BRA `(.L_x_24) ;  /* 0x0000006800c87947 */ /* 0x000fec0003800000 */
.L_x_18:
[----:B------:R-:W-:Y:S01]  /*0e80*/  DADD R8, -RZ, |R14| ;  /* 0x00000000ff087229 */ /* 0x000fe2000000050e */
[----:B------:R-:W-:Y:S01]  /*0e90*/  UMOV UR6, 0x85ebc8a0 ;  /* 0x85ebc8a000067882 */ /* 0x000fe20000000000 */
[----:B------:R-:W-:Y:S01]  /*0ea0*/  DADD R10, -RZ, |R12| ;  /* 0x00000000ff0a7229 */ /* 0x000fe2000000050c */
[----:B------:R-:W-:Y:S01]  /*0eb0*/  UMOV UR7, 0x7fd1ccf3 ;  /* 0x7fd1ccf300077882 */ /* 0x000fe20000000000 */
[----:B------:R-:W-:-:S08]  /*0ec0*/  DSETP.GEU.AND P1, PT, |R12|, |R14|, PT ;  /* 0x4000000e0c00722a */ /* 0x000fd00003f2e200 */
[----:B------:R-:W-:Y:S02]  /*0ed0*/  FSEL R18, R10, R8, !P1 ;  /* 0x000000080a127208 */ /* 0x000fe40004800000 */
[----:B------:R-:W-:Y:S02]  /*0ee0*/  FSEL R19, R11, R9, !P1 ;  /* 0x000000090b137208 */ /* 0x000fe40004800000 */
[----:B------:R-:W-:Y:S02]  /*0ef0*/  FSEL R20, R8, R10, !P1 ;  /* 0x0000000a08147208 */ /* 0x000fe40004800000 */
[----:B------:R-:W-:Y:S02]  /*0f00*/  FSEL R21, R9, R11, !P1 ;  /* 0x0000000b09157208 */ /* 0x000fe40004800000 */
[----:B------:R-:W-:-:S14]  /*0f10*/  DSETP.GT.AND P0, PT, R18, UR6, PT ;  /* 0x0000000612007e2a */ /* 0x000fdc000bf04000 */
[----:B------:R-:W-:Y:S05]  /*0f20*/  @!P0 BRA `(.L_x_25) ;  /* 0x00000010009c8947 */ /* 0x000fea0003800000 */
[----:B------:R-:W0:Y:S01]  /*0f30*/  MUFU.RCP64H R3, 2.718280792236328125 ;  /* 0x4005bf0a00037908 */ /* 0x000e220000001800 */
[----:B------:R-:W-:Y:S01]  /*0f40*/  IMAD.MOV.U32 R6, RZ, RZ, -0x74eba897 ;  /* 0x8b145769ff067424 */ /* 0x000fe200078e00ff */
[----:B------:R-:W-:Y:S01]  /*0f50*/  FSETP.GEU.AND P1, PT, |R13|, 6.5827683646048100446e-37, PT ;  /* 0x036000000d00780b */ /* 0x000fe20003f2e200 */
[----:B------:R-:W-:Y:S01]  /*0f60*/  IMAD.MOV.U32 R7, RZ, RZ, 0x4005bf0a ;  /* 0x4005bf0aff077424 */ /* 0x000fe200078e00ff */
[----:B------:R-:W-:Y:S01]  /*0f70*/  BSSY.RECONVERGENT B3, `(.L_x_26) ;  /* 0x0000015000037945 */ /* 0x000fe20003800200 */
[----:B------:R-:W-:-:S06]  /*0f80*/  IMAD.MOV.U32 R2, RZ, RZ, 0x1 ;  /* 0x00000001ff027424 */ /* 0x000fcc00078e00ff */
[----:B0-----:R-:W-:-:S08]  /*0f90*/  DFMA R4, R2, -R6, 1 ;  /* 0x3ff000000204742b */ /* 0x001fd00000000806 */
[----:B------:R-:W-:-:S08]  /*0fa0*/  DFMA R4, R4, R4, R4 ;  /* 0x000000040404722b */ /* 0x000fd00000000004 */
[----:B------:R-:W-:-:S08]  /*0fb0*/  DFMA R4, R2, R4, R2 ;  /* 0x000000040204722b */ /* 0x000fd00000000002 */
[----:B------:R-:W-:-:S08]  /*0fc0*/  DFMA R2, R4, -R6, 1 ;  /* 0x3ff000000402742b */ /* 0x000fd00000000806 */
[----:B------:R-:W-:-:S08]  /*0fd0*/  DFMA R2, R4, R2, R4 ;  /* 0x000000020402722b */ /* 0x000fd00000000004 */
[----:B------:R-:W-:-:S08]  /*0fe0*/  DMUL R4, R12, R2 ;  /* 0x000000020c047228 */ /* 0x000fd00000000000 */
[----:B------:R-:W-:-:S08]  /*0ff0*/  DFMA R6, R4, -R6, R12 ;  /* 0x800000060406722b */ /* 0x000fd0000000000c */
[----:B------:R-:W-:-:S10]  /*1000*/  DFMA R2, R2, R6, R4 ;  /* 0x000000060202722b */ /* 0x000fd40000000004 */
[----:B------:R-:W-:-:S05]  /*1010*/  FFMA R4, RZ, 2.0897850990295410156, R3 ;  /* 0x4005bf0aff047823 */ /* 0x000fca0000000003 */
[----:B------:R-:W-:-:S13]  /*1020*/  FSETP.GT.AND P0, PT, |R4|, 1.469367938527859385e-39, PT ;  /* 0x001000000400780b */ /* 0x000fda0003f04200 */
[----:B------:R-:W-:Y:S05]  /*1030*/  @P0 BRA P1, `(.L_x_27) ;  /* 0x0000000000200947 */ /* 0x000fea0000800000 */
[----:B------:R-:W-:Y:S01]  /*1040*/  IMAD.MOV.U32 R8, RZ, RZ, R12 ;  /* 0x000000ffff087224 */ /* 0x000fe200078e000c */
[----:B------:R-:W-:Y:S01]  /*1050*/  MOV R4, 0x10a0 ;  /* 0x000010a000047802 */ /* 0x000fe20000000f00 */
[----:B------:R-:W-:Y:S02]  /*1060*/  IMAD.MOV.U32 R7, RZ, RZ, R13 ;  /* 0x000000ffff077224 */ /* 0x000fe400078e000d */
[----:B------:R-:W-:Y:S02]  /*1070*/  IMAD.MOV.U32 R6, RZ, RZ, -0x74eba897 ;  /* 0x8b145769ff067424 */ /* 0x000fe400078e00ff */
[----:B------:R-:W-:-:S07]  /*1080*/  IMAD.MOV.U32 R5, RZ, RZ, 0x4005bf0a ;  /* 0x4005bf0aff057424 */ /* 0x000fce00078e00ff */
[----:B------:R-:W-:Y:S05]  /*1090*/  CALL.REL.NOINC `($__internal_0_$__cuda_sm20_div_rn_f64_full) ;  /* 0x0000013000347944 */ /* 0x000fea0003c00000 */
[----:B------:R-:W-:Y:S02]  /*10a0*/  IMAD.MOV.U32 R2, RZ, RZ, R6 ;  /* 0x000000ffff027224 */ /* 0x000fe400078e0006 */
[----:B------:R-:W-:-:S07]  /*10b0*/  IMAD.MOV.U32 R3, RZ, RZ, R5 ;  /* 0x000000ffff037224 */ /* 0x000fce00078e0005 */
.L_x_27:
[----:B------:R-:W-:Y:S05]  /*10c0*/  BSYNC.RECONVERGENT B3 ;  /* 0x0000000000037941 */ /* 0x000fea0003800200 */
.L_x_26:
        /* <DEDUP_REMOVED lines=23> */
[----:B------:R-:W-:-:S07]  /*1240*/  IMAD.MOV.U32 R4, RZ, RZ, R6 ;  /* 0x000000ffff047224 */ /* 0x000fce00078e0006 */
.L_x_29:
[----:B------:R-:W-:Y:S05]  /*1250*/  BSYNC.RECONVERGENT B3 ;  /* 0x0000000000037941 */ /* 0x000fea0003800200 */
.L_x_28:
[----:B------:R-:W-:Y:S01]  /*1260*/  DADD R16, -RZ, |R2| ;  /* 0x00000000ff107229 */ /* 0x000fe20000000502 */
[----:B------:R-:W-:Y:S01]  /*1270*/  IMAD.MOV.U32 R8, RZ, RZ, RZ ;  /* 0x000000ffff087224 */ /* 0x000fe200078e00ff */
[----:B------:R-:W-:Y:S01]  /*1280*/  DADD R22, -RZ, |R4| ;  /* 0x00000000ff167229 */ /* 0x000fe20000000504 */
[----:B------:R-:W-:Y:S01]  /*1290*/  UMOV UR6, 0xffffffff ;  /* 0xffffffff00067882 */ /* 0x000fe20000000000 */
[----:B------:R-:W-:Y:S01]  /*12a0*/  UMOV UR7, 0x7fefffff ;  /* 0x7fefffff00077882 */ /* 0x000fe20000000000 */
[----:B------:R-:W-:Y:S01]  /*12b0*/  IMAD.MOV.U32 R24, RZ, RZ, 0x0 ;  /* 0x00000000ff187424 */ /* 0x000fe200078e00ff */
[----:B------:R-:W-:Y:S01]  /*12c0*/  UMOV UR5, UR7 ;  /* 0x0000000700057c82 */ /* 0x000fe20008000000 */
[----:B------:R-:W-:Y:S01]  /*12d0*/  IMAD.MOV.U32 R25, RZ, RZ, 0x3fd80000 ;  /* 0x3fd80000ff197424 */ /* 0x000fe200078e00ff */
[----:B------:R-:W-:Y:S04]  /*12e0*/  BSSY.RECONVERGENT B2, `(.L_x_30) ;  /* 0x0000077000027945 */ /* 0x000fe80003800200 */
[----:B------:R-:W-:-:S02]  /*12f0*/  ISETP.GT.U32.AND P1, PT, R16, R22, PT ;  /* 0x000000161000720c */ /* 0x000fc40003f24070 */
[CC--:B------:R-:W-:Y:S02]  /*1300*/  ISETP.LT.U32.AND P0, PT, R22.reuse, R16.reuse, PT ;  /* 0x000000101600720c */ /* 0x0c0fe40003f01070 */
[----:B------:R-:W-:Y:S02]  /*1310*/  ISETP.GT.U32.AND.EX P1, PT, R17, R23, PT, P1 ;  /* 0x000000171100720c */ /* 0x000fe40003f24110 */
[----:B------:R-:W-:Y:S02]  /*1320*/  ISETP.LT.U32.AND.EX P0, PT, R23, R17, PT, P0 ;  /* 0x000000111700720c */ /* 0x000fe40003f01100 */
[----:B------:R-:W-:Y:S02]  /*1330*/  SEL R5, R17, R23, P1 ;  /* 0x0000001711057207 */ /* 0x000fe40000800000 */
[----:B------:R-:W-:Y:S02]  /*1340*/  SEL R2, R22, R16, P0 ;  /* 0x0000001016027207 */ /* 0x000fe40000000000 */
[----:B------:R-:W-:-:S02]  /*1350*/  LOP3.LUT R6, R5, 0xffc00000, RZ, 0xc0, !PT ;  /* 0xffc0000005067812 */ /* 0x000fc400078ec0ff */
[----:B------:R-:W-:Y:S02]  /*1360*/  SEL R3, R23, R17, P0 ;  /* 0x0000001117037207 */ /* 0x000fe40000000000 */
[----:B------:R-:W-:Y:S02]  /*1370*/  LOP3.LUT R9, R6, 0x7fd00000, RZ, 0x3c, !PT ;  /* 0x7fd0000006097812 */ /* 0x000fe400078e3cff */
[----:B------:R-:W-:Y:S01]  /*1380*/  SEL R4, R16, R22, P1 ;  /* 0x0000001610047207 */ /* 0x000fe20000800000 */
[----:B------:R-:W-:-:S03]  /*1390*/  IMAD.U32 R16, RZ, RZ, UR5 ;  /* 0x00000005ff107e24 */ /* 0x000fc6000f8e00ff */
[C---:B------:R-:W-:Y:S02]  /*13a0*/  DMUL R10, R8.reuse, R2 ;  /* 0x00000002080a7228 */ /* 0x040fe40000000000 */
[----:B------:R-:W-:-:S06]  /*13b0*/  DMUL R8, R8, R4 ;  /* 0x0000000408087228 */ /* 0x000fcc0000000000 */
[----:B------:R-:W-:-:S08]  /*13c0*/  DMUL R10, R10, R10 ;  /* 0x0000000a0a0a7228 */ /* 0x000fd00000000000 */
[----:B------:R-:W-:-:S08]  /*13d0*/  DFMA R8, R8, R8, R10 ;  /* 0x000000080808722b */ /* 0x000fd0000000000a */
[----:B------:R-:W-:Y:S02]  /*13e0*/  DSETP.MIN.AND P0, P1, R8, UR6, PT ;  /* 0x0000000608007e2a */ /* 0x000fe4000b900000 */
[----:B------:R-:W-:-:S05]  /*13f0*/  IMAD.MOV.U32 R7, RZ, RZ, R9 ;  /* 0x000000ffff077224 */ /* 0x000fca00078e0009 */
[----:B------:R-:W-:Y:S01]  /*1400*/  FSEL R11, R7, UR5, P0 ;  /* 0x00000005070b7c08 */ /* 0x000fe20008000000 */
[----:B------:R-:W-:-:S05]  /*1410*/  IMAD.MOV.U32 R7, RZ, RZ, R8 ;  /* 0x000000ffff077224 */ /* 0x000fca00078e0008 */
[----:B------:R-:W-:Y:S01]  /*1420*/  SEL R10, R7, UR6, P0 ;  /* 0x00000006070a7c07 */ /* 0x000fe20008000000 */
[----:B------:R-:W-:Y:S01]  /*1430*/  DSETP.NEU.AND P0, PT, R2, RZ, PT ;  /* 0x000000ff0200722a */ /* 0x000fe20003f0d000 */
[----:B------:R-:W-:Y:S01]  /*1440*/  @P1 LOP3.LUT R11, R16, 0x80000, RZ, 0xfc, !PT ;  /* 0x00080000100b1812 */ /* 0x000fe200078efcff */
[----:B------:R-:W-:Y:S01]  /*1450*/  IMAD.MOV.U32 R16, RZ, RZ, RZ ;  /* 0x000000ffff107224 */ /* 0x000fe200078e00ff */
[----:B------:R-:W-:Y:S01]  /*1460*/  LOP3.LUT R7, R6, 0x100000, RZ, 0xfc, !PT ;  /* 0x0010000006077812 */ /* 0x000fe200078efcff */
[----:B------:R-:W-:Y:S01]  /*1470*/  IMAD.MOV.U32 R6, RZ, RZ, RZ ;  /* 0x000000ffff067224 */ /* 0x000fe200078e00ff */
[----:B------:R-:W0:Y:S01]  /*1480*/  MUFU.RSQ64H R17, R11 ;  /* 0x0000000b00117308 */ /* 0x000e220000001c00 */
[----:B------:R-:W-:Y:S02]  /*1490*/  ISETP.GE.U32.AND P1, PT, R3, 0x7ff00000, PT ;  /* 0x7ff000000300780c */ /* 0x000fe40003f26070 */
[----:B0-----:R-:W-:-:S08]  /*14a0*/  DMUL R22, R16, R16 ;  /* 0x0000001010167228 */ /* 0x001fd00000000000 */
[----:B------:R-:W-:-:S08]  /*14b0*/  DFMA R22, R10, -R22, 1 ;  /* 0x3ff000000a16742b */ /* 0x000fd00000000816 */
[----:B------:R-:W-:Y:S02]  /*14c0*/  DFMA R24, R22, R24, 0.5 ;  /* 0x3fe000001618742b */ /* 0x000fe40000000018 */
[----:B------:R-:W-:-:S08]  /*14d0*/  DMUL R22, R16, R22 ;  /* 0x0000001610167228 */ /* 0x000fd00000000000 */
[----:B------:R-:W-:-:S08]  /*14e0*/  DFMA R22, R24, R22, R16 ;  /* 0x000000161816722b */ /* 0x000fd00000000010 */
[----:B------:R-:W-:-:S08]  /*14f0*/  DMUL R22, R8, R22 ;  /* 0x0000001608167228 */ /* 0x000fd00000000000 */
[----:B------:R-:W-:-:S10]  /*1500*/  DMUL R22, R22, R6 ;  /* 0x0000000616167228 */ /* 0x000fd40000000000 */
[----:B------:R-:W-:Y:S02]  /*1510*/  @!P1 FSEL R3, R5, R23, !P0 ;  /* 0x0000001705039208 */ /* 0x000fe40004000000 */
[----:B------:R-:W-:Y:S02]  /*1520*/  @!P1 FSEL R2, R4, R22, !P0 ;  /* 0x0000001604029208 */ /* 0x000fe40004000000 */
[----:B------:R-:W-:Y:S01]  /*1530*/  ISETP.GT.AND P2, PT, R3, 0xfffff, PT ;  /* 0x000fffff0300780c */ /* 0x000fe20003f44270 */
[----:B------:R-:W-:Y:S02]  /*1540*/  IMAD.MOV.U32 R7, RZ, RZ, R3 ;  /* 0x000000ffff077224 */ /* 0x000fe400078e0003 */
[----:B------:R-:W-:-:S10]  /*1550*/  IMAD.MOV.U32 R6, RZ, RZ, R2 ;  /* 0x000000ffff067224 */ /* 0x000fd400078e0002 */
[----:B------:R-:W-:-:S10]  /*1560*/  @!P2 DMUL R6, R6, 1.80143985094819840000e+16 ;  /* 0x435000000606a828 */ /* 0x000fd40000000000 */
[----:B------:R-:W-:Y:S02]  /*1570*/  @!P2 IMAD.MOV.U32 R3, RZ, RZ, R7 ;  /* 0x000000ffff03a224 */ /* 0x000fe400078e0007 */
[----:B------:R-:W-:Y:S02]  /*1580*/  @!P2 IMAD.MOV.U32 R2, RZ, RZ, R6 ;  /* 0x000000ffff02a224 */ /* 0x000fe400078e0006 */
[----:B------:R-:W-:-:S05]  /*1590*/  VIADD R4, R3, 0xffffffff ;  /* 0xffffffff03047836 */ /* 0x000fca0000000000 */
[----:B------:R-:W-:Y:S01]  /*15a0*/  ISETP.GT.U32.AND P0, PT, R4, 0x7feffffe, PT ;  /* 0x7feffffe0400780c */ /* 0x000fe20003f04070 */
[----:B------:R-:W-:Y:S02]  /*15b0*/  IMAD.MOV.U32 R4, RZ, RZ, -0x3ff ;  /* 0xfffffc01ff047424 */ /* 0x000fe400078e00ff */
[----:B------:R-:W-:-:S10]  /*15c0*/  @!P2 IMAD.MOV.U32 R4, RZ, RZ, -0x435 ;  /* 0xfffffbcbff04a424 */ /* 0x000fd400078e00ff */
[----:B------:R-:W-:Y:S05]  /*15d0*/  @P0 BRA `(.L_x_31) ;  /* 0x0000000400040947 */ /* 0x000fea0003800000 */
[----:B------:R-:W-:Y:S01]  /*15e0*/  LOP3.LUT R5, R3, 0xfffff, RZ, 0xc0, !PT ;  /* 0x000fffff03057812 */ /* 0x000fe200078ec0ff */
[----:B------:R-:W-:Y:S01]  /*15f0*/  IMAD.MOV.U32 R6, RZ, RZ, R2 ;  /* 0x000000ffff067224 */ /* 0x000fe200078e0002 */
[----:B------:R-:W-:Y:S01]  /*1600*/  UMOV UR6, 0x3ae80f1e ;  /* 0x3ae80f1e00067882 */ /* 0x000fe20000000000 */
[----:B------:R-:W-:Y:S01]  /*1610*/  IMAD.MOV.U32 R8, RZ, RZ, RZ ;  /* 0x000000ffff087224 */ /* 0x000fe200078e00ff */
[----:B------:R-:W-:Y:S01]  /*1620*/  LOP3.LUT R7, R5, 0x3ff00000, RZ, 0xfc, !PT ;  /* 0x3ff0000005077812 */ /* 0x000fe200078efcff */
[----:B------:R-:W-:Y:S01]  /*1630*/  IMAD.MOV.U32 R24, RZ, RZ, -0x748574fc ;  /* 0x8b7a8b04ff187424 */ /* 0x000fe200078e00ff */
[----:B------:R-:W-:Y:S01]  /*1640*/  UMOV UR7, 0x3eb1380b ;  /* 0x3eb1380b00077882 */ /* 0x000fe20000000000 */
[----:B------:R-:W-:Y:S01]  /*1650*/  IMAD.MOV.U32 R25, RZ, RZ, 0x3ed0ee25 ;  /* 0x3ed0ee25ff197424 */ /* 0x000fe200078e00ff */
[----:B------:R-:W-:Y:S01]  /*1660*/  ISETP.GE.U32.AND P0, PT, R7, 0x3ff6a09f, PT ;  /* 0x3ff6a09f0700780c */ /* 0x000fe20003f06070 */
[----:B------:R-:W-:Y:S01]  /*1670*/  UMOV UR10, 0x80000000 ;  /* 0x80000000000a7882 */ /* 0x000fe20000000000 */
[----:B------:R-:W-:Y:S01]  /*1680*/  LEA.HI R4, R3, R4, RZ, 0xc ;  /* 0x0000000403047211 */ /* 0x000fe200078f60ff */
[----:B------:R-:W-:-:S10]  /*1690*/  UMOV UR11, 0x43300000 ;  /* 0x43300000000b7882 */ /* 0x000fd40000000000 */
[----:B------:R-:W-:Y:S02]  /*16a0*/  @P0 VIADD R5, R7, 0xfff00000 ;  /* 0xfff0000007050836 */ /* 0x000fe40000000000 */
[----:B------:R-:W-:Y:S02]  /*16b0*/  @P0 VIADD R4, R4, 0x1 ;  /* 0x0000000104040836 */ /* 0x000fe40000000000 */
[----:B------:R-:W-:-:S06]  /*16c0*/  @P0 IMAD.MOV.U32 R7, RZ, RZ, R5 ;  /* 0x000000ffff070224 */ /* 0x000fcc00078e0005 */
        /* <DEDUP_REMOVED lines=13> */
[----:B------:R-:W-:Y:S01]  /*17a0*/  LOP3.LUT R24, R4, 0x80000000, RZ, 0x3c, !PT ;  /* 0x8000000004187812 */ /* 0x000fe200078e3cff */
[----:B------:R-:W-:Y:S01]  /*17b0*/  IMAD.MOV.U32 R25, RZ, RZ, 0x43300000 ;  /* 0x43300000ff197424 */ /* 0x000fe200078e00ff */
[----:B------:R-:W-:-:S03]  /*17c0*/  DADD R4, R2, R2 ;  /* 0x0000000002047229 */ /* 0x000fc60000000002 */
[----:B------:R-:W-:Y:S01]  /*17d0*/  DFMA R22, R16, R22, UR6 ;  /* 0x0000000610167e2b */ /* 0x000fe20008000016 */
[----:B------:R-:W-:Y:S01]  /*17e0*/  UMOV UR6, 0xa9ab0956 ;  /* 0xa9ab095600067882 */ /* 0x000fe20000000000 */
[----:B------:R-:W-:Y:S01]  /*17f0*/  UMOV UR7, 0x3f1745cb ;  /* 0x3f1745cb00077882 */ /* 0x000fe20000000000 */
[----:B------:R-:W-:Y:S01]  /*1800*/  DADD R2, R24, -UR10 ;  /* 0x8000000a18027e29 */ /* 0x000fe20008000000 */
[----:B------:R-:W-:Y:S01]  /*1810*/  UMOV UR10, 0xfefa39ef ;  /* 0xfefa39ef000a7882 */ /* 0x000fe20000000000 */
[----:B------:R-:W-:Y:S01]  /*1820*/  UMOV UR11, 0x3fe62e42 ;  /* 0x3fe62e42000b7882 */ /* 0x000fe20000000000 */
[----:B------:R-:W-:Y:S02]  /*1830*/  DFMA R6, R6, -R10, R4 ;  /* 0x8000000a0606722b */ /* 0x000fe40000000004 */
[----:B------:R-:W-:Y:S01]  /*1840*/  DFMA R22, R16, R22, UR6 ;  /* 0x0000000610167e2b */ /* 0x000fe20008000016 */
[----:B------:R-:W-:Y:S01]  /*1850*/  UMOV UR6, 0x2d1b5154 ;  /* 0x2d1b515400067882 */ /* 0x000fe20000000000 */
[----:B------:R-:W-:Y:S01]  /*1860*/  UMOV UR7, 0x3f3c71c7 ;  /* 0x3f3c71c700077882 */ /* 0x000fe20000000000 */
[----:B------:R-:W-:-:S03]  /*1870*/  DFMA R4, R2, UR10, R10 ;  /* 0x0000000a02047c2b */ /* 0x000fc6000800000a */
[----:B------:R-:W-:Y:S02]  /*1880*/  DMUL R6, R8, R6 ;  /* 0x0000000608067228 */ /* 0x000fe40000000000 */
        /* <DEDUP_REMOVED lines=22> */
.L_x_31:
[----:B------:R-:W-:Y:S01]  /*19f0*/  IMAD.MOV.U32 R2, RZ, RZ, 0x0 ;  /* 0x00000000ff027424 */ /* 0x000fe200078e00ff */
[----:B------:R-:W-:Y:S01]  /*1a00*/  LOP3.LUT P0, RZ, R7, 0x7fffffff, RZ, 0xc0, !PT ;  /* 0x7fffffff07ff7812 */ /* 0x000fe2000780c0ff */
[----:B------:R-:W-:-:S06]  /*1a10*/  IMAD.MOV.U32 R3, RZ, RZ, 0x7ff00000 ;  /* 0x7ff00000ff037424 */ /* 0x000fcc00078e00ff */
[----:B------:R-:W-:-:S10]  /*1a20*/  DFMA R2, R6, R2, +INF ;  /* 0x7ff000000602742b */ /* 0x000fd40000000002 */
[----:B------:R-:W-:Y:S02]  /*1a30*/  FSEL R2, R2, RZ, P0 ;  /* 0x000000ff02027208 */ /* 0x000fe40000000000 */
[----:B------:R-:W-:-:S07]  /*1a40*/  FSEL R3, R3, -QNAN , P0 ;  /* 0xfff0000003037808 */ /* 0x000fce0000000000 */
.L_x_32:
[----:B------:R-:W-:Y:S05]  /*1a50*/  BSYNC.RECONVERGENT B2 ;  /* 0x0000000000027941 */ /* 0x000fea0003800200 */
.L_x_30:
[----:B------:R-:W0:Y:S01]  /*1a60*/  MUFU.RCP64H R5, R21 ;  /* 0x0000001500057308 */ /* 0x000e220000001800 */
[----:B------:R-:W-:Y:S01]  /*1a70*/  IMAD.MOV.U32 R4, RZ, RZ, 0x1 ;  /* 0x00000001ff047424 */ /* 0x000fe200078e00ff */
[----:B------:R-:W-:Y:S01]  /*1a80*/  FSETP.GEU.AND P2, PT, |R19|, 6.5827683646048100446e-37, PT ;  /* 0x036000001300780b */ /* 0x000fe20003f4e200 */
[----:B------:R-:W-:Y:S01]  /*1a90*/  BSSY.RECONVERGENT B3, `(.L_x_33) ;  /* 0x0000014000037945 */ /* 0x000fe20003800200 */
[----:B------:R-:W-:-:S03]  /*1aa0*/  DSETP.GEU.AND P1, PT, |R12|, |R14|, PT ;  /* 0x4000000e0c00722a */ /* 0x000fc60003f2e200 */
        /* <DEDUP_REMOVED lines=18> */
.L_x_34:
[----:B------:R-:W-:Y:S05]  /*1bd0*/  BSYNC.RECONVERGENT B3 ;  /* 0x0000000000037941 */ /* 0x000fea0003800200 */
.L_x_33:
[----:B------:R-:W-:Y:S01]  /*1be0*/  DMUL R4, R6, R6 ;  /* 0x0000000606047228 */ /* 0x000fe20000000000 */
[----:B------:R-:W-:Y:S01]  /*1bf0*/  IMAD.MOV.U32 R8, RZ, RZ, -0x2449a4b7 ;  /* 0xdbb65b49ff087424 */ /* 0x000fe200078e00ff */
[----:B------:R-:W-:Y:S01]  /*1c00*/  UMOV UR6, 0x2a25ff7e ;  /* 0x2a25ff7e00067882 */ /* 0x000fe20000000000 */
[----:B------:R-:W-:Y:S01]  /*1c10*/  IMAD.MOV.U32 R9, RZ, RZ, 0x3f2d3b63 ;  /* 0x3f2d3b63ff097424 */ /* 0x000fe200078e00ff */
[----:B------:R-:W-:Y:S01]  /*1c20*/  UMOV UR7, 0x3ef53e1d ;  /* 0x3ef53e1d00077882 */ /* 0x000fe20000000000 */
[----:B------:R-:W-:Y:S01]  /*1c30*/  ISETP.GE.AND P2, PT, R13, RZ, PT ;  /* 0x000000ff0d00720c */ /* 0x000fe20003f46270 */
[----:B------:R-:W-:Y:S01]  /*1c40*/  DSETP.NEU.AND P3, PT, R20, RZ, PT ;  /* 0x000000ff1400722a */ /* 0x000fe20003f6d000 */
[----:B------:R-:W-:Y:S01]  /*1c50*/  @!P1 IMAD.MOV.U32 R10, RZ, RZ, 0x54442d18 ;  /* 0x54442d18ff0a9424 */ /* 0x000fe200078e00ff */
[----:B------:R-:W-:Y:S01]  /*1c60*/  DADD R2, R2, 1 ;  /* 0x3ff0000002027429 */ /* 0x000fe20000000000 */
[----:B------:R-:W-:Y:S01]  /*1c70*/  @!P1 PLOP3.LUT P0, PT, P2, PT, PT, 0x80, 0x8 ;  /* 0x000000000008981c */ /* 0x000fe2000170f070 */
[----:B------:R-:W-:Y:S01]  /*1c80*/  DFMA R8, R4, -UR6, R8 ;  /* 0x8000000604087c2b */ /* 0x000fe20008000008 */
[----:B------:R-:W-:Y:S01]  /*1c90*/  UMOV UR6, 0x8dde082e ;  /* 0x8dde082e00067882 */ /* 0x000fe20000000000 */
[----:B------:R-:W-:Y:S01]  /*1ca0*/  UMOV UR7, 0x3f531278 ;  /* 0x3f53127800077882 */ /* 0x000fe20000000000 */
[----:B------:R-:W-:-:S05]  /*1cb0*/  @!P1 IMAD.MOV.U32 R11, RZ, RZ, 0x3ff921fb ;  /* 0x3ff921fbff0b9424 */ /* 0x000fca00078e00ff */
        /* <DEDUP_REMOVED lines=51> */
[----:B------:R-:W-:Y:S02]  /*1ff0*/  @P1 IMAD.MOV.U32 R6, RZ, RZ, 0x54442d18 ;  /* 0x54442d18ff061424 */ /* 0x000fe400078e00ff */
[----:B------:R-:W-:-:S05]  /*2000*/  @P1 IMAD.MOV.U32 R7, RZ, RZ, 0x400921fb ;  /* 0x400921fbff071424 */ /* 0x000fca00078e00ff */
[----:B------:R-:W-:Y:S02]  /*2010*/  @!P1 DADD R4, -RZ, -R8 ;  /* 0x00000000ff049229 */ /* 0x000fe40000000908 */
[----:B------:R-:W-:-:S08]  /*2020*/  @P1 DADD R6, -R8, R6 ;  /* 0x0000000008061229 */ /* 0x000fd00000000106 */
[----:B------:R-:W-:Y:S02]  /*2030*/  @!P1 FSEL R4, R8, R4, !P0 ;  /* 0x0000000408049208 */ /* 0x000fe40004000000 */
[----:B------:R-:W-:Y:S02]  /*2040*/  @!P1 FSEL R5, R9, R5, !P0 ;  /* 0x0000000509059208 */ /* 0x000fe40004000000 */
[----:B------:R-:W-:-:S04]  /*2050*/  @P1 PLOP3.LUT P0, PT, P2, PT, PT, 0x80, 0x8 ;  /* 0x000000000008181c */ /* 0x000fc8000170f070 */
[----:B------:R-:W-:-:S06]  /*2060*/  @!P1 DADD R4, R4, R10 ;  /* 0x0000000004049229 */ /* 0x000fcc000000000a */
[----:B------:R-:W-:Y:S01]  /*2070*/  @P1 FSEL R5, R7, R9, !P0 ;  /* 0x0000000907051208 */ /* 0x000fe20004000000 */
[----:B------:R-:W-:Y:S01]  /*2080*/  @P3 IMAD.MOV.U32 R7, RZ, RZ, 0x4002d97c ;  /* 0x4002d97cff073424 */ /* 0x000fe200078e00ff */
[----:B------:R-:W-:Y:S01]  /*2090*/  @P1 FSEL R4, R6, R8, !P0 ;  /* 0x0000000806041208 */ /* 0x000fe20004000000 */
[C-C-:B------:R-:W-:Y:S01]  /*20a0*/  @P3 DSETP.NEU.AND P1, PT, |R12|.reuse, |R14|.reuse, PT ;  /* 0x4000000e0c00322a */ /* 0x140fe20003f2d200 */
[----:B------:R-:W-:Y:S01]  /*20b0*/  @P3 IMAD.MOV.U32 R6, RZ, RZ, 0x7f3321d2 ;  /* 0x7f3321d2ff063424 */ /* 0x000fe200078e00ff */
[----:B------:R-:W-:Y:S01]  /*20c0*/  DADD R12, |R12|, |R14| ;  /* 0x000000000c0c7229 */ /* 0x000fe2000000060e */
[----:B------:R-:W-:Y:S02]  /*20d0*/  @P3 FSEL R11, R7, 1.8213495016098022461, !P0 ;  /* 0x3fe921fb070b3808 */ /* 0x000fe40004000000 */
[----:B------:R-:W-:Y:S02]  /*20e0*/  @!P3 FSEL R7, RZ, 2.1426990032196044922, P0 ;  /* 0x400921fbff07b808 */ /* 0x000fe40000000000 */
[----:B------:R-:W-:-:S02]  /*20f0*/  @P3 FSEL R9, R6, 3.37028055040000000000e+12, !P0 ;  /* 0x54442d1806093808 */ /* 0x000fc40004000000 */
[----:B------:R-:W-:Y:S02]  /*2100*/  @P3 FSEL R5, R11, R5, !P1 ;  /* 0x000000050b053208 */ /* 0x000fe40004800000 */
        /* <DEDUP_REMOVED lines=9> */
.L_x_25:
[----:B------:R-:W-:-:S14]  /*21a0*/  DSETP.NEU.AND P0, PT, R20, 1, PT ;  /* 0x3ff000001400742a */ /* 0x000fdc0003f0d000 */
[----:B------:R-:W-:Y:S05]  /*21b0*/  @P0 BRA `(.L_x_35) ;  /* 0x0000001400040947 */ /* 0x000fea0003800000 */
[----:B------:R-:W-:Y:S01]  /*21c0*/  UMOV UR6, 0x6a3f9475 ;  /* 0x6a3f947500067882 */ /* 0x000fe20000000000 */
[----:B------:R-:W-:Y:S02]  /*21d0*/  UMOV UR7, 0x20ca2fe7 ;  /* 0x20ca2fe700077882 */ /* 0x000fe40000000000 */
[----:B------:R-:W-:-:S14]  /*21e0*/  DSETP.GEU.AND P0, PT, R18, UR6, PT ;  /* 0x0000000612007e2a */ /* 0x000fdc000bf0e000 */
[----:B------:R-:W-:Y:S05]  /*21f0*/  @P0 BRA `(.L_x_36) ;  /* 0x0000000400600947 */ /* 0x000fea0003800000 */
[----:B------:R-:W-:Y:S01]  /*2200*/  DMUL R2, R18, R18 ;  /* 0x0000001212027228 */ /* 0x000fe20000000000 */
[----:B------:R-:W-:Y:S01]  /*2210*/  IMAD.MOV.U32 R4, RZ, RZ, -0x2449a4b7 ;  /* 0xdbb65b49ff047424 */ /* 0x000fe200078e00ff */
[----:B------:R-:W-:Y:S01]  /*2220*/  UMOV UR6, 0x2a25ff7e ;  /* 0x2a25ff7e00067882 */ /* 0x000fe20000000000 */
[----:B------:R-:W-:Y:S01]  /*2230*/  IMAD.MOV.U32 R5, RZ, RZ, 0x3f2d3b63 ;  /* 0x3f2d3b63ff057424 */ /* 0x000fe200078e00ff */
[----:B------:R-:W-:Y:S01]  /*2240*/  UMOV UR7, 0x3ef53e1d ;  /* 0x3ef53e1d00077882 */ /* 0x000fe20000000000 */
[----:B------:R-:W-:Y:S01]  /*2250*/  ISETP.GE.AND P2, PT, R13, RZ, PT ;  /* 0x000000ff0d00720c */ /* 0x000fe20003f46270 */
[----:B------:R-:W-:Y:S02]  /*2260*/  @P1 IMAD.MOV.U32 R6, RZ, RZ, 0x54442d18 ;  /* 0x54442d18ff061424 */ /* 0x000fe400078e00ff */
[----:B------:R-:W-:Y:S01]  /*2270*/  @P1 IMAD.MOV.U32 R7, RZ, RZ, 0x400921fb ;  /* 0x400921fbff071424 */ /* 0x000fe200078e00ff */
[----:B------:R-:W-:Y:S01]  /*2280*/  DFMA R4, R2, -UR6, R4 ;  /* 0x8000000602047c2b */ /* 0x000fe20008000004 */
[----:B------:R-:W-:Y:S01]  /*2290*/  UMOV UR6, 0x8dde082e ;  /* 0x8dde082e00067882 */ /* 0x000fe20000000000 */
[----:B------:R-:W-:Y:S01]  /*22a0*/  UMOV UR7, 0x3f531278 ;  /* 0x3f53127800077882 */ /* 0x000fe20000000000 */
[----:B------:R-:W-:Y:S01]  /*22b0*/  @!P1 PLOP3.LUT P0, PT, P2, PT, PT, 0x80, 0x8 ;  /* 0x000000000008981c */ /* 0x000fe2000170f070 */
[----:B------:R-:W-:-:S02]  /*22c0*/  @!P1 IMAD.MOV.U32 R8, RZ, RZ, 0x54442d18 ;  /* 0x54442d18ff089424 */ /* 0x000fc400078e00ff */
[----:B------:R-:W-:Y:S02]  /*22d0*/  @!P1 IMAD.MOV.U32 R9, RZ, RZ, 0x3ff921fb ;  /* 0x3ff921fbff099424 */ /* 0x000fe400078e00ff */
        /* <DEDUP_REMOVED lines=50> */
[----:B------:R-:W-:-:S08]  /*2600*/  DFMA R4, R18, R4, R18 ;  /* 0x000000041204722b */ /* 0x000fd00000000012 */
[----:B------:R-:W-:Y:S02]  /*2610*/  @!P1 DADD R2, -RZ, -R4 ;  /* 0x00000000ff029229 */ /* 0x000fe40000000904 */
[----:B------:R-:W-:-:S08]  /*2620*/  @P1 DADD R6, -R4, R6 ;  /* 0x0000000004061229 */ /* 0x000fd00000000106 */
[----:B------:R-:W-:Y:S02]  /*2630*/  @!P1 FSEL R2, R4, R2, !P0 ;  /* 0x0000000204029208 */ /* 0x000fe40004000000 */
[----:B------:R-:W-:Y:S02]  /*2640*/  @!P1 FSEL R3, R5, R3, !P0 ;  /* 0x0000000305039208 */ /* 0x000fe40004000000 */
[----:B------:R-:W-:-:S04]  /*2650*/  @P1 PLOP3.LUT P0, PT, P2, PT, PT, 0x80, 0x8 ;  /* 0x000000000008181c */ /* 0x000fc8000170f070 */
[----:B------:R-:W-:Y:S01]  /*2660*/  @!P1 DADD R2, R2, R8 ;  /* 0x0000000002029229 */ /* 0x000fe20000000008 */
[----:B------:R-:W-:-:S05]  /*2670*/  IMAD.MOV.U32 R8, RZ, RZ, 0x7f3321d2 ;  /* 0x7f3321d2ff087424 */ /* 0x000fca00078e00ff */
[----:B------:R-:W-:Y:S01]  /*2680*/  @P1 FSEL R2, R6, R4, !P0 ;  /* 0x0000000406021208 */ /* 0x000fe20004000000 */
[----:B------:R-:W-:Y:S01]  /*2690*/  IMAD.MOV.U32 R4, RZ, RZ, 0x4002d97c ;  /* 0x4002d97cff047424 */ /* 0x000fe200078e00ff */
[----:B------:R-:W-:Y:S01]  /*26a0*/  @P1 FSEL R3, R7, R5, !P0 ;  /* 0x0000000507031208 */ /* 0x000fe20004000000 */
[C-C-:B------:R-:W-:Y:S01]  /*26b0*/  DADD R6, |R12|.reuse, |R14|.reuse ;  /* 0x000000000c067229 */ /* 0x140fe2000000060e */
[----:B------:R-:W-:Y:S01]  /*26c0*/  FSEL R9, R8, 3.37028055040000000000e+12, !P0 ;  /* 0x54442d1808097808 */ /* 0x000fe20004000000 */
[----:B------:R-:W-:Y:S01]  /*26d0*/  DSETP.NEU.AND P1, PT, |R12|, |R14|, PT ;  /* 0x4000000e0c00722a */ /* 0x000fe20003f2d200 */
[----:B------:R-:W-:Y:S01]  /*26e0*/  FSEL R11, R4, 1.8213495016098022461, !P0 ;  /* 0x3fe921fb040b7808 */ /* 0x000fe20004000000 */
[----:B------:R-:W-:-:S04]  /*26f0*/  DMUL R4, R18, 0.5 ;  /* 0x3fe0000012047828 */ /* 0x000fc80000000000 */
[----:B------:R-:W-:Y:S01]  /*2700*/  FSEL R3, R11, R3, !P1 ;  /* 0x000000030b037208 */ /* 0x000fe20004800000 */
[----:B------:R-:W-:Y:S01]  /*2710*/  DSETP.NAN.AND P0, PT, R6, R6, PT ;  /* 0x000000060600722a */ /* 0x000fe20003f08000 */
[----:B------:R-:W-:Y:S02]  /*2720*/  FSEL R9, R9, R2, !P1 ;  /* 0x0000000209097208 */ /* 0x000fe40004800000 */
[----:B------:R-:W-:Y:S01]  /*2730*/  LOP3.LUT R15, R3, 0x80000000, R15, 0xb8, !PT ;  /* 0x80000000030f7812 */ /* 0x000fe200078eb80f */
[----:B------:R-:W-:Y:S02]  /*2740*/  DMUL R2, R18, R4 ;  /* 0x0000000412027228 */ /* 0x000fe40000000000 */
[----:B------:R-:W-:Y:S02]  /*2750*/  FSEL R6, R6, R9, P0 ;  /* 0x0000000906067208 */ /* 0x000fe40000000000 */
[----:B------:R-:W-:Y:S01]  /*2760*/  FSEL R7, R7, R15, P0 ;  /* 0x0000000f07077208 */ /* 0x000fe20000000000 */
[----:B------:R-:W-:Y:S06]  /*2770*/  BRA `(.L_x_24) ;  /* 0x0000005000887947 */ /* 0x000fec0003800000 */
.L_x_36:
[----:B------:R-:W-:Y:S01]  /*2780*/  DMUL R2, R18, R18 ;  /* 0x0000001212027228 */ /* 0x000fe20000000000 */
[----:B------:R-:W-:Y:S09]  /*2790*/  BSSY.RECONVERGENT B3, `(.L_x_37) ;  /* 0x000008c000037945 */ /* 0x000ff20003800200 */
[----:B------:R-:W-:-:S04]  /*27a0*/  FSETP.GT.AND P0, PT, R3, -1.6999999284744262695, PT ;  /* 0xbfd999990300780b */ /* 0x000fc80003f04000 */
[----:B------:R-:W-:-:S13]  /*27b0*/  FSETP.GEU.OR P0, PT, R3, 1.7916666269302368164, !P0 ;  /* 0x3fe555550300780b */ /* 0x000fda000470e400 */
[----:B------:R-:W-:Y:S05]  /*27c0*/  @P0 BRA `(.L_x_38) ;  /* 0x0000000000d40947 */ /* 0x000fea0003800000 */
[----:B------:R-:W-:Y:S01]  /*27d0*/  DADD R4, R2, 2 ;  /* 0x4000000002047429 */ /* 0x000fe20000000000 */
[----:B------:R-:W-:Y:S01]  /*27e0*/  IMAD.MOV.U32 R6, RZ, RZ, 0x1 ;  /* 0x00000001ff067424 */ /* 0x000fe200078e00ff */
[----:B------:R-:W-:Y:S01]  /*27f0*/  FSETP.GEU.AND P1, PT, |R3|, 6.5827683646048100446e-37, PT ;  /* 0x036000000300780b */ /* 0x000fe20003f2e200 */
[----:B------:R-:W-:Y:S03]  /*2800*/  BSSY.RECONVERGENT B4, `(.L_x_39) ;  /* 0x0000013000047945 */ /* 0x000fe60003800200 */
[----:B------:R-:W0:Y:S02]  /*2810*/  MUFU.RCP64H R7, R5 ;  /* 0x0000000500077308 */ /* 0x000e240000001800 */
        /* <DEDUP_REMOVED lines=14> */
[----:B------:R-:W-:-:S07]  /*2900*/  IMAD.MOV.U32 R7, RZ, RZ, R3 ;  /* 0x000000ffff077224 */ /* 0x000fce00078e0003 */
[----:B------:R-:W-:Y:S05]  /*2910*/  CALL.REL.NOINC `($__internal_0_$__cuda_sm20_div_rn_f64_full) ;  /* 0x0000011800147944 */ /* 0x000fea0003c00000 */
[----:B------:R-:W-:-:S07]  /*2920*/  IMAD.MOV.U32 R7, RZ, RZ, R5 ;  /* 0x000000ffff077224 */ /* 0x000fce00078e0005 */
.L_x_40:
[----:B------:R-:W-:Y:S05]  /*2930*/  BSYNC.RECONVERGENT B4 ;  /* 0x0000000000047941 */ /* 0x000fea0003800200 */
.L_x_39:
[----:B------:R-:W-:Y:S01]  /*2940*/  DMUL R6, R2, -R6 ;  /* 0x8000000602067228 */ /* 0x000fe20000000000 */
[----:B------:R-:W-:Y:S01]  /*2950*/  IMAD.MOV.U32 R10, RZ, RZ, -0x314d23bc ;  /* 0xceb2dc44ff0a7424 */ /* 0x000fe200078e00ff */
[----:B------:R-:W-:Y:S01]  /*2960*/  UMOV UR6, 0x2fbe14b5 ;  /* 0x2fbe14b500067882 */ /* 0x000fe20000000000 */
[----:B------:R-:W-:Y:S01]  /*2970*/  IMAD.MOV.U32 R11, RZ, RZ, 0x3ed087ff ;  /* 0x3ed087ffff0b7424 */ /* 0x000fe200078e00ff */
[----:B------:R-:W-:-:S04]  /*2980*/  UMOV UR7, 0x3eb372fb ;  /* 0x3eb372fb00077882 */ /* 0x000fc80000000000 */
[----:B------:R-:W-:-:S08]  /*2990*/  DADD R4, R2, R6 ;  /* 0x0000000002047229 */ /* 0x000fd00000000006 */
[----:B------:R-:W-:-:S08]  /*29a0*/  DMUL R8, R4, R4 ;  /* 0x0000000404087228 */ /* 0x000fd00000000000 */
[----:B------:R-:W-:Y:S01]  /*29b0*/  DFMA R10, R8, UR6, R10 ;  /* 0x00000006080a7c2b */ /* 0x000fe2000800000a */
        /* <DEDUP_REMOVED lines=17> */
[----:B------:R-:W-:-:S08]  /*2ad0*/  DFMA R10, R8, R10, UR6 ;  /* 0x00000006080a7e2b */ /* 0x000fd0000800000a */
[----:B------:R-:W-:-:S08]  /*2ae0*/  DMUL R10, R8, R10 ;  /* 0x0000000a080a7228 */ /* 0x000fd00000000000 */
[----:B------:R-:W-:-:S08]  /*2af0*/  DFMA R6, R4, R10, R6 ;  /* 0x0000000a0406722b */ /* 0x000fd00000000006 */
[----:B------:R-:W-:Y:S01]  /*2b00*/  DADD R6, R2, R6 ;  /* 0x0000000002067229 */ /* 0x000fe20000000006 */
[----:B------:R-:W-:Y:S10]  /*2b10*/  BRA `(.L_x_41) ;  /* 0x00000004004c7947 */ /* 0x000ff40003800000 */
.L_x_38:
[----:B------:R-:W-:-:S10]  /*2b20*/  DADD R6, R2, 1 ;  /* 0x3ff0000002067429 */ /* 0x000fd40000000000 */
[----:B------:R-:W-:Y:S01]  /*2b30*/  ISETP.GT.AND P0, PT, R7, 0xfffff, PT ;  /* 0x000fffff0700780c */ /* 0x000fe20003f04270 */
[----:B------:R-:W-:Y:S02]  /*2b40*/  IMAD.MOV.U32 R8, RZ, RZ, R6 ;  /* 0x000000ffff087224 */ /* 0x000fe400078e0006 */
[--C-:B------:R-:W-:Y:S02]  /*2b50*/  IMAD.MOV.U32 R9, RZ, RZ, R7.reuse ;  /* 0x000000ffff097224 */ /* 0x100fe400078e0007 */
[----:B------:R-:W-:-:S08]  /*2b60*/  IMAD.MOV.U32 R5, RZ, RZ, R7 ;  /* 0x000000ffff057224 */ /* 0x000fd000078e0007 */
        /* <DEDUP_REMOVED lines=72> */
.L_x_42:
[----:B------:R-:W-:Y:S01]  /*2ff0*/  IMAD.MOV.U32 R4, RZ, RZ, 0x0 ;  /* 0x00000000ff047424 */ /* 0x000fe200078e00ff */
[----:B------:R-:W-:Y:S01]  /*3000*/  LOP3.LUT P0, RZ, R9, 0x7fffffff, RZ, 0xc0, !PT ;  /* 0x7fffffff09ff7812 */ /* 0x000fe2000780c0ff */
[----:B------:R-:W-:-:S06]  /*3010*/  IMAD.MOV.U32 R5, RZ, RZ, 0x7ff00000 ;  /* 0x7ff00000ff057424 */ /* 0x000fcc00078e00ff */
[----:B------:R-:W-:-:S10]  /*3020*/  DFMA R4, R8, R4, +INF ;  /* 0x7ff000000804742b */ /* 0x000fd40000000004 */
[----:B------:R-:W-:Y:S02]  /*3030*/  FSEL R6, R4, RZ, P0 ;  /* 0x000000ff04067208 */ /* 0x000fe40000000000 */
[----:B------:R-:W-:-:S07]  /*3040*/  FSEL R7, R5, -QNAN , P0 ;  /* 0xfff0000005077808 */ /* 0x000fce0000000000 */
.L_x_41:
[----:B------:R-:W-:Y:S05]  /*3050*/  BSYNC.RECONVERGENT B3 ;  /* 0x0000000000037941 */ /* 0x000fea0003800200 */
.L_x_37:
[----:B------:R-:W-:Y:S01]  /*3060*/  IMAD.MOV.U32 R4, RZ, RZ, -0x2449a4b7 ;  /* 0xdbb65b49ff047424 */ /* 0x000fe200078e00ff */
[----:B------:R-:W-:Y:S01]  /*3070*/  UMOV UR6, 0x2a25ff7e ;  /* 0x2a25ff7e00067882 */ /* 0x000fe20000000000 */
[----:B------:R-:W-:Y:S01]  /*3080*/  IMAD.MOV.U32 R5, RZ, RZ, 0x3f2d3b63 ;  /* 0x3f2d3b63ff057424 */ /* 0x000fe200078e00ff */
[----:B------:R-:W-:Y:S01]  /*3090*/  UMOV UR7, 0x3ef53e1d ;  /* 0x3ef53e1d00077882 */ /* 0x000fe20000000000 */
[----:B------:R-:W-:Y:S01]  /*30a0*/  DSETP.GEU.AND P2, PT, |R12|, |R14|, PT ;  /* 0x4000000e0c00722a */ /* 0x000fe20003f4e200 */
[----:B------:R-:W-:Y:S01]  /*30b0*/  ISETP.GE.AND P1, PT, R13, RZ, PT ;  /* 0x000000ff0d00720c */ /* 0x000fe20003f26270 */
[----:B------:R-:W-:Y:S02]  /*30c0*/  IMAD.MOV.U32 R16, RZ, RZ, 0x4002d97c ;  /* 0x4002d97cff107424 */ /* 0x000fe400078e00ff */
[----:B------:R-:W-:Y:S01]  /*30d0*/  DFMA R4, R2, -UR6, R4 ;  /* 0x8000000602047c2b */ /* 0x000fe20008000004 */
[----:B------:R-:W-:Y:S01]  /*30e0*/  UMOV UR6, 0x8dde082e ;  /* 0x8dde082e00067882 */ /* 0x000fe20000000000 */
[----:B------:R-:W-:-:S06]  /*30f0*/  UMOV UR7, 0x3f531278 ;  /* 0x3f53127800077882 */ /* 0x000fcc0000000000 */
[C---:B------:R-:W-:Y:S01]  /*3100*/  DFMA R4, R2.reuse, R4, -UR6 ;  /* 0x8000000602047e2b */ /* 0x040fe20008000004 */
[----:B------:R-:W-:Y:S01]  /*3110*/  UMOV UR6, 0xc8249315 ;  /* 0xc824931500067882 */ /* 0x000fe20000000000 */
[----:B------:R-:W-:Y:S01]  /*3120*/  UMOV UR7, 0x3f6f9690 ;  /* 0x3f6f969000077882 */ /* 0x000fe20000000000 */
[----:B------:R-:W-:Y:S01]  /*3130*/  @!P2 PLOP3.LUT P0, PT, P1, PT, PT, 0x80, 0x8 ;  /* 0x000000000008a81c */ /* 0x000fe20000f0f070 */
[----:B------:R-:W-:Y:S02]  /*3140*/  @P2 IMAD.MOV.U32 R10, RZ, RZ, 0x54442d18 ;  /* 0x54442d18ff0a2424 */ /* 0x000fe400078e00ff */
[----:B------:R-:W-:Y:S02]  /*3150*/  @P2 IMAD.MOV.U32 R11, RZ, RZ, 0x400921fb ;  /* 0x400921fbff0b2424 */ /* 0x000fe400078e00ff */
[----:B------:R-:W-:Y:S01]  /*3160*/  DFMA R4, R2, R4, UR6 ;  /* 0x0000000602047e2b */ /* 0x000fe20008000004 */
[----:B------:R-:W-:Y:S01]  /*3170*/  UMOV UR6, 0xabc7cf0d ;  /* 0xabc7cf0d00067882 */ /* 0x000fe20000000000 */
[----:B------:R-:W-:Y:S01]  /*3180*/  UMOV UR7, 0x3f82cf5a ;  /* 0x3f82cf5a00077882 */ /* 0x000fe20000000000 */
[----:B------:R-:W-:-:S02]  /*3190*/  @!P2 IMAD.MOV.U32 R8, RZ, RZ, 0x54442d18 ;  /* 0x54442d18ff08a424 */ /* 0x000fc400078e00ff */
[----:B------:R-:W-:-:S03]  /*31a0*/  @!P2 IMAD.MOV.U32 R9, RZ, RZ, 0x3ff921fb ;  /* 0x3ff921fbff09a424 */ /* 0x000fc600078e00ff */
        /* <DEDUP_REMOVED lines=49> */
[----:B------:R-:W-:Y:S01]  /*34c0*/  @P2 PLOP3.LUT P0, PT, P1, PT, PT, 0x80, 0x8 ;  /* 0x000000000008281c */ /* 0x000fe20000f0f070 */
[----:B------:R-:W-:-:S03]  /*34d0*/  DSETP.NEU.AND P1, PT, |R12|, |R14|, PT ;  /* 0x4000000e0c00722a */ /* 0x000fc60003f2d200 */
[----:B------:R-:W-:Y:S02]  /*34e0*/  @!P2 DADD R2, R2, R8 ;  /* 0x000000000202a229 */ /* 0x000fe40000000008 */
[----:B------:R-:W-:-:S04]  /*34f0*/  DADD R8, |R12|, |R14| ;  /* 0x000000000c087229 */ /* 0x000fc8000000060e */
[----:B------:R-:W-:Y:S01]  /*3500*/  @P2 FSEL R2, R10, R4, !P0 ;  /* 0x000000040a022208 */ /* 0x000fe20004000000 */
[----:B------:R-:W-:Y:S01]  /*3510*/  IMAD.MOV.U32 R4, RZ, RZ, 0x7f3321d2 ;  /* 0x7f3321d2ff047424 */ /* 0x000fe200078e00ff */
[----:B------:R-:W-:Y:S02]  /*3520*/  @P2 FSEL R3, R11, R5, !P0 ;  /* 0x000000050b032208 */ /* 0x000fe40004000000 */
[----:B------:R-:W-:Y:S02]  /*3530*/  FSEL R11, R16, 1.8213495016098022461, !P0 ;  /* 0x3fe921fb100b7808 */ /* 0x000fe40004000000 */
[----:B------:R-:W-:Y:S01]  /*3540*/  FSEL R5, R4, 3.37028055040000000000e+12, !P0 ;  /* 0x54442d1804057808 */ /* 0x000fe20004000000 */
[----:B------:R-:W-:Y:S01]  /*3550*/  DSETP.NAN.AND P0, PT, R8, R8, PT ;  /* 0x000000080800722a */ /* 0x000fe20003f08000 */
[----:B------:R-:W-:Y:S02]  /*3560*/  FSEL R3, R11, R3, !P1 ;  /* 0x000000030b037208 */ /* 0x000fe40004800000 */
[----:B------:R-:W-:-:S02]  /*3570*/  FSEL R5, R5, R2, !P1 ;  /* 0x0000000205057208 */ /* 0x000fc40004800000 */
[----:B------:R-:W-:Y:S01]  /*3580*/  LOP3.LUT R15, R3, 0x80000000, R15, 0xb8, !PT ;  /* 0x80000000030f7812 */ /* 0x000fe200078eb80f */
[----:B------:R-:W-:Y:S01]  /*3590*/  DMUL R2, R6, 0.5 ;  /* 0x3fe0000006027828 */ /* 0x000fe20000000000 */
[----:B------:R-:W-:Y:S02]  /*35a0*/  FSEL R6, R8, R5, P0 ;  /* 0x0000000508067208 */ /* 0x000fe40000000000 */
[----:B------:R-:W-:Y:S01]  /*35b0*/  FSEL R7, R9, R15, P0 ;  /* 0x0000000f09077208 */ /* 0x000fe20000000000 */
[----:B------:R-:W-:Y:S07]  /*35c0*/  BRA `(.L_x_24) ;  /* 0x0000004000f47947 */ /* 0x000fee0003800000 */
.L_x_35:
[C-C-:B------:R-:W-:Y:S01]  /*35d0*/  DSETP.MIN.AND P0, P2, R20.reuse, R18.reuse, PT ;  /* 0x000000121400722a */ /* 0x140fe20003a00000 */
[----:B------:R-:W-:Y:S01]  /*35e0*/  IMAD.MOV.U32 R2, RZ, RZ, R20 ;  /* 0x000000ffff027224 */ /* 0x000fe200078e0014 */
[----:B------:R-:W-:Y:S01]  /*35f0*/  DSETP.MAX.AND P3, P4, R20, R18, PT ;  /* 0x000000121400722a */ /* 0x000fe20003c6f000 */
[----:B------:R-:W-:Y:S01]  /*3600*/  IMAD.MOV.U32 R5, RZ, RZ, R18 ;  /* 0x000000ffff057224 */ /* 0x000fe200078e0012 */
[----:B------:R-:W-:Y:S01]  /*3610*/  UMOV UR6, 0x4ad4b81f ;  /* 0x4ad4b81f00067882 */ /* 0x000fe20000000000 */
[----:B------:R-:W-:Y:S01]  /*3620*/  IMAD.MOV.U32 R3, RZ, RZ, R21 ;  /* 0x000000ffff037224 */ /* 0x000fe200078e0015 */
[----:B------:R-:W-:Y:S01]  /*3630*/  UMOV UR7, 0x358dee7a ;  /* 0x358dee7a00077882 */ /* 0x000fe20000000000 */
[----:B------:R-:W-:Y:S01]  /*3640*/  IMAD.MOV.U32 R4, RZ, RZ, R19 ;  /* 0x000000ffff047224 */ /* 0x000fe200078e0013 */
[----:B------:R-:W-:Y:S01]  /*3650*/  SEL R2, R2, R5, P0 ;  /* 0x0000000502027207 */ /* 0x000fe20000000000 */
[----:B------:R-:W-:Y:S02]  /*3660*/  IMAD.MOV.U32 R5, RZ, RZ, R21 ;  /* 0x000000ffff057224 */ /* 0x000fe400078e0015 */
[----:B------:R-:W-:Y:S01]  /*3670*/  IMAD.MOV.U32 R6, RZ, RZ, R19 ;  /* 0x000000ffff067224 */ /* 0x000fe200078e0013 */
[----:B------:R-:W-:-:S02]  /*3680*/  FSEL R3, R3, R4, P0 ;  /* 0x0000000403037208 */ /* 0x000fc40000000000 */
[----:B------:R-:W-:Y:S01]  /*3690*/  @P2 LOP3.LUT R3, R4, 0x80000, RZ, 0xfc, !PT ;  /* 0x0008000004032812 */ /* 0x000fe200078efcff */
[----:B------:R-:W-:Y:S01]  /*36a0*/  IMAD.MOV.U32 R4, RZ, RZ, R20 ;  /* 0x000000ffff047224 */ /* 0x000fe200078e0014 */
[----:B------:R-:W-:Y:S01]  /*36b0*/  FSEL R7, R5, R6, P3 ;  /* 0x0000000605077208 */ /* 0x000fe20001800000 */
[----:B------:R-:W-:Y:S01]  /*36c0*/  IMAD.MOV.U32 R5, RZ, RZ, R18 ;  /* 0x000000ffff057224 */ /* 0x000fe200078e0012 */
[----:B------:R-:W-:Y:S02]  /*36d0*/  @P4 LOP3.LUT R7, R6, 0x80000, RZ, 0xfc, !PT ;  /* 0x0008000006074812 */ /* 0x000fe400078efcff */
[----:B------:R-:W-:Y:S01]  /*36e0*/  DSETP.GEU.AND P0, PT, R2, UR6, PT ;  /* 0x0000000602007e2a */ /* 0x000fe2000bf0e000 */
[----:B------:R-:W-:Y:S01]  /*36f0*/  UMOV UR6, 0xc57e649a ;  /* 0xc57e649a00067882 */ /* 0x000fe20000000000 */
[----:B------:R-:W-:Y:S01]  /*3700*/  SEL R4, R4, R5, P3 ;  /* 0x0000000504047207 */ /* 0x000fe20001800000 */
[----:B------:R-:W-:Y:S01]  /*3710*/  IMAD.MOV.U32 R5, RZ, RZ, R7 ;  /* 0x000000ffff057224 */ /* 0x000fe200078e0007 */
[----:B------:R-:W-:-:S05]  /*3720*/  UMOV UR7, 0x4a511b0e ;  /* 0x4a511b0e00077882 */ /* 0x000fca0000000000 */
[----:B------:R-:W-:-:S14]  /*3730*/  DSETP.LEU.AND P2, PT, R4, UR6, PT ;  /* 0x0000000604007e2a */ /* 0x000fdc000bf4b000 */
[----:B------:R-:W-:Y:S05]  /*3740*/  @P0 BRA P2, `(.L_x_43) ;  /* 0x0000000c00c00947 */ /* 0x000fea0001000000 */
[----:B------:R-:W-:Y:S01]  /*3750*/  ISETP.GT.U32.AND P2, PT, R10, R8, PT ;  /* 0x000000080a00720c */ /* 0x000fe20003f44070 */
[----:B------:R-:W-:Y:S01]  /*3760*/  IMAD.MOV.U32 R16, RZ, RZ, RZ ;  /* 0x000000ffff107224 */ /* 0x000fe200078e00ff */
[CC--:B------:R-:W-:Y:S01]  /*3770*/  ISETP.LT.U32.AND P0, PT, R8.reuse, R10.reuse, PT ;  /* 0x0000000a0800720c */ /* 0x0c0fe20003f01070 */
[----:B------:R-:W-:Y:S01]  /*3780*/  UMOV UR6, 0xffffffff ;  /* 0xffffffff00067882 */ /* 0x000fe20000000000 */
[----:B------:R-:W-:Y:S01]  /*3790*/  ISETP.GT.U32.AND.EX P2, PT, R11, R9, PT, P2 ;  /* 0x000000090b00720c */ /* 0x000fe20003f44120 */
[----:B------:R-:W-:Y:S01]  /*37a0*/  UMOV UR7, 0x7fefffff ;  /* 0x7fefffff00077882 */ /* 0x000fe20000000000 */
[----:B------:R-:W-:Y:S01]  /*37b0*/  ISETP.LT.U32.AND.EX P0, PT, R9, R11, PT, P0 ;  /* 0x0000000b0900720c */ /* 0x000fe20003f01100 */
[----:B------:R-:W-:Y:S01]  /*37c0*/  UMOV UR5, UR7 ;  /* 0x0000000700057c82 */ /* 0x000fe20008000000 */
[----:B------:R-:W-:Y:S01]  /*37d0*/  SEL R5, R11, R9, P2 ;  /* 0x000000090b057207 */ /* 0x000fe20001000000 */
[----:B------:R-:W-:Y:S01]  /*37e0*/  IMAD.MOV.U32 R24, RZ, RZ, 0x0 ;  /* 0x00000000ff187424 */ /* 0x000fe200078e00ff */
[----:B------:R-:W-:Y:S01]  /*37f0*/  SEL R2, R8, R10, P0 ;  /* 0x0000000a08027207 */ /* 0x000fe20000000000 */
[----:B------:R-:W-:Y:S01]  /*3800*/  IMAD.MOV.U32 R25, RZ, RZ, 0x3fd80000 ;  /* 0x3fd80000ff197424 */ /* 0x000fe200078e00ff */
[----:B------:R-:W-:Y:S01]  /*3810*/  LOP3.LUT R6, R5, 0xffc00000, RZ, 0xc0, !PT ;  /* 0xffc0000005067812 */ /* 0x000fe200078ec0ff */
[----:B------:R-:W-:Y:S01]  /*3820*/  BSSY.RECONVERGENT B2, `(.L_x_44) ;  /* 0x0000070000027945 */ /* 0x000fe20003800200 */
[----:B------:R-:W-:-:S02]  /*3830*/  SEL R3, R9, R11, P0 ;  /* 0x0000000b09037207 */ /* 0x000fc40000000000 */
[----:B------:R-:W-:Y:S02]  /*3840*/  LOP3.LUT R17, R6, 0x7fd00000, RZ, 0x3c, !PT ;  /* 0x7fd0000006117812 */ /* 0x000fe400078e3cff */
[----:B------:R-:W-:-:S04]  /*3850*/  SEL R4, R10, R8, P2 ;  /* 0x000000080a047207 */ /* 0x000fc80001000000 */
[C---:B------:R-:W-:Y:S02]  /*3860*/  DMUL R22, R16.reuse, R2 ;  /* 0x0000000210167228 */ /* 0x040fe40000000000 */
[----:B------:R-:W-:Y:S01]  /*3870*/  DMUL R8, R16, R4 ;  /* 0x0000000410087228 */ /* 0x000fe20000000000 */
[----:B------:R-:W-:-:S05]  /*3880*/  IMAD.U32 R16, RZ, RZ, UR5 ;  /* 0x00000005ff107e24 */ /* 0x000fca000f8e00ff */
        /* <DEDUP_REMOVED lines=99> */
.L_x_45:
[----:B------:R-:W-:Y:S01]  /*3ec0*/  IMAD.MOV.U32 R2, RZ, RZ, 0x0 ;  /* 0x00000000ff027424 */ /* 0x000fe200078e00ff */
[----:B------:R-:W-:Y:S01]  /*3ed0*/  LOP3.LUT P0, RZ, R7, 0x7fffffff, RZ, 0xc0, !PT ;  /* 0x7fffffff07ff7812 */ /* 0x000fe2000780c0ff */
[----:B------:R-:W-:-:S06]  /*3ee0*/  IMAD.MOV.U32 R3, RZ, RZ, 0x7ff00000 ;  /* 0x7ff00000ff037424 */ /* 0x000fcc00078e00ff */
[----:B------:R-:W-:-:S10]  /*3ef0*/  DFMA R2, R6, R2, +INF ;  /* 0x7ff000000602742b */ /* 0x000fd40000000002 */
[----:B------:R-:W-:Y:S02]  /*3f00*/  FSEL R2, R2, RZ, P0 ;  /* 0x000000ff02027208 */ /* 0x000fe40000000000 */
[----:B------:R-:W-:-:S07]  /*3f10*/  FSEL R3, R3, -QNAN , P0 ;  /* 0xfff0000003037808 */ /* 0x000fce0000000000 */
.L_x_46:
[----:B------:R-:W-:Y:S05]  /*3f20*/  BSYNC.RECONVERGENT B2 ;  /* 0x0000000000027941 */ /* 0x000fea0003800200 */
.L_x_44:
[----:B------:R-:W0:Y:S01]  /*3f30*/  MUFU.RCP64H R5, R21 ;  /* 0x0000001500057308 */ /* 0x000e220000001800 */
[----:B------:R-:W-:Y:S01]  /*3f40*/  IMAD.MOV.U32 R4, RZ, RZ, 0x1 ;  /* 0x00000001ff047424 */ /* 0x000fe200078e00ff */
[----:B------:R-:W-:Y:S01]  /*3f50*/  FSETP.GEU.AND P2, PT, |R19|, 6.5827683646048100446e-37, PT ;  /* 0x036000001300780b */ /* 0x000fe20003f4e200 */
[----:B------:R-:W-:Y:S04]  /*3f60*/  BSSY.RECONVERGENT B3, `(.L_x_47) ;  /* 0x0000013000037945 */ /* 0x000fe80003800200 */
        /* <DEDUP_REMOVED lines=18> */
.L_x_48:
[----:B------:R-:W-:Y:S05]  /*4090*/  BSYNC.RECONVERGENT B3 ;  /* 0x0000000000037941 */ /* 0x000fea0003800200 */
.L_x_47:
[----:B------:R-:W-:Y:S01]  /*40a0*/  DMUL R4, R6, R6 ;  /* 0x0000000606047228 */ /* 0x000fe20000000000 */
[----:B------:R-:W-:Y:S01]  /*40b0*/  IMAD.MOV.U32 R8, RZ, RZ, -0x2449a4b7 ;  /* 0xdbb65b49ff087424 */ /* 0x000fe200078e00ff */
[----:B------:R-:W-:Y:S01]  /*40c0*/  UMOV UR6, 0x2a25ff7e ;  /* 0x2a25ff7e00067882 */ /* 0x000fe20000000000 */
[----:B------:R-:W-:Y:S01]  /*40d0*/  IMAD.MOV.U32 R9, RZ, RZ, 0x3f2d3b63 ;  /* 0x3f2d3b63ff097424 */ /* 0x000fe200078e00ff */
[----:B------:R-:W-:Y:S01]  /*40e0*/  UMOV UR7, 0x3ef53e1d ;  /* 0x3ef53e1d00077882 */ /* 0x000fe20000000000 */
[----:B------:R-:W-:Y:S01]  /*40f0*/  ISETP.GE.AND P2, PT, R13, RZ, PT ;  /* 0x000000ff0d00720c */ /* 0x000fe20003f46270 */
[----:B------:R-:W-:Y:S01]  /*4100*/  DSETP.NEU.AND P3, PT, R20, RZ, PT ;  /* 0x000000ff1400722a */ /* 0x000fe20003f6d000 */
[----:B------:R-:W-:Y:S02]  /*4110*/  @!P1 IMAD.MOV.U32 R10, RZ, RZ, 0x54442d18 ;  /* 0x54442d18ff0a9424 */ /* 0x000fe400078e00ff */
[----:B------:R-:W-:Y:S01]  /*4120*/  DFMA R8, R4, -UR6, R8 ;  /* 0x8000000604087c2b */ /* 0x000fe20008000008 */
[----:B------:R-:W-:Y:S01]  /*4130*/  UMOV UR6, 0x8dde082e ;  /* 0x8dde082e00067882 */ /* 0x000fe20000000000 */
[----:B------:R-:W-:Y:S01]  /*4140*/  UMOV UR7, 0x3f531278 ;  /* 0x3f53127800077882 */ /* 0x000fe20000000000 */
[----:B------:R-:W-:Y:S01]  /*4150*/  @!P1 PLOP3.LUT P0, PT, P2, PT, PT, 0x80, 0x8 ;  /* 0x000000000008981c */ /* 0x000fe2000170f070 */
[----:B------:R-:W-:-:S04]  /*4160*/  @!P1 IMAD.MOV.U32 R11, RZ, RZ, 0x3ff921fb ;  /* 0x3ff921fbff0b9424 */ /* 0x000fc800078e00ff */
        /* <DEDUP_REMOVED lines=78> */
.L_x_43:
[----:B------:R-:W-:-:S14]  /*4650*/  DSETP.GE.AND P0, PT, R20, 1, PT ;  /* 0x3ff000001400742a */ /* 0x000fdc0003f06000 */
[----:B------:R-:W-:Y:S05]  /*4660*/  @!P0 BRA `(.L_x_49) ;  /* 0x0000001000008947 */ /* 0x000fea0003800000 */
[C---:B------:R-:W-:Y:S01]  /*4670*/  DADD R2, R20.reuse, -1 ;  /* 0xbff0000014027429 */ /* 0x040fe20000000000 */
[----:B------:R-:W-:Y:S01]  /*4680*/  BSSY.RECONVERGENT B3, `(.L_x_50) ;  /* 0x000008f000037945 */ /* 0x000fe20003800200 */
[----:B------:R-:W-:-:S08]  /*4690*/  DADD R4, R20, 1 ;  /* 0x3ff0000014047429 */ /* 0x000fd00000000000 */
[----:B------:R-:W-:-:S08]  /*46a0*/  DMUL R2, R2, R4 ;  /* 0x0000000402027228 */ /* 0x000fd00000000000 */
[----:B------:R-:W-:-:S10]  /*46b0*/  DFMA R2, R18, R18, R2 ;  /* 0x000000121202722b */ /* 0x000fd40000000002 */
        /* <DEDUP_REMOVED lines=25> */
.L_x_53:
[----:B------:R-:W-:Y:S05]  /*4850*/  BSYNC.RECONVERGENT B4 ;  /* 0x0000000000047941 */ /* 0x000fea0003800200 */
.L_x_52:
        /* <DEDUP_REMOVED lines=30> */
.L_x_51:
        /* <DEDUP_REMOVED lines=77> */
.L_x_55:
[----:B------:R-:W-:Y:S01]  /*4f10*/  IMAD.MOV.U32 R2, RZ, RZ, 0x0 ;  /* 0x00000000ff027424 */ /* 0x000fe200078e00ff */
[----:B------:R-:W-:Y:S01]  /*4f20*/  LOP3.LUT P0, RZ, R7, 0x7fffffff, RZ, 0xc0, !PT ;  /* 0x7fffffff07ff7812 */ /* 0x000fe2000780c0ff */
[----:B------:R-:W-:-:S06]  /*4f30*/  IMAD.MOV.U32 R3, RZ, RZ, 0x7ff00000 ;  /* 0x7ff00000ff037424 */ /* 0x000fcc00078e00ff */
[----:B------:R-:W-:-:S10]  /*4f40*/  DFMA R2, R6, R2, +INF ;  /* 0x7ff000000602742b */ /* 0x000fd40000000002 */
[----:B------:R-:W-:Y:S02]  /*4f50*/  FSEL R2, R2, RZ, P0 ;  /* 0x000000ff02027208 */ /* 0x000fe40000000000 */
[----:B------:R-:W-:-:S07]  /*4f60*/  FSEL R3, R3, -QNAN , P0 ;  /* 0xfff0000003037808 */ /* 0x000fce0000000000 */
.L_x_54:
[----:B------:R-:W-:Y:S05]  /*4f70*/  BSYNC.RECONVERGENT B3 ;  /* 0x0000000000037941 */ /* 0x000fea0003800200 */
.L_x_50:
        /* <DEDUP_REMOVED lines=23> */
.L_x_57:
[----:B------:R-:W-:Y:S05]  /*50f0*/  BSYNC.RECONVERGENT B3 ;  /* 0x0000000000037941 */ /* 0x000fea0003800200 */
.L_x_56:
[----:B------:R-:W-:Y:S01]  /*5100*/  DMUL R4, R6, R6 ;  /* 0x0000000606047228 */ /* 0x000fe20000000000 */
[----:B------:R-:W-:Y:S01]  /*5110*/  IMAD.MOV.U32 R8, RZ, RZ, -0x2449a4b7 ;  /* 0xdbb65b49ff087424 */ /* 0x000fe200078e00ff */
[----:B------:R-:W-:Y:S01]  /*5120*/  UMOV UR6, 0x2a25ff7e ;  /* 0x2a25ff7e00067882 */ /* 0x000fe20000000000 */
[----:B------:R-:W-:Y:S01]  /*5130*/  IMAD.MOV.U32 R9, RZ, RZ, 0x3f2d3b63 ;  /* 0x3f2d3b63ff097424 */ /* 0x000fe200078e00ff */
[----:B------:R-:W-:Y:S01]  /*5140*/  UMOV UR7, 0x3ef53e1d ;  /* 0x3ef53e1d00077882 */ /* 0x000fe20000000000 */
[----:B------:R-:W-:Y:S01]  /*5150*/  ISETP.GE.AND P2, PT, R13, RZ, PT ;  /* 0x000000ff0d00720c */ /* 0x000fe20003f46270 */
[----:B------:R-:W-:Y:S01]  /*5160*/  @!P1 IMAD.MOV.U32 R10, RZ, RZ, 0x54442d18 ;  /* 0x54442d18ff0a9424 */ /* 0x000fe200078e00ff */
[----:B------:R-:W-:Y:S01]  /*5170*/  DMUL R2, R2, 0.5 ;  /* 0x3fe0000002027828 */ /* 0x000fe20000000000 */
[----:B------:R-:W-:Y:S01]  /*5180*/  @!P1 IMAD.MOV.U32 R11, RZ, RZ, 0x3ff921fb ;  /* 0x3ff921fbff0b9424 */ /* 0x000fe200078e00ff */
[----:B------:R-:W-:Y:S01]  /*5190*/  DFMA R8, R4, -UR6, R8 ;  /* 0x8000000604087c2b */ /* 0x000fe20008000008 */
[----:B------:R-:W-:Y:S01]  /*51a0*/  UMOV UR6, 0x8dde082e ;  /* 0x8dde082e00067882 */ /* 0x000fe20000000000 */
[----:B------:R-:W-:Y:S01]  /*51b0*/  UMOV UR7, 0x3f531278 ;  /* 0x3f53127800077882 */ /* 0x000fe20000000000 */
[----:B------:R-:W-:Y:S01]  /*51c0*/  @!P1 PLOP3.LUT P0, PT, P2, PT, PT, 0x80, 0x8 ;  /* 0x000000000008981c */ /* 0x000fe2000170f070 */
[----:B------:R-:W-:-:S04]  /*51d0*/  IMAD.MOV.U32 R16, RZ, RZ, 0x4002d97c ;  /* 0x4002d97cff107424 */ /* 0x000fc800078e00ff */
        /* <DEDUP_REMOVED lines=58> */
[----:B------:R-:W-:Y:S02]  /*5580*/  @!P1 DADD R4, R4, R10 ;  /* 0x0000000004049229 */ /* 0x000fe4000000000a */
[----:B------:R-:W-:-:S04]  /*5590*/  DADD R10, |R12|, |R14| ;  /* 0x000000000c0a7229 */ /* 0x000fc8000000060e */
[----:B------:R-:W-:Y:S01]  /*55a0*/  @P1 FSEL R4, R6, R8, !P0 ;  /* 0x0000000806041208 */ /* 0x000fe20004000000 */
[----:B------:R-:W-:Y:S01]  /*55b0*/  IMAD.MOV.U32 R6, RZ, RZ, 0x7f3321d2 ;  /* 0x7f3321d2ff067424 */ /* 0x000fe200078e00ff */
[----:B------:R-:W-:Y:S01]  /*55c0*/  @P1 FSEL R5, R7, R9, !P0 ;  /* 0x0000000907051208 */ /* 0x000fe20004000000 */
[----:B------:R-:W-:Y:S01]  /*55d0*/  DSETP.NEU.AND P1, PT, |R12|, |R14|, PT ;  /* 0x4000000e0c00722a */ /* 0x000fe20003f2d200 */
[----:B------:R-:W-:Y:S02]  /*55e0*/  FSEL R7, R16, 1.8213495016098022461, !P0 ;  /* 0x3fe921fb10077808 */ /* 0x000fe40004000000 */
[----:B------:R-:W-:Y:S01]  /*55f0*/  FSEL R9, R6, 3.37028055040000000000e+12, !P0 ;  /* 0x54442d1806097808 */ /* 0x000fe20004000000 */
[----:B------:R-:W-:Y:S02]  /*5600*/  DSETP.NAN.AND P0, PT, R10, R10, PT ;  /* 0x0000000a0a00722a */ /* 0x000fe40003f08000 */
[----:B------:R-:W-:Y:S02]  /*5610*/  FSEL R7, R7, R5, !P1 ;  /* 0x0000000507077208 */ /* 0x000fe40004800000 */
[----:B------:R-:W-:-:S02]  /*5620*/  FSEL R5, R9, R4, !P1 ;  /* 0x0000000409057208 */ /* 0x000fc40004800000 */
[----:B------:R-:W-:Y:S02]  /*5630*/  LOP3.LUT R15, R7, 0x80000000, R15, 0xb8, !PT ;  /* 0x80000000070f7812 */ /* 0x000fe400078eb80f */
[----:B------:R-:W-:Y:S02]  /*5640*/  FSEL R6, R10, R5, P0 ;  /* 0x000000050a067208 */ /* 0x000fe40000000000 */
[----:B------:R-:W-:Y:S01]  /*5650*/  FSEL R7, R11, R15, P0 ;  /* 0x0000000f0b077208 */ /* 0x000fe20000000000 */
[----:B------:R-:W-:Y:S06]  /*5660*/  BRA `(.L_x_24) ;  /* 0x0000002000cc7947 */ /* 0x000fec0003800000 */
.L_x_49:
[----:B------:R-:W-:Y:S01]  /*5670*/  DMUL R2, R18, R18 ;  /* 0x0000001212027228 */ /* 0x000fe20000000000 */
[----:B------:R-:W-:Y:S01]  /*5680*/  UMOV UR6, 0x66666666 ;  /* 0x6666666600067882 */ /* 0x000fe20000000000 */
[----:B------:R-:W-:-:S06]  /*5690*/  UMOV UR7, 0x3fe66666 ;  /* 0x3fe6666600077882 */ /* 0x000fcc0000000000 */
[----:B------:R-:W-:-:S08]  /*56a0*/  DFMA R2, R20, R20, R2 ;  /* 0x000000141402722b */ /* 0x000fd00000000002 */
[----:B------:R-:W-:-:S14]  /*56b0*/  DSETP.GTU.AND P0, PT, R2, UR6, PT ;  /* 0x0000000602007e2a */ /* 0x000fdc000bf0c000 */
[----:B------:R-:W-:Y:S05]  /*56c0*/  @P0 BRA `(.L_x_58) ;  /* 0x0000000c00100947 */ /* 0x000fea0003800000 */
[----:B------:R-:W-:Y:S01]  /*56d0*/  IMAD.MOV.U32 R5, RZ, RZ, R3 ;  /* 0x000000ffff057224 */ /* 0x000fe200078e0003 */
[----:B------:R-:W-:Y:S01]  /*56e0*/  BSSY.RECONVERGENT B2, `(.L_x_59) ;  /* 0x0000054000027945 */ /* 0x000fe20003800200 */
[----:B------:R-:W-:Y:S02]  /*56f0*/  IMAD.MOV.U32 R4, RZ, RZ, R2 ;  /* 0x000000ffff047224 */ /* 0x000fe400078e0002 */
[----:B------:R-:W-:Y:S01]  /*5700*/  IMAD.MOV.U32 R3, RZ, RZ, R5 ;  /* 0x000000ffff037224 */ /* 0x000fe200078e0005 */
[----:B------:R-:W-:Y:S01]  /*5710*/  ISETP.GT.AND P0, PT, R5, 0xfffff, PT ;  /* 0x000fffff0500780c */ /* 0x000fe20003f04270 */
[----:B------:R-:W-:-:S12]  /*5720*/  IMAD.MOV.U32 R6, RZ, RZ, R4 ;  /* 0x000000ffff067224 */ /* 0x000fd800078e0004 */
        /* <DEDUP_REMOVED lines=9> */
[----:B------:R-:W-:Y:S01]  /*57c0*/  IMAD.MOV.U32 R22, RZ, RZ, -0x748574fc ;  /* 0x8b7a8b04ff167424 */ /* 0x000fe200078e00ff */
[----:B------:R-:W-:Y:S01]  /*57d0*/  UMOV UR6, 0x3ae80f1e ;  /* 0x3ae80f1e00067882 */ /* 0x000fe20000000000 */
[----:B------:R-:W-:Y:S01]  /*57e0*/  IMAD.MOV.U32 R23, RZ, RZ, 0x3ed0ee25 ;  /* 0x3ed0ee25ff177424 */ /* 0x000fe200078e00ff */
[----:B------:R-:W-:Y:S01]  /*57f0*/  LOP3.LUT R5, R4, 0x3ff00000, RZ, 0xfc, !PT ;  /* 0x3ff0000004057812 */ /* 0x000fe200078efcff */
[----:B------:R-:W-:Y:S01]  /*5800*/  IMAD.MOV.U32 R4, RZ, RZ, R6 ;  /* 0x000000ffff047224 */ /* 0x000fe200078e0006 */
[----:B------:R-:W-:Y:S01]  /*5810*/  UMOV UR7, 0x3eb1380b ;  /* 0x3eb1380b00077882 */ /* 0x000fe20000000000 */
[----:B------:R-:W-:Y:S01]  /*5820*/  IMAD.MOV.U32 R6, RZ, RZ, RZ ;  /* 0x000000ffff067224 */ /* 0x000fe200078e00ff */
[----:B------:R-:W-:Y:S01]  /*5830*/  ISETP.GE.U32.AND P0, PT, R5, 0x3ff6a09f, PT ;  /* 0x3ff6a09f0500780c */ /* 0x000fe20003f06070 */
[----:B------:R-:W-:Y:S01]  /*5840*/  IMAD.MOV.U32 R25, RZ, RZ, 0x43300000 ;  /* 0x43300000ff197424 */ /* 0x000fe200078e00ff */
[----:B------:R-:W-:Y:S01]  /*5850*/  LEA.HI R24, R3, R2, RZ, 0xc ;  /* 0x0000000203187211 */ /* 0x000fe200078f60ff */
[----:B------:R-:W-:Y:S01]  /*5860*/  UMOV UR10, 0x80000000 ;  /* 0x80000000000a7882 */ /* 0x000fe20000000000 */
[----:B------:R-:W-:-:S09]  /*5870*/  UMOV UR11, 0x43300000 ;  /* 0x43300000000b7882 */ /* 0x000fd20000000000 */
        /* <DEDUP_REMOVED lines=52> */
.L_x_60:
[----:B------:R-:W-:Y:S01]  /*5bc0*/  IMAD.MOV.U32 R2, RZ, RZ, 0x0 ;  /* 0x00000000ff027424 */ /* 0x000fe200078e00ff */
[----:B------:R-:W-:Y:S01]  /*5bd0*/  LOP3.LUT P0, RZ, R5, 0x7fffffff, RZ, 0xc0, !PT ;  /* 0x7fffffff05ff7812 */ /* 0x000fe2000780c0ff */
[----:B------:R-:W-:-:S06]  /*5be0*/  IMAD.MOV.U32 R3, RZ, RZ, 0x7ff00000 ;  /* 0x7ff00000ff037424 */ /* 0x000fcc00078e00ff */
[----:B------:R-:W-:-:S10]  /*5bf0*/  DFMA R2, R4, R2, +INF ;  /* 0x7ff000000402742b */ /* 0x000fd40000000002 */
[----:B------:R-:W-:Y:S02]  /*5c00*/  FSEL R2, R2, RZ, P0 ;  /* 0x000000ff02027208 */ /* 0x000fe40000000000 */
[----:B------:R-:W-:-:S07]  /*5c10*/  FSEL R3, R3, -QNAN , P0 ;  /* 0xfff0000003037808 */ /* 0x000fce0000000000 */
.L_x_61:
[----:B------:R-:W-:Y:S05]  /*5c20*/  BSYNC.RECONVERGENT B2 ;  /* 0x0000000000027941 */ /* 0x000fea0003800200 */
.L_x_59:
        /* <DEDUP_REMOVED lines=22> */
.L_x_63:
[----:B------:R-:W-:Y:S05]  /*5d90*/  BSYNC.RECONVERGENT B3 ;  /* 0x0000000000037941 */ /* 0x000fea0003800200 */
.L_x_62:
        /* <DEDUP_REMOVED lines=87> */
.L_x_58:
[----:B------:R-:W-:Y:S01]  /*6310*/  LOP3.LUT R27, R21, 0xfffffff8, RZ, 0xc0, !PT ;  /* 0xfffffff8151b7812 */ /* 0x000fe200078ec0ff */
[----:B------:R-:W-:Y:S01]  /*6320*/  IMAD.MOV.U32 R26, RZ, RZ, RZ ;  /* 0x000000ffff1a7224 */ /* 0x000fe200078e00ff */
[----:B------:R-:W-:Y:S01]  /*6330*/  LOP3.LUT R29, R19, 0xfffffff8, RZ, 0xc0, !PT ;  /* 0xfffffff8131d7812 */ /* 0x000fe200078ec0ff */
[----:B------:R-:W-:Y:S01]  /*6340*/  IMAD.MOV.U32 R28, RZ, RZ, RZ ;  /* 0x000000ffff1c7224 */ /* 0x000fe200078e00ff */
[----:B------:R-:W-:Y:S01]  /*6350*/  BSSY.RECONVERGENT B2, `(.L_x_64) ;  /* 0x000005c000027945 */ /* 0x000fe20003800200 */
[----:B------:R-:W-:Y:S02]  /*6360*/  IMAD.MOV.U32 R30, RZ, RZ, RZ ;  /* 0x000000ffff1e7224 */ /* 0x000fe400078e00ff */
[----:B------:R-:W-:Y:S01]  /*6370*/  DADD R34, R20, -R26 ;  /* 0x0000000014227229 */ /* 0x000fe2000000081a */
[----:B------:R-:W-:Y:S01]  /*6380*/  IMAD.MOV.U32 R16, RZ, RZ, RZ ;  /* 0x000000ffff107224 */ /* 0x000fe200078e00ff */
[----:B------:R-:W-:Y:S02]  /*6390*/  DADD R24, R18, -R28 ;  /* 0x0000000012187229 */ /* 0x000fe4000000081c */
[----:B------:R-:W-:-:S02]  /*63a0*/  DMUL R10, R26, R26 ;  /* 0x0000001a1a0a7228 */ /* 0x000fc40000000000 */
[----:B------:R-:W-:Y:S02]  /*63b0*/  DADD R26, R26, R26 ;  /* 0x000000001a1a7229 */ /* 0x000fe4000000001a */
[C---:B------:R-:W-:Y:S02]  /*63c0*/  DMUL R2, R28.reuse, R28 ;  /* 0x0000001c1c027228 */ /* 0x040fe40000000000 */
[----:B------:R-:W-:Y:S01]  /*63d0*/  LOP3.LUT R31, R35, 0xfffffff8, RZ, 0xc0, !PT ;  /* 0xfffffff8231f7812 */ /* 0x000fe200078ec0ff */
[----:B------:R-:W-:Y:S01]  /*63e0*/  DADD R28, R28, R28 ;  /* 0x000000001c1c7229 */ /* 0x000fe2000000001c */
[----:B------:R-:W-:-:S04]  /*63f0*/  LOP3.LUT R17, R25, 0xfffffff8, RZ, 0xc0, !PT ;  /* 0xfffffff819117812 */ /* 0x000fc800078ec0ff */
[----:B------:R-:W-:Y:S02]  /*6400*/  DADD R34, R34, -R30 ;  /* 0x0000000022227229 */ /* 0x000fe4000000081e */
[C---:B------:R-:W-:Y:S02]  /*6410*/  DMUL R4, R30.reuse, R26 ;  /* 0x0000001a1e047228 */ /* 0x040fe40000000000 */
[----:B------:R-:W-:Y:S02]  /*6420*/  DMUL R8, R30, R30 ;  /* 0x0000001e1e087228 */ /* 0x000fe40000000000 */
[----:B------:R-:W-:Y:S02]  /*6430*/  DADD R24, R24, -R16 ;  /* 0x0000000018187229 */ /* 0x000fe40000000810 */
[----:B------:R-:W-:Y:S02]  /*6440*/  DADD R30, R30, R30 ;  /* 0x000000001e1e7229 */ /* 0x000fe4000000001e */
[----:B------:R-:W-:-:S02]  /*6450*/  DADD R32, R16, R16 ;  /* 0x0000000010207229 */ /* 0x000fc40000000010 */
[----:B------:R-:W-:Y:S02]  /*6460*/  DMUL R6, R16, R28 ;  /* 0x0000001c10067228 */ /* 0x000fe40000000000 */
[----:B------:R-:W-:Y:S02]  /*6470*/  DMUL R26, R34, R26 ;  /* 0x0000001a221a7228 */ /* 0x000fe40000000000 */
[----:B------:R-:W-:Y:S02]  /*6480*/  DMUL R28, R24, R28 ;  /* 0x0000001c181c7228 */ /* 0x000fe40000000000 */
[----:B------:R-:W-:Y:S02]  /*6490*/  DMUL R30, R34, R30 ;  /* 0x0000001e221e7228 */ /* 0x000fe40000000000 */
[----:B------:R-:W-:Y:S02]  /*64a0*/  DMUL R32, R24, R32 ;  /* 0x0000002018207228 */ /* 0x000fe40000000000 */
[----:B------:R-:W-:-:S02]  /*64b0*/  DMUL R16, R16, R16 ;  /* 0x0000001010107228 */ /* 0x000fc40000000000 */
[----:B------:R-:W-:Y:S02]  /*64c0*/  DMUL R34, R34, R34 ;  /* 0x0000002222227228 */ /* 0x000fe40000000000 */
[----:B------:R-:W-:-:S11]  /*64d0*/  DMUL R24, R24, R24 ;  /* 0x0000001818187228 */ /* 0x000fd60000000000 */
.L_x_65:
[----:B------:R-:W-:-:S06]  /*64e0*/  DSETP.GEU.AND P0, PT, R10, R2, PT ;  /* 0x000000020a00722a */ /* 0x000fcc0003f0e000 */
[----:B------:R-:W-:Y:S02]  /*64f0*/  FSEL R22, R2, R10, P0 ;  /* 0x0000000a02167208 */ /* 0x000fe40000000000 */
[----:B------:R-:W-:Y:S02]  /*6500*/  FSEL R23, R3, R11, P0 ;  /* 0x0000000b03177208 */ /* 0x000fe40000000000 */
[----:B------:R-:W-:Y:S02]  /*6510*/  FSEL R11, R11, R3, P0 ;  /* 0x000000030b0b7208 */ /* 0x000fe40000000000 */
[----:B------:R-:W-:Y:S02]  /*6520*/  FSEL R10, R10, R2, P0 ;  /* 0x000000020a0a7208 */ /* 0x000fe40000000000 */
[C-C-:B------:R-:W-:Y:S02]  /*6530*/  DSETP.GEU.AND P1, PT, R22.reuse, R4.reuse, PT ;  /* 0x000000041600722a */ /* 0x140fe40003f2e000 */
[----:B------:R-:W-:-:S04]  /*6540*/  DSETP.GEU.AND P0, PT, R22, R4, P0 ;  /* 0x000000041600722a */ /* 0x000fc8000070e000 */
[----:B------:R-:W-:Y:S02]  /*6550*/  FSEL R36, R4, R22, P1 ;  /* 0x0000001604247208 */ /* 0x000fe40000800000 */
[----:B------:R-:W-:Y:S02]  /*6560*/  FSEL R37, R5, R23, P1 ;  /* 0x0000001705257208 */ /* 0x000fe40000800000 */
[----:B------:R-:W-:Y:S02]  /*6570*/  FSEL R2, R22, R4, P1 ;  /* 0x0000000416027208 */ /* 0x000fe40000800000 */
[----:B------:R-:W-:Y:S02]  /*6580*/  FSEL R3, R23, R5, P1 ;  /* 0x0000000517037208 */ /* 0x000fe40000800000 */
[----:B------:R-:W-:-:S06]  /*6590*/  DSETP.GEU.AND P2, PT, R36, R6, PT ;  /* 0x000000062400722a */ /* 0x000fcc0003f4e000 */
[----:B------:R-:W-:Y:S02]  /*65a0*/  FSEL R22, R6, R36, P2 ;  /* 0x0000002406167208 */ /* 0x000fe40001000000 */
[----:B------:R-:W-:Y:S02]  /*65b0*/  FSEL R23, R7, R37, P2 ;  /* 0x0000002507177208 */ /* 0x000fe40001000000 */
[----:B------:R-:W-:Y:S02]  /*65c0*/  FSEL R4, R36, R6, P2 ;  /* 0x0000000624047208 */ /* 0x000fe40001000000 */
[----:B------:R-:W-:Y:S02]  /*65d0*/  FSEL R5, R37, R7, P2 ;  /* 0x0000000725057208 */ /* 0x000fe40001000000 */
[----:B------:R-:W-:-:S06]  /*65e0*/  DSETP.GEU.AND P3, PT, R22, R8, PT ;  /* 0x000000081600722a */ /* 0x000fcc0003f6e000 */
[----:B------:R-:W-:Y:S01]  /*65f0*/  DSETP.GEU.AND P1, PT, R36, R6, P3 ;  /* 0x000000062400722a */ /* 0x000fe20001f2e000 */
        /* <DEDUP_REMOVED lines=39> */
[C-C-:B------:R-:W-:Y:S02]  /*6870*/  DSETP.GEU.AND P2, PT, R36.reuse, R24.reuse, P2 ;  /* 0x000000182400722a */ /* 0x140fe4000174e000 */
[----:B------:R-:W-:-:S04]  /*6880*/  DSETP.GEU.AND P4, PT, R36, R24, PT ;  /* 0x000000182400722a */ /* 0x000fc80003f8e000 */
[----:B------:R-:W-:Y:S02]  /*6890*/  PLOP3.LUT P0, PT, P0, P2, P1, 0x80, 0x0 ;  /* 0x000000000000781c */ /* 0x000fe40000705010 */
[----:B------:R-:W-:Y:S02]  /*68a0*/  FSEL R22, R24, R36, P4 ;  /* 0x0000002418167208 */ /* 0x000fe40002000000 */
[----:B------:R-:W-:Y:S02]  /*68b0*/  FSEL R23, R25, R37, P4 ;  /* 0x0000002519177208 */ /* 0x000fe40002000000 */
[----:B------:R-:W-:Y:S01]  /*68c0*/  FSEL R34, R36, R24, P4 ;  /* 0x0000001824227208 */ /* 0x000fe20002000000 */
[----:B------:R-:W-:Y:S01]  /*68d0*/  IMAD.MOV.U32 R24, RZ, RZ, R22 ;  /* 0x000000ffff187224 */ /* 0x000fe200078e0016 */
[----:B------:R-:W-:Y:S01]  /*68e0*/  FSEL R35, R37, R25, P4 ;  /* 0x0000001925237208 */ /* 0x000fe20002000000 */
[----:B------:R-:W-:-:S04]  /*68f0*/  IMAD.MOV.U32 R25, RZ, RZ, R23 ;  /* 0x000000ffff197224 */ /* 0x000fc800078e0017 */
[----:B------:R-:W-:Y:S05]  /*6900*/  @!P0 BRA `(.L_x_65) ;  /* 0xfffffff800f48947 */ /* 0x000fea000383ffff */
[----:B------:R-:W-:Y:S05]  /*6910*/  BSYNC.RECONVERGENT B2 ;  /* 0x0000000000027941 */ /* 0x000fea0003800200 */
.L_x_64:
[----:B------:R-:W-:Y:S01]  /*6920*/  DADD R10, R10, -1 ;  /* 0xbff000000a0a7429 */ /* 0x000fe20000000000 */
[----:B------:R-:W-:Y:S07]  /*6930*/  BSSY.RECONVERGENT B3, `(.L_x_66) ;  /* 0x0000098000037945 */ /* 0x000fee0003800200 */
[----:B------:R-:W-:-:S08]  /*6940*/  DADD R10, R2, R10 ;  /* 0x00000000020a7229 */ /* 0x000fd0000000000a */
        /* <DEDUP_REMOVED lines=9> */
[----:B------:R-:W-:-:S10]  /*69e0*/  DADD R2, R22, R2 ;  /* 0x0000000016027229 */ /* 0x000fd40000000002 */
        /* <DEDUP_REMOVED lines=26> */
.L_x_69:
[----:B------:R-:W-:Y:S05]  /*6b90*/  BSYNC.RECONVERGENT B4 ;  /* 0x0000000000047941 */ /* 0x000fea0003800200 */
.L_x_68:
        /* <DEDUP_REMOVED lines=30> */
.L_x_67:
        /* <DEDUP_REMOVED lines=77> */
.L_x_71:
[----:B------:R-:W-:Y:S01]  /*7250*/  IMAD.MOV.U32 R2, RZ, RZ, 0x0 ;  /* 0x00000000ff027424 */ /* 0x000fe200078e00ff */
[----:B------:R-:W-:Y:S01]  /*7260*/  LOP3.LUT P0, RZ, R7, 0x7fffffff, RZ, 0xc0, !PT ;  /* 0x7fffffff07ff7812 */ /* 0x000fe2000780c0ff */
[----:B------:R-:W-:-:S06]  /*7270*/  IMAD.MOV.U32 R3, RZ, RZ, 0x7ff00000 ;  /* 0x7ff00000ff037424 */ /* 0x000fcc00078e00ff */
[----:B------:R-:W-:-:S10]  /*7280*/  DFMA R2, R6, R2, +INF ;  /* 0x7ff000000602742b */ /* 0x000fd40000000002 */
[----:B------:R-:W-:Y:S02]  /*7290*/  FSEL R2, R2, RZ, P0 ;  /* 0x000000ff02027208 */ /* 0x000fe40000000000 */
[----:B------:R-:W-:-:S07]  /*72a0*/  FSEL R3, R3, -QNAN , P0 ;  /* 0xfff0000003037808 */ /* 0x000fce0000000000 */
.L_x_70:
[----:B------:R-:W-:Y:S05]  /*72b0*/  BSYNC.RECONVERGENT B3 ;  /* 0x0000000000037941 */ /* 0x000fea0003800200 */
.L_x_66:
        /* <DEDUP_REMOVED lines=23> */
.L_x_73:
[----:B------:R-:W-:Y:S05]  /*7430*/  BSYNC.RECONVERGENT B3 ;  /* 0x0000000000037941 */ /* 0x000fea0003800200 */
.L_x_72:
        /* <DEDUP_REMOVED lines=12> */
[----:B------:R-:W-:-:S05]  /*7500*/  @!P1 PLOP3.LUT P0, PT, P2, PT, PT, 0x80, 0x8 ;  /* 0x000000000008981c */ /* 0x000fca000170f070 */
        /* <DEDUP_REMOVED lines=57> */
[----:B------:R-:W-:Y:S01]  /*78a0*/  @P1 PLOP3.LUT P0, PT, P2, PT, PT, 0x80, 0x8 ;  /* 0x000000000008181c */ /* 0x000fe2000170f070 */
[C-C-:B------:R-:W-:Y:S02]  /*78b0*/  DSETP.NEU.AND P2, PT, |R12|.reuse, |R14|.reuse, PT ;  /* 0x4000000e0c00722a */ /* 0x140fe40003f4d200 */
[----:B------:R-:W-:Y:S02]  /*78c0*/  DADD R12, |R12|, |R14| ;  /* 0x000000000c0c7229 */ /* 0x000fe4000000060e */
[----:B------:R-:W-:Y:S01]  /*78d0*/  @!P1 DADD R4, R4, R10 ;  /* 0x0000000004049229 */ /* 0x000fe2000000000a */
[----:B------:R-:W-:-:S05]  /*78e0*/  IMAD.MOV.U32 R10, RZ, RZ, 0x4002d97c ;  /* 0x4002d97cff0a7424 */ /* 0x000fca00078e00ff */
        /* <DEDUP_REMOVED lines=8> */
[----:B------:R-:W-:Y:S02]  /*7970*/  LOP3.LUT R15, R7, 0x80000000, R15, 0xb8, !PT ;  /* 0x80000000070f7812 */ /* 0x000fe400078eb80f */
[----:B------:R-:W-:Y:S02]  /*7980*/  FSEL R6, R12, R5, P0 ;  /* 0x000000050c067208 */ /* 0x000fe40000000000 */
[----:B------:R-:W-:-:S07]  /*7990*/  FSEL R7, R13, R15, P0 ;  /* 0x0000000f0d077208 */ /* 0x000fce0000000000 */
.L_x_24:
[----:B------:R-:W-:Y:S05]  /*79a0*/  BSYNC.RECONVERGENT B1 ;  /* 0x0000000000017941 */ /* 0x000fea0003800200 */
.L_x_17:
[----:B------:R-:W0:Y:S01]  /*79b0*/  LDCU.64 UR6, c[0x0][0x390] ;  /* 0x00007200ff0677ac */ /* 0x000e220008000a00 */
[----:B------:R-:W-:Y:S01]  /*79c0*/  BSSY.RECONVERGENT B1, `(.L_x_74) ;  /* 0x000024c000017945 */ /* 0x000fe20003800200 */
[----:B0-----:R-:W-:Y:S02]  /*79d0*/  DMUL R14, R6, UR6 ;  /* 0x00000006060e7c28 */ /* 0x001fe40008000000 */
[----:B------:R-:W-:-:S08]  /*79e0*/  DMUL R2, R2, UR6 ;  /* 0x0000000602027c28 */ /* 0x000fd00008000000 */
[----:B------:R-:W-:-:S04]  /*79f0*/  LOP3.LUT R5, R15, 0x7fffffff, RZ, 0xc0, !PT ;  /* 0x7fffffff0f057812 */ /* 0x000fc800078ec0ff */
[----:B------:R-:W-:-:S13]  /*7a00*/  LOP3.LUT P0, RZ, R5, R14, RZ, 0xfc, !PT ;  /* 0x0000000e05ff7212 */ /* 0x000fda000780fcff */
[----:B------:R-:W-:Y:S05]  /*7a10*/  @P0 BRA `(.L_x_75) ;  /* 0x0000000000f00947 */ /* 0x000fea0003800000 */
[----:B------:R-:W-:Y:S01]  /*7a20*/  IMAD.MOV.U32 R4, RZ, RZ, 0x652b82fe ;  /* 0x652b82feff047424 */ /* 0x000fe200078e00ff */
[----:B------:R-:W-:Y:S01]  /*7a30*/  UMOV UR6, 0xfefa39ef ;  /* 0xfefa39ef00067882 */ /* 0x000fe20000000000 */
[----:B------:R-:W-:Y:S01]  /*7a40*/  IMAD.MOV.U32 R5, RZ, RZ, 0x3ff71547 ;  /* 0x3ff71547ff057424 */ /* 0x000fe200078e00ff */
[----:B------:R-:W-:Y:S01]  /*7a50*/  UMOV UR7, 0x3fe62e42 ;  /* 0x3fe62e4200077882 */ /* 0x000fe20000000000 */
[----:B------:R-:W-:-:S04]  /*7a60*/  FSETP.GEU.AND P0, PT, |R3|, 4.1917929649353027344, PT ;  /* 0x4086232b0300780b */ /* 0x000fc80003f0e200 */
[----:B------:R-:W-:-:S08]  /*7a70*/  DFMA R4, R2, R4, 6.75539944105574400000e+15 ;  /* 0x433800000204742b */ /* 0x000fd00000000004 */
[----:B------:R-:W-:-:S08]  /*7a80*/  DADD R6, R4, -6.75539944105574400000e+15 ;  /* 0xc338000004067429 */ /* 0x000fd00000000000 */
[----:B------:R-:W-:Y:S01]  /*7a90*/  DFMA R8, R6, -UR6, R2 ;  /* 0x8000000606087c2b */ /* 0x000fe20008000002 */
[----:B------:R-:W-:Y:S01]  /*7aa0*/  UMOV UR6, 0x3b39803f ;  /* 0x3b39803f00067882 */ /* 0x000fe20000000000 */
[----:B------:R-:W-:-:S06]  /*7ab0*/  UMOV UR7, 0x3c7abc9e ;  /* 0x3c7abc9e00077882 */ /* 0x000fcc0000000000 */
[----:B------:R-:W-:Y:S01]  /*7ac0*/  DFMA R8, R6, -UR6, R8 ;  /* 0x8000000606087c2b */ /* 0x000fe20008000008 */
[----:B------:R-:W-:Y:S01]  /*7ad0*/  UMOV UR6, 0x69ce2bdf ;  /* 0x69ce2bdf00067882 */ /* 0x000fe20000000000 */
[----:B------:R-:W-:Y:S01]  /*7ae0*/  IMAD.MOV.U32 R6, RZ, RZ, -0x35dec16 ;  /* 0xfca213eaff067424 */ /* 0x000fe200078e00ff */
[----:B------:R-:W-:Y:S01]  /*7af0*/  UMOV UR7, 0x3e5ade15 ;  /* 0x3e5ade1500077882 */ /* 0x000fe20000000000 */
[----:B------:R-:W-:-:S06]  /*7b00*/  IMAD.MOV.U32 R7, RZ, RZ, 0x3e928af3 ;  /* 0x3e928af3ff077424 */ /* 0x000fcc00078e00ff */
        /* <DEDUP_REMOVED lines=25> */
[----:B------:R-:W-:-:S08]  /*7ca0*/  DFMA R6, R8, R6, 1 ;  /* 0x3ff000000806742b */ /* 0x000fd00000000006 */
[----:B------:R-:W-:-:S10]  /*7cb0*/  DFMA R8, R8, R6, 1 ;  /* 0x3ff000000808742b */ /* 0x000fd40000000006 */
[----:B------:R-:W-:Y:S02]  /*7cc0*/  IMAD R13, R4, 0x100000, R9 ;  /* 0x00100000040d7824 */ /* 0x000fe400078e0209 */
[----:B------:R-:W-:Y:S01]  /*7cd0*/  IMAD.MOV.U32 R12, RZ, RZ, R8 ;  /* 0x000000ffff0c7224 */ /* 0x000fe200078e0008 */
[----:B------:R-:W-:Y:S06]  /*7ce0*/  @!P0 BRA `(.L_x_76) ;  /* 0x0000002000648947 */ /* 0x000fec0003800000 */
[----:B------:R-:W-:Y:S01]  /*7cf0*/  FSETP.GEU.AND P1, PT, |R3|, 4.2275390625, PT ;  /* 0x408748000300780b */ /* 0x000fe20003f2e200 */
[C---:B------:R-:W-:Y:S02]  /*7d00*/  DADD R6, R2.reuse, +INF ;  /* 0x7ff0000002067429 */ /* 0x040fe40000000000 */
[----:B------:R-:W-:-:S08]  /*7d10*/  DSETP.GEU.AND P0, PT, R2, RZ, PT ;  /* 0x000000ff0200722a */ /* 0x000fd00003f0e000 */
[----:B------:R-:W-:Y:S02]  /*7d20*/  FSEL R12, R6, RZ, P0 ;  /* 0x000000ff060c7208 */ /* 0x000fe40000000000 */
[----:B------:R-:W-:Y:S01]  /*7d30*/  FSEL R13, R7, RZ, P0 ;  /* 0x000000ff070d7208 */ /* 0x000fe20000000000 */
[----:B------:R-:W-:Y:S06]  /*7d40*/  @P1 BRA `(.L_x_76) ;  /* 0x00000020004c1947 */ /* 0x000fec0003800000 */
[----:B------:R-:W-:Y:S01]  /*7d50*/  LEA.HI R2, R4, R4, RZ, 0x1 ;  /* 0x0000000404027211 */ /* 0x000fe200078f08ff */
[----:B------:R-:W-:-:S03]  /*7d60*/  IMAD.MOV.U32 R12, RZ, RZ, R8 ;  /* 0x000000ffff0c7224 */ /* 0x000fc600078e0008 */
[----:B------:R-:W-:-:S05]  /*7d70*/  SHF.R.S32.HI R13, RZ, 0x1, R2 ;  /* 0x00000001ff0d7819 */ /* 0x000fca0000011402 */
[----:B------:R-:W-:Y:S02]  /*7d80*/  IMAD.IADD R2, R4, 0x1, -R13 ;  /* 0x0000000104027824 */ /* 0x000fe400078e0a0d */
[----:B------:R-:W-:-:S03]  /*7d90*/  IMAD R13, R13, 0x100000, R9 ;  /* 0x001000000d0d7824 */ /* 0x000fc600078e0209 */
[----:B------:R-:W-:Y:S01]  /*7da0*/  LEA R3, R2, 0x3ff00000, 0x14 ;  /* 0x3ff0000002037811 */ /* 0x000fe200078ea0ff */
[----:B------:R-:W-:-:S06]  /*7db0*/  IMAD.MOV.U32 R2, RZ, RZ, RZ ;  /* 0x000000ffff027224 */ /* 0x000fcc00078e00ff */
[----:B------:R-:W-:Y:S01]  /*7dc0*/  DMUL R12, R12, R2 ;  /* 0x000000020c0c7228 */ /* 0x000fe20000000000 */
[----:B------:R-:W-:Y:S10]  /*7dd0*/  BRA `(.L_x_76) ;  /* 0x0000002000287947 */ /* 0x000ff40003800000 */
.L_x_75:
[----:B------:R-:W-:-:S04]  /*7de0*/  LOP3.LUT R7, R3, 0x7fffffff, RZ, 0xc0, !PT ;  /* 0x7fffffff03077812 */ /* 0x000fc800078ec0ff */
[----:B------:R-:W-:-:S13]  /*7df0*/  LOP3.LUT P0, RZ, R7, R2, RZ, 0xfc, !PT ;  /* 0x0000000207ff7212 */ /* 0x000fda000780fcff */
[----:B------:R-:W-:Y:S05]  /*7e00*/  @P0 BRA `(.L_x_77) ;  /* 0x0000000400dc0947 */ /* 0x000fea0003800000 */
[----:B------:R-:W-:Y:S01]  /*7e10*/  DSETP.NEU.AND P0, PT, |R14|, +INF , PT ;  /* 0x7ff000000e00742a */ /* 0x000fe20003f0d200 */
[----:B------:R-:W-:-:S13]  /*7e20*/  BSSY.RECONVERGENT B4, `(.L_x_78) ;  /* 0x000001d000047945 */ /* 0x000fda0003800200 */
[----:B------:R-:W-:Y:S01]  /*7e30*/  @!P0 DMUL R12, RZ, R14 ;  /* 0x0000000eff0c8228 */ /* 0x000fe20000000000 */
[----:B------:R-:W-:Y:S01]  /*7e40*/  @!P0 IMAD.MOV.U32 R2, RZ, RZ, 0x1 ;  /* 0x00000001ff028424 */ /* 0x000fe200078e00ff */
[----:B------:R-:W-:Y:S09]  /*7e50*/  @!P0 BRA `(.L_x_79) ;  /* 0x0000000000648947 */ /* 0x000ff20003800000 */
[----:B------:R-:W-:Y:S01]  /*7e60*/  UMOV UR6, 0x6dc9c883 ;  /* 0x6dc9c88300067882 */ /* 0x000fe20000000000 */
[----:B------:R-:W-:Y:S01]  /*7e70*/  UMOV UR7, 0x3fe45f30 ;  /* 0x3fe45f3000077882 */ /* 0x000fe20000000000 */
[C---:B------:R-:W-:Y:S01]  /*7e80*/  DSETP.GE.AND P0, PT, |R14|.reuse, 2.14748364800000000000e+09, PT ;  /* 0x41e000000e00742a */ /* 0x040fe20003f06200 */
[----:B------:R-:W-:Y:S01]  /*7e90*/  BSSY.RECONVERGENT B5, `(.L_x_80) ;  /* 0x0000014000057945 */ /* 0x000fe20003800200 */
[----:B------:R-:W-:Y:S01]  /*7ea0*/  DMUL R2, R14, UR6 ;  /* 0x000000060e027c28 */ /* 0x000fe20008000000 */
[----:B------:R-:W-:Y:S01]  /*7eb0*/  UMOV UR6, 0x54442d18 ;  /* 0x54442d1800067882 */ /* 0x000fe20000000000 */
[----:B------:R-:W-:-:S08]  /*7ec0*/  UMOV UR7, 0x3ff921fb ;  /* 0x3ff921fb00077882 */ /* 0x000fd00000000000 */
[----:B------:R-:W0:Y:S08]  /*7ed0*/  F2I.F64 R3, R2 ;  /* 0x0000000200037311 */ /* 0x000e300000301100 */
[----:B0-----:R-:W0:Y:S02]  /*7ee0*/  I2F.F64 R12, R3 ;  /* 0x00000003000c7312 */ /* 0x001e240000201c00 */
[----:B0-----:R-:W-:Y:S01]  /*7ef0*/  DFMA R4, R12, -UR6, R14 ;  /* 0x800000060c047c2b */ /* 0x001fe2000800000e */
[----:B------:R-:W-:Y:S01]  /*7f00*/  UMOV UR6, 0x33145c00 ;  /* 0x33145c0000067882 */ /* 0x000fe20000000000 */
[----:B------:R-:W-:-:S06]  /*7f10*/  UMOV UR7, 0x3c91a626 ;  /* 0x3c91a62600077882 */ /* 0x000fcc0000000000 */
[----:B------:R-:W-:Y:S01]  /*7f20*/  DFMA R4, R12, -UR6, R4 ;  /* 0x800000060c047c2b */ /* 0x000fe20008000004 */
[----:B------:R-:W-:Y:S01]  /*7f30*/  UMOV UR6, 0x252049c0 ;  /* 0x252049c000067882 */ /* 0x000fe20000000000 */
[----:B------:R-:W-:-:S06]  /*7f40*/  UMOV UR7, 0x397b839a ;  /* 0x397b839a00077882 */ /* 0x000fcc0000000000 */
[----:B------:R-:W-:Y:S01]  /*7f50*/  DFMA R12, R12, -UR6, R4 ;  /* 0x800000060c0c7c2b */ /* 0x000fe20008000004 */
[----:B------:R-:W-:Y:S10]  /*7f60*/  @!P0 BRA `(.L_x_81) ;  /* 0x0000000000188947 */ /* 0x000ff40003800000 */
[----:B------:R-:W-:Y:S01]  /*7f70*/  IMAD.MOV.U32 R4, RZ, RZ, R14 ;  /* 0x000000ffff047224 */ /* 0x000fe200078e000e */
[----:B------:R-:W-:Y:S01]  /*7f80*/  MOV R18, 0x7fb0 ;  /* 0x00007fb000127802 */ /* 0x000fe20000000f00 */
[----:B------:R-:W-:-:S07]  /*7f90*/  IMAD.MOV.U32 R19, RZ, RZ, R15 ;  /* 0x000000ffff137224 */ /* 0x000fce00078e000f */
[----:B------:R-:W-:Y:S05]  /*7fa0*/  CALL.REL.NOINC `($_ZN5janus19MatrixDualPowKernelEPKN6thrust24THRUST_300001_SM_1000_NS7complexIdEES5_diiiPS3_S6_$__internal_trig_reduction_slowpathd) ;  /* 0x000000c800107944 */ /* 0x000fea0003c00000 */
[----:B------:R-:W-:Y:S02]  /*7fb0*/  IMAD.MOV.U32 R12, RZ, RZ, R4 ;  /* 0x000000ffff0c7224 */ /* 0x000fe400078e0004 */
[----:B------:R-:W-:-:S07]  /*7fc0*/  IMAD.MOV.U32 R13, RZ, RZ, R5 ;  /* 0x000000ffff0d7224 */ /* 0x000fce00078e0005 */
.L_x_81:
[----:B------:R-:W-:Y:S05]  /*7fd0*/  BSYNC.RECONVERGENT B5 ;  /* 0x0000000000057941 */ /* 0x000fea0003800200 */
.L_x_80:
[----:B------:R-:W-:-:S07]  /*7fe0*/  VIADD R2, R3, 0x1 ;  /* 0x0000000103027836 */ /* 0x000fce0000000000 */
.L_x_79:
[----:B------:R-:W-:Y:S05]  /*7ff0*/  BSYNC.RECONVERGENT B4 ;  /* 0x0000000000047941 */ /* 0x000fea0003800200 */
.L_x_78:
[----:B------:R-:W0:Y:S01]  /*8000*/  LDCU.64 UR6, c[0x4][0x170] ;  /* 0x01002e00ff0677ac */ /* 0x000e220008000a00 */
[----:B------:R-:W-:-:S05]  /*8010*/  IMAD.SHL.U32 R3, R2, 0x40, RZ ;  /* 0x0000004002037824 */ /* 0x000fca00078e00ff */
[----:B------:R-:W-:-:S04]  /*8020*/  LOP3.LUT R3, R3, 0x40, RZ, 0xc0, !PT ;  /* 0x0000004003037812 */ /* 0x000fc800078ec0ff */
[----:B0-----:R-:W-:-:S05]  /*8030*/  IADD3 R22, P0, PT, R3, UR6, RZ ;  /* 0x0000000603167c10 */ /* 0x001fca000ff1e0ff */
[----:B------:R-:W-:-:S05]  /*8040*/  IMAD.X R23, RZ, RZ, UR7, P0 ;  /* 0x00000007ff177e24 */ /* 0x000fca00080e06ff */
[----:B------:R-:W2:Y:S04]  /*8050*/  LDG.E.128.CONSTANT R4, desc[UR8][R22.64] ;  /* 0x0000000816047981 */ /* 0x000ea8000c1e9d00 */
[----:B------:R-:W3:Y:S04]  /*8060*/  LDG.E.128.CONSTANT R8, desc[UR8][R22.64+0x10] ;  /* 0x0000100816087981 */ /* 0x000ee8000c1e9d00 */
[----:B------:R-:W4:Y:S01]  /*8070*/  LDG.E.128.CONSTANT R16, desc[UR8][R22.64+0x20] ;  /* 0x0000200816107981 */ /* 0x000f22000c1e9d00 */
[----:B------:R-:W-:Y:S01]  /*8080*/  LOP3.LUT R3, R2, 0x1, RZ, 0xc0, !PT ;  /* 0x0000000102037812 */ /* 0x000fe200078ec0ff */
[----:B------:R-:W-:Y:S01]  /*8090*/  IMAD.MOV.U32 R24, RZ, RZ, 0x20fd8164 ;  /* 0x20fd8164ff187424 */ /* 0x000fe200078e00ff */
[----:B------:R-:W-:Y:S01]  /*80a0*/  DMUL R20, R12, R12 ;  /* 0x0000000c0c147228 */ /* 0x000fe20000000000 */
[----:B------:R-:W-:Y:S01]  /*80b0*/  BSSY.RECONVERGENT B4, `(.L_x_82) ;  /* 0x000002e000047945 */ /* 0x000fe20003800200 */
[----:B------:R-:W-:Y:S01]  /*80c0*/  ISETP.NE.U32.AND P0, PT, R3, 0x1, PT ;  /* 0x000000010300780c */ /* 0x000fe20003f05070 */
[----:B------:R-:W-:Y:S01]  /*80d0*/  IMAD.MOV.U32 R3, RZ, RZ, 0x3da8ff83 ;  /* 0x3da8ff83ff037424 */ /* 0x000fe200078e00ff */
[----:B------:R-:W-:-:S02]  /*80e0*/  DSETP.NEU.AND P1, PT, |R14|, +INF , PT ;  /* 0x7ff000000e00742a */ /* 0x000fc40003f2d200 */
[----:B------:R-:W-:Y:S02]  /*80f0*/  FSEL R24, R24, -8.06006814911005101289e+34, !P0 ;  /* 0xf9785eba18187808 */ /* 0x000fe40004000000 */
[----:B------:R-:W-:-:S06]  /*8100*/  FSEL R25, -R3, 0.11223486810922622681, !P0 ;  /* 0x3de5db6503197808 */ /* 0x000fcc0004000100 */
[----:B--2---:R-:W-:-:S08]  /*8110*/  DFMA R4, R20, R24, R4 ;  /* 0x000000181404722b */ /* 0x004fd00000000004 */
[----:B------:R-:W-:-:S08]  /*8120*/  DFMA R4, R20, R4, R6 ;  /* 0x000000041404722b */ /* 0x000fd00000000006 */
[----:B---3--:R-:W-:-:S08]  /*8130*/  DFMA R4, R20, R4, R8 ;  /* 0x000000041404722b */ /* 0x008fd00000000008 */
[----:B------:R-:W-:-:S08]  /*8140*/  DFMA R4, R20, R4, R10 ;  /* 0x000000041404722b */ /* 0x000fd0000000000a */
[----:B----4-:R-:W-:-:S08]  /*8150*/  DFMA R4, R20, R4, R16 ;  /* 0x000000041404722b */ /* 0x010fd00000000010 */
[----:B------:R-:W-:-:S08]  /*8160*/  DFMA R4, R20, R4, R18 ;  /* 0x000000041404722b */ /* 0x000fd00000000012 */
[----:B------:R-:W-:Y:S02]  /*8170*/  DFMA R12, R4, R12, R12 ;  /* 0x0000000c040c722b */ /* 0x000fe4000000000c */
[----:B------:R-:W-:Y:S01]  /*8180*/  DFMA R4, R20, R4, 1 ;  /* 0x3ff000001404742b */ /* 0x000fe20000000004 */
[----:B------:R-:W-:-:S09]  /*8190*/  @!P1 IMAD.MOV.U32 R20, RZ, RZ, RZ ;  /* 0x000000ffff149224 */ /* 0x000fd200078e00ff */
[----:B------:R-:W-:Y:S02]  /*81a0*/  FSEL R6, R4, R12, !P0 ;  /* 0x0000000c04067208 */ /* 0x000fe40004000000 */
[----:B------:R-:W-:Y:S02]  /*81b0*/  FSEL R7, R5, R13, !P0 ;  /* 0x0000000d05077208 */ /* 0x000fe40004000000 */
[----:B------:R-:W-:Y:S01]  /*81c0*/  LOP3.LUT P0, RZ, R2, 0x2, RZ, 0xc0, !PT ;  /* 0x0000000202ff7812 */ /* 0x000fe2000780c0ff */
[----:B------:R-:W-:-:S03]  /*81d0*/  @!P1 DMUL R2, RZ, R14 ;  /* 0x0000000eff029228 */ /* 0x000fc60000000000 */
[----:B------:R-:W-:-:S10]  /*81e0*/  DADD R4, RZ, -R6 ;  /* 0x00000000ff047229 */ /* 0x000fd40000000806 */
[----:B------:R-:W-:Y:S02]  /*81f0*/  FSEL R12, R6, R4, !P0 ;  /* 0x00000004060c7208 */ /* 0x000fe40004000000 */
[----:B------:R-:W-:Y:S01]  /*8200*/  FSEL R13, R7, R5, !P0 ;  /* 0x00000005070d7208 */ /* 0x000fe20004000000 */
[----:B------:R-:W-:Y:S06]  /*8210*/  @!P1 BRA `(.L_x_83) ;  /* 0x00000000005c9947 */ /* 0x000fec0003800000 */
[----:B------:R-:W-:Y:S01]  /*8220*/  UMOV UR6, 0x6dc9c883 ;  /* 0x6dc9c88300067882 */ /* 0x000fe20000000000 */
[----:B------:R-:W-:Y:S01]  /*8230*/  UMOV UR7, 0x3fe45f30 ;  /* 0x3fe45f3000077882 */ /* 0x000fe20000000000 */
[C---:B------:R-:W-:Y:S02]  /*8240*/  DSETP.GE.AND P0, PT, |R14|.reuse, 2.14748364800000000000e+09, PT ;  /* 0x41e000000e00742a */ /* 0x040fe40003f06200 */
        /* <DEDUP_REMOVED lines=18> */
[----:B------:R-:W-:Y:S02]  /*8370*/  IMAD.MOV.U32 R2, RZ, RZ, R4 ;  /* 0x000000ffff027224 */ /* 0x000fe400078e0004 */
[----:B------:R-:W-:-:S07]  /*8380*/  IMAD.MOV.U32 R3, RZ, RZ, R5 ;  /* 0x000000ffff037224 */ /* 0x000fce00078e0005 */
.L_x_83:
[----:B------:R-:W-:Y:S05]  /*8390*/  BSYNC.RECONVERGENT B4 ;  /* 0x0000000000047941 */ /* 0x000fea0003800200 */
.L_x_82:
        /* <DEDUP_REMOVED lines=9> */
[----:B------:R-:W-:-:S02]  /*8430*/  IMAD.MOV.U32 R24, RZ, RZ, 0x20fd8164 ;  /* 0x20fd8164ff187424 */ /* 0x000fc400078e00ff */
[----:B------:R-:W-:Y:S01]  /*8440*/  IMAD.MOV.U32 R21, RZ, RZ, 0x3da8ff83 ;  /* 0x3da8ff83ff157424 */ /* 0x000fe200078e00ff */
[----:B------:R-:W-:Y:S01]  /*8450*/  ISETP.NE.U32.AND P0, PT, R14, 0x1, PT ;  /* 0x000000010e00780c */ /* 0x000fe20003f05070 */
[----:B------:R-:W-:-:S03]  /*8460*/  DMUL R14, R2, R2 ;  /* 0x00000002020e7228 */ /* 0x000fc60000000000 */
        /* <DEDUP_REMOVED lines=9> */
[----:B------:R-:W-:-:S10]  /*8500*/  DFMA R4, R14, R4, 1 ;  /* 0x3ff000000e04742b */ /* 0x000fd40000000004 */
[----:B------:R-:W-:Y:S02]  /*8510*/  FSEL R4, R4, R2, !P0 ;  /* 0x0000000204047208 */ /* 0x000fe40004000000 */
[----:B------:R-:W-:Y:S02]  /*8520*/  FSEL R5, R5, R3, !P0 ;  /* 0x0000000305057208 */ /* 0x000fe40004000000 */
[----:B------:R-:W-:-:S04]  /*8530*/  LOP3.LUT P0, RZ, R20, 0x2, RZ, 0xc0, !PT ;  /* 0x0000000214ff7812 */ /* 0x000fc8000780c0ff */
[----:B------:R-:W-:-:S10]  /*8540*/  DADD R2, RZ, -R4 ;  /* 0x00000000ff027229 */ /* 0x000fd40000000804 */
[----:B------:R-:W-:Y:S02]  /*8550*/  FSEL R14, R4, R2, !P0 ;  /* 0x00000002040e7208 */ /* 0x000fe40004000000 */
[----:B------:R-:W-:Y:S01]  /*8560*/  FSEL R15, R5, R3, !P0 ;  /* 0x00000003050f7208 */ /* 0x000fe20004000000 */
[----:B------:R-:W-:Y:S06]  /*8570*/  BRA `(.L_x_76) ;  /* 0x0000001800407947 */ /* 0x000fec0003800000 */
.L_x_77:
[----:B------:R-:W-:-:S13]  /*8580*/  ISETP.GE.U32.AND P0, PT, R5, 0x7ff00000, PT ;  /* 0x7ff000000500780c */ /* 0x000fda0003f06070 */
[----:B------:R-:W-:Y:S05]  /*8590*/  @!P0 BRA `(.L_x_84) ;  /* 0x0000000000348947 */ /* 0x000fea0003800000 */
[----:B------:R-:W-:-:S04]  /*85a0*/  ISETP.NE.AND P0, PT, R7, 0x7ff00000, PT ;  /* 0x7ff000000700780c */ /* 0x000fc80003f05270 */
[----:B------:R-:W-:-:S13]  /*85b0*/  ISETP.EQ.AND P0, PT, R2, RZ, !P0 ;  /* 0x000000ff0200720c */ /* 0x000fda0004702270 */
[----:B------:R-:W-:-:S10]  /*85c0*/  @!P0 DADD R12, R14, -R14 ;  /* 0x000000000e0c8229 */ /* 0x000fd4000000080e */
[----:B------:R-:W-:Y:S02]  /*85d0*/  @!P0 IMAD.MOV.U32 R14, RZ, RZ, R12 ;  /* 0x000000ffff0e8224 */ /* 0x000fe400078e000c */
[----:B------:R-:W-:Y:S01]  /*85e0*/  @!P0 IMAD.MOV.U32 R15, RZ, RZ, R13 ;  /* 0x000000ffff0f8224 */ /* 0x000fe200078e000d */
[----:B------:R-:W-:Y:S06]  /*85f0*/  @!P0 BRA `(.L_x_76) ;  /* 0x0000001800208947 */ /* 0x000fec0003800000 */
[----:B------:R-:W-:Y:S01]  /*8600*/  DADD R14, R14, -R14 ;  /* 0x000000000e0e7229 */ /* 0x000fe2000000080e */
[----:B------:R-:W-:-:S04]  /*8610*/  ISETP.GT.AND P0, PT, R3, -0x1, PT ;  /* 0xffffffff0300780c */ /* 0x000fc80003f04270 */
[----:B------:R-:W-:Y:S02]  /*8620*/  FSEL R12, R2, RZ, P0 ;  /* 0x000000ff020c7208 */ /* 0x000fe40000000000 */
[----:B------:R-:W-:-:S03]  /*8630*/  FSEL R13, R3, RZ, P0 ;  /* 0x000000ff030d7208 */ /* 0x000fc60000000000 */
[----:B------:R-:W-:Y:S02]  /*8640*/  FSEL R14, R14, RZ, P0 ;  /* 0x000000ff0e0e7208 */ /* 0x000fe40000000000 */
[----:B------:R-:W-:Y:S01]  /*8650*/  FSEL R15, R15, RZ, P0 ;  /* 0x000000ff0f0f7208 */ /* 0x000fe20000000000 */
[----:B------:R-:W-:Y:S06]  /*8660*/  BRA `(.L_x_76) ;  /* 0x0000001800047947 */ /* 0x000fec0003800000 */
.L_x_84:
[----:B------:R-:W-:-:S05]  /*8670*/  VIADD R4, R3, 0xbf79d1be ;  /* 0xbf79d1be03047836 */ /* 0x000fca0000000000 */
[----:B------:R-:W-:-:S13]  /*8680*/  ISETP.GT.U32.AND P0, PT, R4, 0x108aa2, PT ;  /* 0x00108aa20400780c */ /* 0x000fda0003f04070 */
[----:B------:R-:W-:Y:S05]  /*8690*/  @P0 BRA `(.L_x_85) ;  /* 0x0000000c00280947 */ /* 0x000fea0003800000 */
[----:B------:R-:W-:Y:S01]  /*86a0*/  UMOV UR6, 0x19ba0da4 ;  /* 0x19ba0da400067882 */ /* 0x000fe20000000000 */
[----:B------:R-:W-:Y:S01]  /*86b0*/  UMOV UR7, 0x40937be3 ;  /* 0x40937be300077882 */ /* 0x000fe20000000000 */
[----:B------:R-:W-:Y:S01]  /*86c0*/  BSSY.RECONVERGENT B2, `(.L_x_86) ;  /* 0x000003c000027945 */ /* 0x000fe20003800200 */
[----:B------:R-:W-:Y:S01]  /*86d0*/  DADD R4, R2, -UR6 ;  /* 0x8000000602047e29 */ /* 0x000fe20008000000 */
[----:B------:R-:W-:Y:S01]  /*86e0*/  UMOV UR6, 0xfefa39ef ;  /* 0xfefa39ef00067882 */ /* 0x000fe20000000000 */
[----:B------:R-:W-:Y:S01]  /*86f0*/  IMAD.MOV.U32 R2, RZ, RZ, 0x652b82fe ;  /* 0x652b82feff027424 */ /* 0x000fe200078e00ff */
[----:B------:R-:W-:Y:S01]  /*8700*/  UMOV UR7, 0x3fe62e42 ;  /* 0x3fe62e4200077882 */ /* 0x000fe20000000000 */
[----:B------:R-:W-:-:S06]  /*8710*/  IMAD.MOV.U32 R3, RZ, RZ, 0x3ff71547 ;  /* 0x3ff71547ff037424 */ /* 0x000fcc00078e00ff */
[----:B------:R-:W-:Y:S01]  /*8720*/  DFMA R2, R4, R2, 6.75539944105574400000e+15 ;  /* 0x433800000402742b */ /* 0x000fe20000000002 */
[----:B------:R-:W-:-:S07]  /*8730*/  FSETP.GEU.AND P0, PT, |R5|, 4.1917929649353027344, PT ;  /* 0x4086232b0500780b */ /* 0x000fce0003f0e200 */
        /* <DEDUP_REMOVED lines=43> */
[----:B------:R-:W-:Y:S01]  /*89f0*/  @!P1 LEA.HI R3, R2, R2, RZ, 0x1 ;  /* 0x0000000202039211 */ /* 0x000fe200078f08ff */
[----:B------:R-:W-:Y:S01]  /*8a00*/  @!P1 IMAD.MOV.U32 R4, RZ, RZ, RZ ;  /* 0x000000ffff049224 */ /* 0x000fe200078e00ff */
[----:B------:R-:W-:Y:S02]  /*8a10*/  FSEL R13, R9, RZ, P0 ;  /* 0x000000ff090d7208 */ /* 0x000fe40000000000 */
[----:B------:R-:W-:-:S05]  /*8a20*/  @!P1 SHF.R.S32.HI R3, RZ, 0x1, R3 ;  /* 0x00000001ff039819 */ /* 0x000fca0000011403 */
[----:B------:R-:W-:Y:S02]  /*8a30*/  @!P1 IMAD.IADD R2, R2, 0x1, -R3 ;  /* 0x0000000102029824 */ /* 0x000fe400078e0a03 */
[----:B------:R-:W-:-:S03]  /*8a40*/  @!P1 IMAD R3, R3, 0x100000, R7 ;  /* 0x0010000003039824 */ /* 0x000fc600078e0207 */
[----:B------:R-:W-:Y:S01]  /*8a50*/  @!P1 LEA R5, R2, 0x3ff00000, 0x14 ;  /* 0x3ff0000002059811 */ /* 0x000fe200078ea0ff */
[----:B------:R-:W-:-:S06]  /*8a60*/  @!P1 IMAD.MOV.U32 R2, RZ, RZ, R6 ;  /* 0x000000ffff029224 */ /* 0x000fcc00078e0006 */
[----:B------:R-:W-:-:S11]  /*8a70*/  @!P1 DMUL R12, R2, R4 ;  /* 0x00000004020c9228 */ /* 0x000fd60000000000 */
.L_x_87:
[----:B------:R-:W-:Y:S05]  /*8a80*/  BSYNC.RECONVERGENT B2 ;  /* 0x0000000000027941 */ /* 0x000fea0003800200 */
.L_x_86:
[C---:B------:R-:W-:Y:S01]  /*8a90*/  LEA.HI R4, R13.reuse, 0xffffff09, RZ, 0xc ;  /* 0xffffff090d047811 */ /* 0x040fe200078f60ff */
[----:B------:R-:W-:Y:S01]  /*8aa0*/  DSETP.NEU.AND P0, PT, |R14|, +INF , PT ;  /* 0x7ff000000e00742a */ /* 0x000fe20003f0d200 */
[----:B------:R-:W-:Y:S01]  /*8ab0*/  LOP3.LUT R13, R13, 0xfffff, RZ, 0xc0, !PT ;  /* 0x000fffff0d0d7812 */ /* 0x000fe200078ec0ff */
[----:B------:R-:W-:Y:S01]  /*8ac0*/  BSSY.RECONVERGENT B4, `(.L_x_88) ;  /* 0x0000028000047945 */ /* 0x000fe20003800200 */
[----:B------:R-:W-:Y:S01]  /*8ad0*/  LOP3.LUT R3, R4, 0xffff, RZ, 0xc0, !PT ;  /* 0x0000ffff04037812 */ /* 0x000fe200078ec0ff */
[----:B------:R-:W-:Y:S01]  /*8ae0*/  IMAD.MOV.U32 R22, RZ, RZ, RZ ;  /* 0x000000ffff167224 */ /* 0x000fe200078e00ff */
[----:B------:R-:W-:Y:S02]  /*8af0*/  LOP3.LUT R13, R13, 0x7fe00000, RZ, 0xfc, !PT ;  /* 0x7fe000000d0d7812 */ /* 0x000fe400078efcff */
[----:B------:R-:W-:-:S04]  /*8b00*/  LEA.HI R2, R3, R4, RZ, 0x11 ;  /* 0x0000000403027211 */ /* 0x000fc800078f88ff */
[----:B------:R-:W-:-:S03]  /*8b10*/  PRMT R2, R2, 0x9910, RZ ;  /* 0x0000991002027816 */ /* 0x000fc600000000ff */
[----:B------:R-:W-:Y:S01]  /*8b20*/  @!P0 IMAD.MOV.U32 R24, RZ, RZ, 0x1 ;  /* 0x00000001ff188424 */ /* 0x000fe200078e00ff */
[----:B------:R-:W-:-:S04]  /*8b30*/  SHF.R.S32.HI R2, RZ, 0x1, R2 ;  /* 0x00000001ff027819 */ /* 0x000fc80000011402 */
[----:B------:R-:W-:Y:S01]  /*8b40*/  PRMT R23, R2, 0x9910, RZ ;  /* 0x0000991002177816 */ /* 0x000fe200000000ff */
[----:B------:R-:W-:-:S04]  /*8b50*/  @!P0 DMUL R2, RZ, R14 ;  /* 0x0000000eff028228 */ /* 0x000fc80000000000 */
[----:B------:R-:W-:Y:S01]  /*8b60*/  IMAD.IADD R4, R4, 0x1, -R23 ;  /* 0x0000000104047824 */ /* 0x000fe200078e0a17 */
[----:B------:R-:W-:-:S04]  /*8b70*/  LEA R23, R23, 0x3ff00000, 0x14 ;  /* 0x3ff0000017177811 */ /* 0x000fc800078ea0ff */
[----:B------:R-:W-:Y:S01]  /*8b80*/  LEA R21, R4, 0x3ff00000, 0x14 ;  /* 0x3ff0000004157811 */ /* 0x000fe200078ea0ff */
[----:B------:R-:W-:Y:S06]  /*8b90*/  @!P0 BRA `(.L_x_89) ;  /* 0x0000000000688947 */ /* 0x000fec0003800000 */
[----:B------:R-:W-:Y:S01]  /*8ba0*/  UMOV UR6, 0x6dc9c883 ;  /* 0x6dc9c88300067882 */ /* 0x000fe20000000000 */
[----:B------:R-:W-:Y:S01]  /*8bb0*/  UMOV UR7, 0x3fe45f30 ;  /* 0x3fe45f3000077882 */ /* 0x000fe20000000000 */
[C---:B------:R-:W-:Y:S01]  /*8bc0*/  DSETP.GE.AND P0, PT, |R14|.reuse, 2.14748364800000000000e+09, PT ;  /* 0x41e000000e00742a */ /* 0x040fe20003f06200 */
[----:B------:R-:W-:Y:S01]  /*8bd0*/  BSSY.RECONVERGENT B5, `(.L_x_90) ;  /* 0x0000015000057945 */ /* 0x000fe20003800200 */
[----:B------:R-:W-:Y:S01]  /*8be0*/  DMUL R4, R14, UR6 ;  /* 0x000000060e047c28 */ /* 0x000fe20008000000 */
[----:B------:R-:W-:Y:S01]  /*8bf0*/  UMOV UR6, 0x54442d18 ;  /* 0x54442d1800067882 */ /* 0x000fe20000000000 */
[----:B------:R-:W-:-:S04]  /*8c00*/  UMOV UR7, 0x3ff921fb ;  /* 0x3ff921fb00077882 */ /* 0x000fc80000000000 */
        /* <DEDUP_REMOVED lines=17> */
.L_x_91:
[----:B------:R-:W-:Y:S05]  /*8d20*/  BSYNC.RECONVERGENT B5 ;  /* 0x0000000000057941 */ /* 0x000fea0003800200 */
.L_x_90:
[----:B------:R-:W-:-:S07]  /*8d30*/  VIADD R24, R24, 0x1 ;  /* 0x0000000118187836 */ /* 0x000fce0000000000 */
.L_x_89:
[----:B------:R-:W-:Y:S05]  /*8d40*/  BSYNC.RECONVERGENT B4 ;  /* 0x0000000000047941 */ /* 0x000fea0003800200 */
.L_x_88:
        /* <DEDUP_REMOVED lines=28> */
[----:B------:R-:W-:-:S04]  /*8f10*/  LOP3.LUT P0, RZ, R24, 0x2, RZ, 0xc0, !PT ;  /* 0x0000000218ff7812 */ /* 0x000fc8000780c0ff */
[----:B------:R-:W-:-:S10]  /*8f20*/  DADD R2, RZ, -R4 ;  /* 0x00000000ff027229 */ /* 0x000fd40000000804 */
[----:B------:R-:W-:Y:S02]  /*8f30*/  FSEL R24, R4, R2, !P0 ;  /* 0x0000000204187208 */ /* 0x000fe40004000000 */
[----:B------:R-:W-:Y:S01]  /*8f40*/  FSEL R25, R5, R3, !P0 ;  /* 0x0000000305197208 */ /* 0x000fe20004000000 */
[----:B------:R-:W-:-:S05]  /*8f50*/  @!P1 DMUL R2, RZ, R14 ;  /* 0x0000000eff029228 */ /* 0x000fca0000000000 */
[----:B------:R-:W-:-:S08]  /*8f60*/  DMUL R24, R12, R24 ;  /* 0x000000180c187228 */ /* 0x000fd00000000000 */
[----:B------:R-:W-:Y:S01]  /*8f70*/  DMUL R24, R22, R24 ;  /* 0x0000001816187228 */ /* 0x000fe20000000000 */
[----:B------:R-:W-:Y:S10]  /*8f80*/  @!P1 BRA `(.L_x_93) ;  /* 0x00000000005c9947 */ /* 0x000ff40003800000 */
        /* <DEDUP_REMOVED lines=23> */
.L_x_93:
[----:B------:R-:W-:Y:S05]  /*9100*/  BSYNC.RECONVERGENT B4 ;  /* 0x0000000000047941 */ /* 0x000fea0003800200 */
.L_x_92:
        /* <DEDUP_REMOVED lines=14> */
[----:B------:R-:W-:Y:S01]  /*91f0*/  FSEL R31, -R20, 0.11223486810922622681, !P0 ;  /* 0x3de5db65141f7808 */ /* 0x000fe20004000100 */
[----:B------:R-:W-:-:S05]  /*9200*/  IMAD.MOV.U32 R20, RZ, RZ, RZ ;  /* 0x000000ffff147224 */ /* 0x000fca00078e00ff */
        /* <DEDUP_REMOVED lines=13> */
[----:B------:R-:W-:-:S06]  /*92e0*/  FSEL R3, R5, R3, !P0 ;  /* 0x0000000305037208 */ /* 0x000fcc0004000000 */
[----:B------:R-:W-:-:S08]  /*92f0*/  DMUL R12, R12, R2 ;  /* 0x000000020c0c7228 */ /* 0x000fd00000000000 */
[----:B------:R-:W-:Y:S02]  /*9300*/  DMUL R14, R22, R12 ;  /* 0x0000000c160e7228 */ /* 0x000fe40000000000 */
[----:B------:R-:W-:-:S06]  /*9310*/  DMUL R12, R24, R20 ;  /* 0x00000014180c7228 */ /* 0x000fcc0000000000 */
[----:B------:R-:W-:Y:S01]  /*9320*/  DMUL R14, R20, R14 ;  /* 0x0000000e140e7228 */ /* 0x000fe20000000000 */
[----:B------:R-:W-:Y:S10]  /*9330*/  BRA `(.L_x_76) ;  /* 0x0000000800d07947 */ /* 0x000ff40003800000 */
.L_x_85:
[----:B------:R-:W-:Y:S01]  /*9340*/  IMAD.MOV.U32 R4, RZ, RZ, 0x652b82fe ;  /* 0x652b82feff047424 */ /* 0x000fe200078e00ff */
[----:B------:R-:W-:Y:S01]  /*9350*/  UMOV UR6, 0xfefa39ef ;  /* 0xfefa39ef00067882 */ /* 0x000fe20000000000 */
[----:B------:R-:W-:Y:S01]  /*9360*/  IMAD.MOV.U32 R5, RZ, RZ, 0x3ff71547 ;  /* 0x3ff71547ff057424 */ /* 0x000fe200078e00ff */
[----:B------:R-:W-:Y:S01]  /*9370*/  UMOV UR7, 0x3fe62e42 ;  /* 0x3fe62e4200077882 */ /* 0x000fe20000000000 */
[----:B------:R-:W-:Y:S01]  /*9380*/  DSETP.NEU.AND P2, PT, |R14|, +INF , PT ;  /* 0x7ff000000e00742a */ /* 0x000fe20003f4d200 */
[----:B------:R-:W-:Y:S01]  /*9390*/  FSETP.GEU.AND P0, PT, |R3|, 4.1917929649353027344, PT ;  /* 0x4086232b0300780b */ /* 0x000fe20003f0e200 */
[----:B------:R-:W-:Y:S02]  /*93a0*/  BSSY.RECONVERGENT B2, `(.L_x_94) ;  /* 0x0000037000027945 */ /* 0x000fe40003800200 */
[----:B------:R-:W-:-:S08]  /*93b0*/  DFMA R4, R2, R4, 6.75539944105574400000e+15 ;  /* 0x433800000204742b */ /* 0x000fd00000000004 */
[----:B------:R-:W-:Y:S02]  /*93c0*/  DADD R6, R4, -6.75539944105574400000e+15 ;  /* 0xc338000004067429 */ /* 0x000fe40000000000 */
[----:B------:R-:W-:-:S06]  /*93d0*/  @!P2 DMUL R12, RZ, R14 ;  /* 0x0000000eff0ca228 */ /* 0x000fcc0000000000 */
        /* <DEDUP_REMOVED lines=43> */
[----:B------:R-:W-:Y:S01]  /*9690*/  @!P1 IMAD.MOV.U32 R2, RZ, RZ, R6 ;  /* 0x000000ffff029224 */ /* 0x000fe200078e0006 */
[----:B------:R-:W-:Y:S02]  /*96a0*/  FSEL R21, R9, RZ, P0 ;  /* 0x000000ff09157208 */ /* 0x000fe40000000000 */
[----:B------:R-:W-:-:S05]  /*96b0*/  @!P1 SHF.R.S32.HI R5, RZ, 0x1, R5 ;  /* 0x00000001ff059819 */ /* 0x000fca0000011405 */
[----:B------:R-:W-:Y:S02]  /*96c0*/  @!P1 IMAD.IADD R4, R4, 0x1, -R5 ;  /* 0x0000000104049824 */ /* 0x000fe400078e0a05 */
[----:B------:R-:W-:-:S03]  /*96d0*/  @!P1 IMAD R3, R5, 0x100000, R7 ;  /* 0x0010000005039824 */ /* 0x000fc600078e0207 */
[----:B------:R-:W-:Y:S01]  /*96e0*/  @!P1 LEA R5, R4, 0x3ff00000, 0x14 ;  /* 0x3ff0000004059811 */ /* 0x000fe200078ea0ff */
[----:B------:R-:W-:-:S06]  /*96f0*/  @!P1 IMAD.MOV.U32 R4, RZ, RZ, RZ ;  /* 0x000000ffff049224 */ /* 0x000fcc00078e00ff */
[----:B------:R-:W-:-:S11]  /*9700*/  @!P1 DMUL R20, R2, R4 ;  /* 0x0000000402149228 */ /* 0x000fd60000000000 */
.L_x_95:
[----:B------:R-:W-:Y:S05]  /*9710*/  BSYNC.RECONVERGENT B2 ;  /* 0x0000000000027941 */ /* 0x000fea0003800200 */
.L_x_94:
[----:B------:R-:W-:Y:S01]  /*9720*/  BSSY.RECONVERGENT B4, `(.L_x_96) ;  /* 0x000001c000047945 */ /* 0x000fe20003800200 */
[----:B------:R-:W-:-:S03]  /*9730*/  @!P2 IMAD.MOV.U32 R2, RZ, RZ, 0x1 ;  /* 0x00000001ff02a424 */ /* 0x000fc600078e00ff */
[----:B------:R-:W-:Y:S05]  /*9740*/  @!P2 BRA `(.L_x_97) ;  /* 0x000000000064a947 */ /* 0x000fea0003800000 */
        /* <DEDUP_REMOVED lines=23> */
.L_x_99:
[----:B------:R-:W-:Y:S05]  /*98c0*/  BSYNC.RECONVERGENT B5 ;  /* 0x0000000000057941 */ /* 0x000fea0003800200 */
.L_x_98:
[----:B------:R-:W-:-:S07]  /*98d0*/  VIADD R2, R3, 0x1 ;  /* 0x0000000103027836 */ /* 0x000fce0000000000 */
.L_x_97:
[----:B------:R-:W-:Y:S05]  /*98e0*/  BSYNC.RECONVERGENT B4 ;  /* 0x0000000000047941 */ /* 0x000fea0003800200 */
.L_x_96:
        /* <DEDUP_REMOVED lines=57> */
.L_x_101:
[----:B------:R-:W-:Y:S05]  /*9c80*/  BSYNC.RECONVERGENT B4 ;  /* 0x0000000000047941 */ /* 0x000fea0003800200 */
.L_x_100:
        /* <DEDUP_REMOVED lines=30> */
[----:B------:R-:W-:-:S11]  /*9e70*/  DMUL R14, R20, R14 ;  /* 0x0000000e140e7228 */ /* 0x000fd60000000000 */
.L_x_76:
[----:B------:R-:W-:Y:S05]  /*9e80*/  BSYNC.RECONVERGENT B1 ;  /* 0x0000000000017941 */ /* 0x000fea0003800200 */
.L_x_74:
[----:B------:R-:W0:Y:S02]  /*9e90*/  LDC.64 R2, c[0x0][0x3a8] ;  /* 0x0000ea00ff027b82 */ /* 0x000e240000000a00 */
[----:B0-----:R-:W-:-:S05]  /*9ea0*/  IMAD.WIDE R2, R0, 0x10, R2 ;  /* 0x0000001000027825 */ /* 0x001fca00078e0202 */
[----:B------:R0:W-:Y:S02]  /*9eb0*/  STG.E.128 desc[UR8][R2.64], R12 ;  /* 0x0000000c02007986 */ /* 0x0001e4000c101d08 */
.L_x_16:
[----:B------:R-:W-:Y:S05]  /*9ec0*/  BSYNC.RECONVERGENT B0 ;  /* 0x0000000000007941 */ /* 0x000fea0003800200 */
.L_x_15:
[----:B0-----:R-:W0:Y:S02]  /*9ed0*/  LDC R2, c[0x0][0x3a0] ;  /* 0x0000e800ff027b82 */ /* 0x001e240000000800 */
[----:B0-----:R-:W-:-:S05]  /*9ee0*/  IMAD R3, R2, UR4, RZ ;  /* 0x0000000402037c24 */ /* 0x001fca000f8e02ff */
[----:B------:R-:W-:-:S13]  /*9ef0*/  ISETP.GE.AND P0, PT, R0, R3, PT ;  /* 0x000000030000720c */ /* 0x000fda0003f06270 */
[----:B------:R-:W-:Y:S05]  /*9f00*/  @P0 EXIT ;  /* 0x000000000000094d */ /* 0x000fea0003800000 */
[----:B------:R-:W0:Y:S01]  /*9f10*/  LDCU UR4, c[0x0][0x39c] ;  /* 0x00007380ff0477ac */ /* 0x000e220008000800 */
[----:B------:R-:W-:Y:S01]  /*9f20*/  IABS R9, R0 ;  /* 0x0000000000097213 */ /* 0x000fe20000000000 */
[----:B------:R-:W1:Y:S01]  /*9f30*/  LDC.64 R12, c[0x0][0x380] ;  /* 0x0000e000ff0c7b82 */ /* 0x000e620000000a00 */
[----:B------:R-:W-:Y:S01]  /*9f40*/  IABS R11, R2 ;  /* 0x00000002000b7213 */ /* 0x000fe20000000000 */
[----:B0-----:R-:W-:-:S05]  /*9f50*/  IMAD R3, R2, UR4, RZ ;  /* 0x0000000402037c24 */ /* 0x001fca000f8e02ff */
[-C--:B------:R-:W-:Y:S02]  /*9f60*/  IABS R8, R3.reuse ;  /* 0x0000000300087213 */ /* 0x080fe40000000000 */
[----:B------:R-:W-:Y:S02]  /*9f70*/  IABS R10, R3 ;  /* 0x00000003000a7213 */ /* 0x000fe40000000000 */
[----:B------:R-:W0:Y:S08]  /*9f80*/  I2F.RP R6, R8 ;  /* 0x0000000800067306 */ /* 0x000e300000209400 */
[----:B0-----:R-:W0:Y:S02]  /*9f90*/  MUFU.RCP R6, R6 ;  /* 0x0000000600067308 */ /* 0x001e240000001000 */
[----:B0-----:R-:W-:-:S06]  /*9fa0*/  VIADD R4, R6, 0xffffffe ;  /* 0x0ffffffe06047836 */ /* 0x001fcc0000000000 */
[----:B------:R0:W2:Y:S02]  /*9fb0*/  F2I.FTZ.U32.TRUNC.NTZ R5, R4 ;  /* 0x0000000400057305 */ /* 0x0000a4000021f000 */
[----:B0-----:R-:W-:Y:S02]  /*9fc0*/  IMAD.MOV.U32 R4, RZ, RZ, RZ ;  /* 0x000000ffff047224 */ /* 0x001fe400078e00ff */
[----:B--2---:R-:W-:-:S04]  /*9fd0*/  IMAD.MOV R7, RZ, RZ, -R5 ;  /* 0x000000ffff077224 */ /* 0x004fc800078e0a05 */
[----:B------:R-:W-:-:S04]  /*9fe0*/  IMAD R7, R7, R8, RZ ;  /* 0x0000000807077224 */ /* 0x000fc800078e02ff */
[----:B------:R-:W-:-:S04]  /*9ff0*/  IMAD.HI.U32 R5, R5, R7, R4 ;  /* 0x0000000705057227 */ /* 0x000fc800078e0004 */
[----:B------:R-:W-:Y:S02]  /*a000*/  IMAD.MOV.U32 R7, RZ, RZ, R9 ;  /* 0x000000ffff077224 */ /* 0x000fe400078e0009 */
[----:B------:R-:W-:Y:S02]  /*a010*/  IMAD.MOV R9, RZ, RZ, -R10 ;  /* 0x000000ffff097224 */ /* 0x000fe400078e0a0a */
[----:B------:R-:W-:-:S04]  /*a020*/  IMAD.HI.U32 R4, R5, R7, RZ ;  /* 0x0000000705047227 */ /* 0x000fc800078e00ff */
[----:B------:R-:W-:Y:S02]  /*a030*/  IMAD.MOV.U32 R10, RZ, RZ, R11 ;  /* 0x000000ffff0a7224 */ /* 0x000fe400078e000b */
[----:B------:R-:W-:Y:S02]  /*a040*/  IMAD R5, R4, R9, R7 ;  /* 0x0000000904057224 */ /* 0x000fe400078e0207 */
[----:B------:R-:W0:Y:S03]  /*a050*/  I2F.RP R6, R10 ;  /* 0x0000000a00067306 */ /* 0x000e260000209400 */
[----:B------:R-:W-:-:S05]  /*a060*/  ISETP.GT.U32.AND P1, PT, R8, R5, PT ;  /* 0x000000050800720c */ /* 0x000fca0003f24070 */
[----:B0-----:R-:W0:Y:S08]  /*a070*/  MUFU.RCP R6, R6 ;  /* 0x0000000600067308 */ /* 0x001e300000001000 */
[----:B------:R-:W-:Y:S02]  /*a080*/  @!P1 IMAD.IADD R5, R5, 0x1, -R8 ;  /* 0x0000000105059824 */ /* 0x000fe400078e0a08 */
[----:B------:R-:W-:Y:S01]  /*a090*/  @!P1 VIADD R4, R4, 0x1 ;  /* 0x0000000104049836 */ /* 0x000fe20000000000 */
[----:B------:R-:W-:-:S02]  /*a0a0*/  ISETP.NE.AND P1, PT, R3, RZ, PT ;  /* 0x000000ff0300720c */ /* 0x000fc40003f25270 */
[----:B------:R-:W-:Y:S02]  /*a0b0*/  ISETP.GE.U32.AND P0, PT, R5, R8, PT ;  /* 0x000000080500720c */ /* 0x000fe40003f06070 */
[----:B------:R-:W-:-:S04]  /*a0c0*/  LOP3.LUT R5, R0, R3, RZ, 0x3c, !PT ;  /* 0x0000000300057212 */ /* 0x000fc800078e3cff */
[----:B------:R-:W-:Y:S01]  /*a0d0*/  ISETP.GE.AND P2, PT, R5, RZ, PT ;  /* 0x000000ff0500720c */ /* 0x000fe20003f46270 */
[----:B0-----:R-:W-:-:S06]  /*a0e0*/  VIADD R5, R6, 0xffffffe ;  /* 0x0ffffffe06057836 */ /* 0x001fcc0000000000 */
[----:B------:R-:W-:Y:S01]  /*a0f0*/  @P0 VIADD R4, R4, 0x1 ;  /* 0x0000000104040836 */ /* 0x000fe20000000000 */
[----:B------:R-:W0:Y:S03]  /*a100*/  F2I.FTZ.U32.TRUNC.NTZ R5, R5 ;  /* 0x0000000500057305 */ /* 0x000e26000021f000 */
[----:B------:R-:W-:-:S04]  /*a110*/  IMAD.MOV.U32 R9, RZ, RZ, R4 ;  /* 0x000000ffff097224 */ /* 0x000fc800078e0004 */
[----:B------:R-:W-:Y:S01]  /*a120*/  @!P2 IMAD.MOV R9, RZ, RZ, -R9 ;  /* 0x000000ffff09a224 */ /* 0x000fe200078e0a09 */
[----:B------:R-:W-:-:S05]  /*a130*/  @!P1 LOP3.LUT R9, RZ, R3, RZ, 0x33, !PT ;  /* 0x00000003ff099212 */ /* 0x000fca00078e33ff */
[----:B------:R-:W-:Y:S02]  /*a140*/  IMAD.MOV R4, RZ, RZ, -R9 ;  /* 0x000000ffff047224 */ /* 0x000fe400078e0a09 */
[--C-:B0-----:R-:W-:Y:S02]  /*a150*/  IMAD.MOV R7, RZ, RZ, -R5.reuse ;  /* 0x000000ffff077224 */ /* 0x101fe400078e0a05 */
[----:B------:R-:W-:Y:S02]  /*a160*/  IMAD R3, R3, R4, R0 ;  /* 0x0000000403037224 */ /* 0x000fe400078e0200 */
[----:B------:R-:W-:Y:S02]  /*a170*/  IMAD R7, R7, R10, RZ ;  /* 0x0000000a07077224 */ /* 0x000fe400078e02ff */
[----:B------:R-:W-:Y:S01]  /*a180*/  IMAD.MOV.U32 R4, RZ, RZ, RZ ;  /* 0x000000ffff047224 */ /* 0x000fe200078e00ff */
[----:B------:R-:W-:Y:S02]  /*a190*/  IABS R6, R3 ;  /* 0x0000000300067213 */ /* 0x000fe40000000000 */
[----:B------:R-:W-:Y:S01]  /*a1a0*/  LOP3.LUT R3, R3, R2, RZ, 0x3c, !PT ;  /* 0x0000000203037212 */ /* 0x000fe200078e3cff */
[----:B------:R-:W-:-:S03]  /*a1b0*/  IMAD.HI.U32 R4, R5, R7, R4 ;  /* 0x0000000705047227 */ /* 0x000fc600078e0004 */
[----:B------:R-:W-:Y:S01]  /*a1c0*/  ISETP.GE.AND P2, PT, R3, RZ, PT ;  /* 0x000000ff0300720c */ /* 0x000fe20003f46270 */
[----:B------:R-:W-:-:S04]  /*a1d0*/  IMAD.MOV.U32 R5, RZ, RZ, R6 ;  /* 0x000000ffff057224 */ /* 0x000fc800078e0006 */
[----:B------:R-:W-:-:S04]  /*a1e0*/  IMAD.HI.U32 R4, R4, R5, RZ ;  /* 0x0000000504047227 */ /* 0x000fc800078e00ff */
[----:B------:R-:W-:-:S04]  /*a1f0*/  IMAD.MOV R6, RZ, RZ, -R4 ;  /* 0x000000ffff067224 */ /* 0x000fc800078e0a04 */
[----:B------:R-:W-:-:S05]  /*a200*/  IMAD R5, R10, R6, R5 ;  /* 0x000000060a057224 */ /* 0x000fca00078e0205 */
[----:B------:R-:W-:-:S13]  /*a210*/  ISETP.GT.U32.AND P1, PT, R10, R5, PT ;  /* 0x000000050a00720c */ /* 0x000fda0003f24070 */
[----:B------:R-:W-:Y:S02]  /*a220*/  @!P1 IMAD.IADD R5, R5, 0x1, -R10 ;  /* 0x0000000105059824 */ /* 0x000fe400078e0a0a */
[----:B------:R-:W-:Y:S01]  /*a230*/  @!P1 VIADD R4, R4, 0x1 ;  /* 0x0000000104049836 */ /* 0x000fe20000000000 */
[----:B------:R-:W-:Y:S02]  /*a240*/  ISETP.NE.AND P1, PT, R2, RZ, PT ;  /* 0x000000ff0200720c */ /* 0x000fe40003f25270 */
[----:B------:R-:W-:-:S13]  /*a250*/  ISETP.GE.U32.AND P0, PT, R5, R10, PT ;  /* 0x0000000a0500720c */ /* 0x000fda0003f06070 */
[----:B------:R-:W-:-:S04]  /*a260*/  @P0 VIADD R4, R4, 0x1 ;  /* 0x0000000104040836 */ /* 0x000fc80000000000 */
[----:B------:R-:W-:Y:S01]  /*a270*/  @!P2 IMAD.MOV R4, RZ, RZ, -R4 ;  /* 0x000000ffff04a224 */ /* 0x000fe200078e0a04 */
[----:B------:R-:W-:-:S05]  /*a280*/  @!P1 LOP3.LUT R4, RZ, R2, RZ, 0x33, !PT ;  /* 0x00000002ff049212 */ /* 0x000fca00078e33ff */
[----:B------:R-:W-:-:S04]  /*a290*/  IMAD R3, R9, UR4, R4 ;  /* 0x0000000409037c24 */ /* 0x000fc8000f8e0204 */
[----:B-1----:R-:W-:-:S06]  /*a2a0*/  IMAD.WIDE R12, R3, 0x10, R12 ;  /* 0x00000010030c7825 */ /* 0x002fcc00078e020c */
        /* <DEDUP_REMOVED lines=90> */
.L_x_105:
[----:B------:R-:W-:Y:S01]  /*a850*/  IMAD.MOV.U32 R2, RZ, RZ, 0x0 ;  /* 0x00000000ff027424 */ /* 0x000fe200078e00ff */
[----:B------:R-:W-:Y:S01]  /*a860*/  LOP3.LUT P0, RZ, R5, 0x7fffffff, RZ, 0xc0, !PT ;  /* 0x7fffffff05ff7812 */ /* 0x000fe2000780c0ff */
[----:B------:R-:W-:-:S06]  /*a870*/  IMAD.MOV.U32 R3, RZ, RZ, 0x7ff00000 ;  /* 0x7ff00000ff037424 */ /* 0x000fcc00078e00ff */
[----:B------:R-:W-:-:S10]  /*a880*/  DFMA R2, R4, R2, +INF ;  /* 0x7ff000000402742b */ /* 0x000fd40000000002 */
[----:B------:R-:W-:Y:S02]  /*a890*/  FSEL R2, R2, RZ, P0 ;  /* 0x000000ff02027208 */ /* 0x000fe40000000000 */
[----:B------:R-:W-:-:S07]  /*a8a0*/  FSEL R3, R3, -QNAN , P0 ;  /* 0xfff0000003037808 */ /* 0x000fce0000000000 */
.L_x_106:
[----:B------:R-:W-:Y:S05]  /*a8b0*/  BSYNC.RECONVERGENT B1 ;  /* 0x0000000000017941 */ /* 0x000fea0003800200 */
.L_x_104:
        /* <DEDUP_REMOVED lines=29> */
.L_x_108:
[----:B------:R-:W-:Y:S05]  /*aa90*/  BSYNC.RECONVERGENT B1 ;  /* 0x0000000000017941 */ /* 0x000fea0003800200 */
.L_x_107:
[----:B------:R-:W-:Y:S01]  /*aaa0*/  DMUL R4, R6, R6 ;  /* 0x0000000606047228 */ /* 0x000fe20000000000 */
[----:B------:R-:W-:Y:S01]  /*aab0*/  IMAD.MOV.U32 R8, RZ, RZ, -0x2449a4b7 ;  /* 0xdbb65b49ff087424 */ /* 0x000fe200078e00ff */
[----:B------:R-:W-:Y:S01]  /*aac0*/  UMOV UR4, 0x2a25ff7e ;  /* 0x2a25ff7e00047882 */ /* 0x000fe20000000000 */
[----:B------:R-:W-:Y:S01]  /*aad0*/  IMAD.MOV.U32 R9, RZ, RZ, 0x3f2d3b63 ;  /* 0x3f2d3b63ff097424 */ /* 0x000fe200078e00ff */
[----:B------:R-:W-:Y:S01]  /*aae0*/  UMOV UR5, 0x3ef53e1d ;  /* 0x3ef53e1d00057882 */ /* 0x000fe20000000000 */
[----:B------:R-:W-:Y:S01]  /*aaf0*/  ISETP.GE.AND P2, PT, R13, RZ, PT ;  /* 0x000000ff0d00720c */ /* 0x000fe20003f46270 */
[----:B------:R-:W-:Y:S01]  /*ab00*/  DSETP.NEU.AND P3, PT, R18, RZ, PT ;  /* 0x000000ff1200722a */ /* 0x000fe20003f6d000 */
[----:B------:R-:W-:Y:S02]  /*ab10*/  @P1 IMAD.MOV.U32 R10, RZ, RZ, 0x54442d18 ;  /* 0x54442d18ff0a1424 */ /* 0x000fe400078e00ff */
[----:B------:R-:W-:Y:S01]  /*ab20*/  DFMA R8, R4, -UR4, R8 ;  /* 0x8000000404087c2b */ /* 0x000fe20008000008 */
[----:B------:R-:W-:Y:S01]  /*ab30*/  UMOV UR4, 0x8dde082e ;  /* 0x8dde082e00047882 */ /* 0x000fe20000000000 */
[----:B------:R-:W-:Y:S01]  /*ab40*/  UMOV UR5, 0x3f531278 ;  /* 0x3f53127800057882 */ /* 0x000fe20000000000 */
[----:B------:R-:W-:Y:S01]  /*ab50*/  @P1 PLOP3.LUT P0, PT, P2, PT, PT, 0x80, 0x8 ;  /* 0x000000000008181c */ /* 0x000fe2000170f070 */
[----:B------:R-:W-:-:S04]  /*ab60*/  @P1 IMAD.MOV.U32 R11, RZ, RZ, 0x3ff921fb ;  /* 0x3ff921fbff0b1424 */ /* 0x000fc800078e00ff */
        /* <DEDUP_REMOVED lines=52> */
[----:B------:R-:W-:-:S05]  /*aeb0*/  @!P1 IMAD.MOV.U32 R7, RZ, RZ, 0x400921fb ;  /* 0x400921fbff079424 */ /* 0x000fca00078e00ff */
[----:B------:R-:W-:Y:S02]  /*aec0*/  @P1 DADD R4, -RZ, -R8 ;  /* 0x00000000ff041229 */ /* 0x000fe40000000908 */
[----:B------:R-:W-:-:S08]  /*aed0*/  @!P1 DADD R6, -R8, R6 ;  /* 0x0000000008069229 */ /* 0x000fd00000000106 */
[----:B------:R-:W-:Y:S02]  /*aee0*/  @P1 FSEL R4, R8, R4, !P0 ;  /* 0x0000000408041208 */ /* 0x000fe40004000000 */
[----:B------:R-:W-:Y:S02]  /*aef0*/  @P1 FSEL R5, R9, R5, !P0 ;  /* 0x0000000509051208 */ /* 0x000fe40004000000 */
[----:B------:R-:W-:-:S04]  /*af00*/  @!P1 PLOP3.LUT P0, PT, P2, PT, PT, 0x80, 0x8 ;  /* 0x000000000008981c */ /* 0x000fc8000170f070 */
[----:B------:R-:W-:Y:S01]  /*af10*/  @P1 DADD R4, R4, R10 ;  /* 0x0000000004041229 */ /* 0x000fe2000000000a */
[----:B------:R-:W-:-:S05]  /*af20*/  @P3 IMAD.MOV.U32 R11, RZ, RZ, 0x4002d97c ;  /* 0x4002d97cff0b3424 */ /* 0x000fca00078e00ff */
[----:B------:R-:W-:Y:S02]  /*af30*/  @!P1 FSEL R4, R6, R8, !P0 ;  /* 0x0000000806049208 */ /* 0x000fe40004000000 */
[----:B------:R-:W-:Y:S01]  /*af40*/  @!P1 FSEL R5, R7, R9, !P0 ;  /* 0x0000000907059208 */ /* 0x000fe20004000000 */
[C-C-:B------:R-:W-:Y:S01]  /*af50*/  @P3 DSETP.NEU.AND P1, PT, |R12|.reuse, |R14|.reuse, PT ;  /* 0x4000000e0c00322a */ /* 0x140fe20003f2d200 */
[----:B------:R-:W-:Y:S01]  /*af60*/  @P3 IMAD.MOV.U32 R9, RZ, RZ, 0x7f3321d2 ;  /* 0x7f3321d2ff093424 */ /* 0x000fe200078e00ff */
[----:B------:R-:W-:Y:S01]  /*af70*/  @P3 FSEL R11, R11, 1.8213495016098022461, !P0 ;  /* 0x3fe921fb0b0b3808 */ /* 0x000fe20004000000 */
[----:B------:R-:W-:Y:S01]  /*af80*/  DADD R12, |R12|, |R14| ;  /* 0x000000000c0c7229 */ /* 0x000fe2000000060e */
[----:B------:R-:W-:Y:S02]  /*af90*/  @!P3 FSEL R7, RZ, 2.1426990032196044922, P0 ;  /* 0x400921fbff07b808 */ /* 0x000fe40000000000 */
[----:B------:R-:W-:Y:S02]  /*afa0*/  @P3 FSEL R9, R9, 3.37028055040000000000e+12, !P0 ;  /* 0x54442d1809093808 */ /* 0x000fe40004000000 */
        /* <DEDUP_REMOVED lines=10> */
.L_x_103:
        /* <DEDUP_REMOVED lines=36> */
.L_x_112:
[----:B------:R-:W-:Y:S05]  /*b290*/  BSYNC.RECONVERGENT B1 ;  /* 0x0000000000017941 */ /* 0x000fea0003800200 */
.L_x_111:
        /* <DEDUP_REMOVED lines=24> */
.L_x_114:
[----:B------:R-:W-:Y:S05]  /*b420*/  BSYNC.RECONVERGENT B1 ;  /* 0x0000000000017941 */ /* 0x000fea0003800200 */
.L_x_113:
        /* <DEDUP_REMOVED lines=121> */
.L_x_116:
[----:B------:R-:W-:Y:S01]  /*bbc0*/  IMAD.MOV.U32 R2, RZ, RZ, 0x0 ;  /* 0x00000000ff027424 */ /* 0x000fe200078e00ff */
[----:B------:R-:W-:Y:S01]  /*bbd0*/  LOP3.LUT P0, RZ, R7, 0x7fffffff, RZ, 0xc0, !PT ;  /* 0x7fffffff07ff7812 */ /* 0x000fe2000780c0ff */
[----:B------:R-:W-:-:S06]  /*bbe0*/  IMAD.MOV.U32 R3, RZ, RZ, 0x7ff00000 ;  /* 0x7ff00000ff037424 */ /* 0x000fcc00078e00ff */
[----:B------:R-:W-:-:S10]  /*bbf0*/  DFMA R2, R6, R2, +INF ;  /* 0x7ff000000602742b */ /* 0x000fd40000000002 */
[----:B------:R-:W-:Y:S02]  /*bc00*/  FSEL R2, R2, RZ, P0 ;  /* 0x000000ff02027208 */ /* 0x000fe40000000000 */
[----:B------:R-:W-:-:S07]  /*bc10*/  FSEL R3, R3, -QNAN , P0 ;  /* 0xfff0000003037808 */ /* 0x000fce0000000000 */
.L_x_117:
[----:B------:R-:W-:Y:S05]  /*bc20*/  BSYNC.RECONVERGENT B1 ;  /* 0x0000000000017941 */ /* 0x000fea0003800200 */
.L_x_115:
        /* <DEDUP_REMOVED lines=23> */
.L_x_119:
[----:B------:R-:W-:Y:S05]  /*bda0*/  BSYNC.RECONVERGENT B1 ;  /* 0x0000000000017941 */ /* 0x000fea0003800200 */
.L_x_118:
        /* <DEDUP_REMOVED lines=92> */
.L_x_110:
        /* <DEDUP_REMOVED lines=12> */
[----:B------:R-:W-:Y:S02]  /*c430*/  @!P1 IMAD.MOV.U32 R8, RZ, RZ, 0x54442d18 ;  /* 0x54442d18ff089424 */ /* 0x000fe400078e00ff */
        /* <DEDUP_REMOVED lines=81> */
.L_x_121:
        /* <DEDUP_REMOVED lines=28> */
.L_x_125:
[----:B------:R-:W-:Y:S05]  /*cb10*/  BSYNC.RECONVERGENT B3 ;  /* 0x0000000000037941 */ /* 0x000fea0003800200 */
.L_x_124:
        /* <DEDUP_REMOVED lines=30> */
.L_x_123:
        /* <DEDUP_REMOVED lines=77> */
.L_x_127:
[----:B------:R-:W-:Y:S01]  /*d1d0*/  IMAD.MOV.U32 R4, RZ, RZ, 0x0 ;  /* 0x00000000ff047424 */ /* 0x000fe200078e00ff */
[----:B------:R-:W-:Y:S01]  /*d1e0*/  LOP3.LUT P0, RZ, R9, 0x7fffffff, RZ, 0xc0, !PT ;  /* 0x7fffffff09ff7812 */ /* 0x000fe2000780c0ff */
[----:B------:R-:W-:-:S06]  /*d1f0*/  IMAD.MOV.U32 R5, RZ, RZ, 0x7ff00000 ;  /* 0x7ff00000ff057424 */ /* 0x000fcc00078e00ff */
[----:B------:R-:W-:-:S10]  /*d200*/  DFMA R4, R8, R4, +INF ;  /* 0x7ff000000804742b */ /* 0x000fd40000000004 */
[----:B------:R-:W-:Y:S02]  /*d210*/  FSEL R6, R4, RZ, P0 ;  /* 0x000000ff04067208 */ /* 0x000fe40000000000 */
[----:B------:R-:W-:-:S07]  /*d220*/  FSEL R7, R5, -QNAN , P0 ;  /* 0xfff0000005077808 */ /* 0x000fce0000000000 */
.L_x_126:
[----:B------:R-:W-:Y:S05]  /*d230*/  BSYNC.RECONVERGENT B1 ;  /* 0x0000000000017941 */ /* 0x000fea0003800200 */
.L_x_122:
        /* <DEDUP_REMOVED lines=14> */
[----:B------:R-:W-:Y:S02]  /*d320*/  @!P2 IMAD.MOV.U32 R8, RZ, RZ, 0x54442d18 ;  /* 0x54442d18ff08a424 */ /* 0x000fe400078e00ff */
[----:B------:R-:W-:Y:S02]  /*d330*/  @!P2 IMAD.MOV.U32 R9, RZ, RZ, 0x3ff921fb ;  /* 0x3ff921fbff09a424 */ /* 0x000fe400078e00ff */
        /* <DEDUP_REMOVED lines=55> */
[----:B------:R-:W-:-:S03]  /*d6b0*/  DSETP.NEU.AND P1, PT, |R12|, |R14|, PT ;  /* 0x4000000e0c00722a */ /* 0x000fc60003f2d200 */
[----:B------:R-:W-:Y:S01]  /*d6c0*/  @!P2 DADD R2, R2, R8 ;  /* 0x000000000202a229 */ /* 0x000fe20000000008 */
[----:B------:R-:W-:Y:S01]  /*d6d0*/  FSEL R11, R10, 1.8213495016098022461, !P0 ;  /* 0x3fe921fb0a0b7808 */ /* 0x000fe20004000000 */
[----:B------:R-:W-:-:S04]  /*d6e0*/  DADD R8, |R12|, |R14| ;  /* 0x000000000c087229 */ /* 0x000fc8000000060e */
[----:B------:R-:W-:Y:S01]  /*d6f0*/  @P2 FSEL R2, R4, R20, !P0 ;  /* 0x0000001404022208 */ /* 0x000fe20004000000 */
[----:B------:R-:W-:Y:S01]  /*d700*/  IMAD.MOV.U32 R4, RZ, RZ, 0x7f3321d2 ;  /* 0x7f3321d2ff047424 */ /* 0x000fe200078e00ff */
[----:B------:R-:W-:-:S04]  /*d710*/  @P2 FSEL R3, R5, R21, !P0 ;  /* 0x0000001505032208 */ /* 0x000fc80004000000 */
[----:B------:R-:W-:Y:S01]  /*d720*/  FSEL R5, R4, 3.37028055040000000000e+12, !P0 ;  /* 0x54442d1804057808 */ /* 0x000fe20004000000 */
[----:B------:R-:W-:Y:S01]  /*d730*/  DSETP.NAN.AND P0, PT, R8, R8, PT ;  /* 0x000000080800722a */ /* 0x000fe20003f08000 */
[----:B------:R-:W-:Y:S02]  /*d740*/  FSEL R3, R11, R3, !P1 ;  /* 0x000000030b037208 */ /* 0x000fe40004800000 */
[----:B------:R-:W-:Y:S02]  /*d750*/  FSEL R5, R5, R2, !P1 ;  /* 0x0000000205057208 */ /* 0x000fe40004800000 */
[----:B------:R-:W-:Y:S01]  /*d760*/  LOP3.LUT R15, R3, 0x80000000, R15, 0xb8, !PT ;  /* 0x80000000030f7812 */ /* 0x000fe200078eb80f */
[----:B------:R-:W-:Y:S01]  /*d770*/  DMUL R2, R6, 0.5 ;  /* 0x3fe0000006027828 */ /* 0x000fe20000000000 */
[----:B------:R-:W-:Y:S02]  /*d780*/  FSEL R6, R8, R5, P0 ;  /* 0x0000000508067208 */ /* 0x000fe40000000000 */
[----:B------:R-:W-:Y:S01]  /*d790*/  FSEL R7, R9, R15, P0 ;  /* 0x0000000f09077208 */ /* 0x000fe20000000000 */
[----:B------:R-:W-:Y:S07]  /*d7a0*/  BRA `(.L_x_109) ;  /* 0x0000004000f87947 */ /* 0x000fee0003800000 */
.L_x_120:
        /* <DEDUP_REMOVED lines=143> */
.L_x_130:
[----:B------:R-:W-:Y:S01]  /*e0a0*/  IMAD.MOV.U32 R2, RZ, RZ, 0x0 ;  /* 0x00000000ff027424 */ /* 0x000fe200078e00ff */
[----:B------:R-:W-:Y:S01]  /*e0b0*/  LOP3.LUT P0, RZ, R7, 0x7fffffff, RZ, 0xc0, !PT ;  /* 0x7fffffff07ff7812 */ /* 0x000fe2000780c0ff */
[----:B------:R-:W-:-:S06]  /*e0c0*/  IMAD.MOV.U32 R3, RZ, RZ, 0x7ff00000 ;  /* 0x7ff00000ff037424 */ /* 0x000fcc00078e00ff */
[----:B------:R-:W-:-:S10]  /*e0d0*/  DFMA R2, R6, R2, +INF ;  /* 0x7ff000000602742b */ /* 0x000fd40000000002 */
[----:B------:R-:W-:Y:S02]  /*e0e0*/  FSEL R2, R2, RZ, P0 ;  /* 0x000000ff02027208 */ /* 0x000fe40000000000 */
[----:B------:R-:W-:-:S07]  /*e0f0*/  FSEL R3, R3, -QNAN , P0 ;  /* 0xfff0000003037808 */ /* 0x000fce0000000000 */
.L_x_131:
[----:B------:R-:W-:Y:S05]  /*e100*/  BSYNC.RECONVERGENT B1 ;  /* 0x0000000000017941 */ /* 0x000fea0003800200 */
.L_x_129:
        /* <DEDUP_REMOVED lines=22> */
.L_x_133:
[----:B------:R-:W-:Y:S05]  /*e270*/  BSYNC.RECONVERGENT B1 ;  /* 0x0000000000017941 */ /* 0x000fea0003800200 */
.L_x_132:
        /* <DEDUP_REMOVED lines=91> */
.L_x_128:
        /* <DEDUP_REMOVED lines=33> */
.L_x_138:
[----:B------:R-:W-:Y:S05]  /*ea40*/  BSYNC.RECONVERGENT B3 ;  /* 0x0000000000037941 */ /* 0x000fea0003800200 */
.L_x_137:
        /* <DEDUP_REMOVED lines=30> */
.L_x_136:
        /* <DEDUP_REMOVED lines=77> */
.L_x_140:
[----:B------:R-:W-:Y:S01]  /*f100*/  IMAD.MOV.U32 R2, RZ, RZ, 0x0 ;  /* 0x00000000ff027424 */ /* 0x000fe200078e00ff */
[----:B------:R-:W-:Y:S01]  /*f110*/  LOP3.LUT P0, RZ, R7, 0x7fffffff, RZ, 0xc0, !PT ;  /* 0x7fffffff07ff7812 */ /* 0x000fe2000780c0ff */
[----:B------:R-:W-:-:S06]  /*f120*/  IMAD.MOV.U32 R3, RZ, RZ, 0x7ff00000 ;  /* 0x7ff00000ff037424 */ /* 0x000fcc00078e00ff */
[----:B------:R-:W-:-:S10]  /*f130*/  DFMA R2, R6, R2, +INF ;  /* 0x7ff000000602742b */ /* 0x000fd40000000002 */
[----:B------:R-:W-:Y:S02]  /*f140*/  FSEL R2, R2, RZ, P0 ;  /* 0x000000ff02027208 */ /* 0x000fe40000000000 */
[----:B------:R-:W-:-:S07]  /*f150*/  FSEL R3, R3, -QNAN , P0 ;  /* 0xfff0000003037808 */ /* 0x000fce0000000000 */
.L_x_139:
[----:B------:R-:W-:Y:S05]  /*f160*/  BSYNC.RECONVERGENT B1 ;  /* 0x0000000000017941 */ /* 0x000fea0003800200 */
.L_x_135:
        /* <DEDUP_REMOVED lines=23> */
.L_x_142:
[----:B------:R-:W-:Y:S05]  /*f2e0*/  BSYNC.RECONVERGENT B1 ;  /* 0x0000000000017941 */ /* 0x000fea0003800200 */
.L_x_141:
        /* <DEDUP_REMOVED lines=87> */
.L_x_134:
        /* <DEDUP_REMOVED lines=85> */
.L_x_145:
[----:B------:R-:W-:Y:S01]  /*fdb0*/  IMAD.MOV.U32 R2, RZ, RZ, 0x0 ;  /* 0x00000000ff027424 */ /* 0x000fe200078e00ff */
[----:B------:R-:W-:Y:S01]  /*fdc0*/  LOP3.LUT P0, RZ, R5, 0x7fffffff, RZ, 0xc0, !PT ;  /* 0x7fffffff05ff7812 */ /* 0x000fe2000780c0ff */
[----:B------:R-:W-:-:S06]  /*fdd0*/  IMAD.MOV.U32 R3, RZ, RZ, 0x7ff00000 ;  /* 0x7ff00000ff037424 */ /* 0x000fcc00078e00ff */
[----:B------:R-:W-:-:S10]  /*fde0*/  DFMA R2, R4, R2, +INF ;  /* 0x7ff000000402742b */ /* 0x000fd40000000002 */
[----:B------:R-:W-:Y:S02]  /*fdf0*/  FSEL R2, R2, RZ, P0 ;  /* 0x000000ff02027208 */ /* 0x000fe40000000000 */
[----:B------:R-:W-:-:S07]  /*fe00*/  FSEL R3, R3, -QNAN , P0 ;  /* 0xfff0000003037808 */ /* 0x000fce0000000000 */
.L_x_146:
[----:B------:R-:W-:Y:S05]  /*fe10*/  BSYNC.RECONVERGENT B1 ;  /* 0x0000000000017941 */ /* 0x000fea0003800200 */
.L_x_144:
        /* <DEDUP_REMOVED lines=22> */
.L_x_148:
[----:B------:R-:W-:Y:S05]  /*ff80*/  BSYNC.RECONVERGENT B1 ;  /* 0x0000000000017941 */ /* 0x000fea0003800200 */
.L_x_147:
        /* <DEDUP_REMOVED lines=87> */
.L_x_143:
        /* <DEDUP_REMOVED lines=29> */
.L_x_150:
        /* <DEDUP_REMOVED lines=68> */
.L_x_149:
        /* <DEDUP_REMOVED lines=39> */
.L_x_154:
[----:B------:R-:W-:Y:S05]  /*10d80*/  BSYNC.RECONVERGENT B3 ;  /* 0x0000000000037941 */ /* 0x000fea0003800200 */
.L_x_153:
        /* <DEDUP_REMOVED lines=30> */
.L_x_152:
        /* <DEDUP_REMOVED lines=77> */
.L_x_156:
[----:B------:R-:W-:Y:S01]  /*11440*/  IMAD.MOV.U32 R2, RZ, RZ, 0x0 ;  /* 0x00000000ff027424 */ /* 0x000fe200078e00ff */
[----:B------:R-:W-:Y:S01]  /*11450*/  LOP3.LUT P0, RZ, R7, 0x7fffffff, RZ, 0xc0, !PT ;  /* 0x7fffffff07ff7812 */ /* 0x000fe2000780c0ff */
[----:B------:R-:W-:-:S06]  /*11460*/  IMAD.MOV.U32 R3, RZ, RZ, 0x7ff00000 ;  /* 0x7ff00000ff037424 */ /* 0x000fcc00078e00ff */
[----:B------:R-:W-:-:S10]  /*11470*/  DFMA R2, R6, R2, +INF ;  /* 0x7ff000000602742b */ /* 0x000fd40000000002 */
[----:B------:R-:W-:Y:S02]  /*11480*/  FSEL R2, R2, RZ, P0 ;  /* 0x000000ff02027208 */ /* 0x000fe40000000000 */
[----:B------:R-:W-:-:S07]  /*11490*/  FSEL R3, R3, -QNAN , P0 ;  /* 0xfff0000003037808 */ /* 0x000fce0000000000 */
.L_x_155:
[----:B------:R-:W-:Y:S05]  /*114a0*/  BSYNC.RECONVERGENT B1 ;  /* 0x0000000000017941 */ /* 0x000fea0003800200 */
.L_x_151:
        /* <DEDUP_REMOVED lines=23> */
.L_x_158:
[----:B------:R-:W-:Y:S05]  /*11620*/  BSYNC.RECONVERGENT B1 ;  /* 0x0000000000017941 */ /* 0x000fea0003800200 */
.L_x_157:
        /* <DEDUP_REMOVED lines=86> */
.L_x_109:
[----:B------:R-:W-:Y:S05]  /*11b90*/  BSYNC.RECONVERGENT B0 ;  /* 0x0000000000007941 */ /* 0x000fea0003800200 */
.L_x_102:
[----:B------:R-:W0:Y:S01]  /*11ba0*/  LDC.64 R4, c[0x0][0x390] ;  /* 0x0000e400ff047b82 */ /* 0x000e220000000a00 */
[----:B------:R-:W-:Y:S01]  /*11bb0*/  BSSY.RECONVERGENT B0, `(.L_x_159) ;  /* 0x000024d000007945 */ /* 0x000fe20003800200 */
[----:B0-----:R-:W-:-:S08]  /*11bc0*/  DADD R4, R4, -1 ;  /* 0xbff0000004047429 */ /* 0x001fd00000000000 */
[C---:B------:R-:W-:Y:S02]  /*11bd0*/  DMUL R12, R4.reuse, R6 ;  /* 0x00000006040c7228 */ /* 0x040fe40000000000 */
[----:B------:R-:W-:-:S08]  /*11be0*/  DMUL R2, R4, R2 ;  /* 0x0000000204027228 */ /* 0x000fd00000000000 */
        /* <DEDUP_REMOVED lines=63> */
.L_x_160:
        /* <DEDUP_REMOVED lines=31> */
.L_x_166:
[----:B------:R-:W-:Y:S05]  /*121d0*/  BSYNC.RECONVERGENT B4 ;  /* 0x0000000000047941 */ /* 0x000fea0003800200 */
.L_x_165:
[----:B------:R-:W-:-:S07]  /*121e0*/  VIADD R2, R3, 0x1 ;  /* 0x0000000103027836 */ /* 0x000fce0000000000 */
.L_x_164:
[----:B------:R-:W-:Y:S05]  /*121f0*/  BSYNC.RECONVERGENT B1 ;  /* 0x0000000000017941 */ /* 0x000fea0003800200 */
.L_x_163:
        /* <DEDUP_REMOVED lines=21> */
[----:B----4-:R-:W-:Y:S01]  /*12350*/  DFMA R4, R20, R4, R16 ;  /* 0x000000041404722b */ /* 0x010fe20000000010 */
[----:B------:R-:W-:-:S07]  /*12360*/  @!P1 IMAD.MOV.U32 R16, RZ, RZ, RZ ;  /* 0x000000ffff109224 */ /* 0x000fce00078e00ff */
[----:B------:R-:W-:-:S08]  /*12370*/  DFMA R4, R20, R4, R18 ;  /* 0x000000041404722b */ /* 0x000fd00000000012 */
[----:B------:R-:W-:Y:S02]  /*12380*/  DFMA R14, R4, R14, R14 ;  /* 0x0000000e040e722b */ /* 0x000fe4000000000e */
[----:B------:R-:W-:-:S10]  /*12390*/  DFMA R4, R20, R4, 1 ;  /* 0x3ff000001404742b */ /* 0x000fd40000000004 */
        /* <DEDUP_REMOVED lines=31> */
.L_x_168:
[----:B------:R-:W-:Y:S05]  /*12590*/  BSYNC.RECONVERGENT B1 ;  /* 0x0000000000017941 */ /* 0x000fea0003800200 */
.L_x_167:
        /* <DEDUP_REMOVED lines=10> */
[----:B------:R-:W-:-:S02]  /*12640*/  DMUL R18, R2, R2 ;  /* 0x0000000202127228 */ /* 0x000fc40000000000 */
[----:B------:R-:W-:Y:S01]  /*12650*/  ISETP.NE.U32.AND P0, PT, R17, 0x1, PT ;  /* 0x000000011100780c */ /* 0x000fe20003f05070 */
[----:B------:R-:W-:-:S03]  /*12660*/  IMAD.MOV.U32 R17, RZ, RZ, 0x3da8ff83 ;  /* 0x3da8ff83ff117424 */ /* 0x000fc600078e00ff */
        /* <DEDUP_REMOVED lines=17> */
.L_x_162:
        /* <DEDUP_REMOVED lines=15> */
.L_x_169:
        /* <DEDUP_REMOVED lines=65> */
.L_x_172:
[----:B------:R-:W-:Y:S05]  /*12c80*/  BSYNC.RECONVERGENT B1 ;  /* 0x0000000000017941 */ /* 0x000fea0003800200 */
.L_x_171:
        /* <DEDUP_REMOVED lines=41> */
.L_x_176:
[----:B------:R-:W-:Y:S05]  /*12f20*/  BSYNC.RECONVERGENT B4 ;  /* 0x0000000000047941 */ /* 0x000fea0003800200 */
.L_x_175:
[----:B------:R-:W-:-:S07]  /*12f30*/  VIADD R22, R22, 0x1 ;  /* 0x0000000116167836 */ /* 0x000fce0000000000 */
.L_x_174:
[----:B------:R-:W-:Y:S05]  /*12f40*/  BSYNC.RECONVERGENT B1 ;  /* 0x0000000000017941 */ /* 0x000fea0003800200 */
.L_x_173:
        /* <DEDUP_REMOVED lines=59> */
.L_x_178:
[----:B------:R-:W-:Y:S05]  /*13300*/  BSYNC.RECONVERGENT B1 ;  /* 0x0000000000017941 */ /* 0x000fea0003800200 */
.L_x_177:
        /* <DEDUP_REMOVED lines=15> */
[----:B------:R-:W-:-:S06]  /*13400*/  IMAD.MOV.U32 R24, RZ, RZ, RZ ;  /* 0x000000ffff187224 */ /* 0x000fcc00078e00ff */
[----:B------:R-:W-:Y:S02]  /*13410*/  DMUL R22, R22, R24 ;  /* 0x0000001816167228 */ /* 0x000fe40000000000 */
        /* <DEDUP_REMOVED lines=15> */
[----:B------:R-:W-:-:S08]  /*13510*/  DMUL R14, R20, R14 ;  /* 0x0000000e140e7228 */ /* 0x000fd00000000000 */
[----:B------:R-:W-:Y:S01]  /*13520*/  DMUL R12, R24, R14 ;  /* 0x0000000e180c7228 */ /* 0x000fe20000000000 */
[----:B------:R-:W-:Y:S10]  /*13530*/  BRA `(.L_x_161) ;  /* 0x0000000800d07947 */ /* 0x000ff40003800000 */
.L_x_170:
        /* <DEDUP_REMOVED lines=61> */
.L_x_180:
[----:B------:R-:W-:Y:S05]  /*13910*/  BSYNC.RECONVERGENT B1 ;  /* 0x0000000000017941 */ /* 0x000fea0003800200 */
.L_x_179:
        /* <DEDUP_REMOVED lines=26> */
.L_x_184:
[----:B------:R-:W-:Y:S05]  /*13ac0*/  BSYNC.RECONVERGENT B4 ;  /* 0x0000000000047941 */ /* 0x000fea0003800200 */
.L_x_183:
[----:B------:R-:W-:-:S07]  /*13ad0*/  VIADD R2, R3, 0x1 ;  /* 0x0000000103027836 */ /* 0x000fce0000000000 */
.L_x_182:
[----:B------:R-:W-:Y:S05]  /*13ae0*/  BSYNC.RECONVERGENT B1 ;  /* 0x0000000000017941 */ /* 0x000fea0003800200 */
.L_x_181:
        /* <DEDUP_REMOVED lines=25> */
[----:B------:R-:W-:Y:S01]  /*13c80*/  FSEL R6, R4, R20, !P0 ;  /* 0x0000001404067208 */ /* 0x000fe20004000000 */
[----:B------:R-:W-:Y:S01]  /*13c90*/  @!P1 IMAD.MOV.U32 R20, RZ, RZ, RZ ;  /* 0x000000ffff149224 */ /* 0x000fe200078e00ff */
        /* <DEDUP_REMOVED lines=30> */
.L_x_186:
[----:B------:R-:W-:Y:S05]  /*13e80*/  BSYNC.RECONVERGENT B1 ;  /* 0x0000000000017941 */ /* 0x000fea0003800200 */
.L_x_185:
        /* <DEDUP_REMOVED lines=31> */
.L_x_161:
[----:B------:R-:W-:Y:S05]  /*14080*/  BSYNC.RECONVERGENT B0 ;  /* 0x0000000000007941 */ /* 0x000fea0003800200 */
.L_x_159:
[----:B------:R-:W0:Y:S01]  /*14090*/  LDC.64 R4, c[0x0][0x388] ;  /* 0x0000e200ff047b82 */ /* 0x000e220000000a00 */
[----:B------:R-:W1:Y:S07]  /*140a0*/  LDCU.64 UR4, c[0x0][0x390] ;  /* 0x00007200ff0477ac */ /* 0x000e6e0008000a00 */
[----:B------:R-:W2:Y:S01]  /*140b0*/  LDC.64 R8, c[0x0][0x3b0] ;  /* 0x0000ec00ff087b82 */ /* 0x000ea20000000a00 */
[----:B0-----:R-:W-:-:S06]  /*140c0*/  IMAD.WIDE R4, R0, 0x10, R4 ;  /* 0x0000001000047825 */ /* 0x001fcc00078e0204 */
[----:B------:R-:W3:Y:S01]  /*140d0*/  LDG.E.128 R4, desc[UR8][R4.64] ;  /* 0x0000000804047981 */ /* 0x000ee2000c1e1d00 */
[----:B-1----:R-:W-:Y:S02]  /*140e0*/  DMUL R12, R12, UR4 ;  /* 0x000000040c0c7c28 */ /* 0x002fe40008000000 */
[----:B------:R-:W-:-:S06]  /*140f0*/  DMUL R22, R22, UR4 ;  /* 0x0000000416167c28 */ /* 0x000fcc0008000000 */
[C---:B---3--:R-:W-:Y:S02]  /*14100*/  DMUL R2, R12.reuse, R6 ;  /* 0x000000060c027228 */ /* 0x048fe40000000000 */
[----:B------:R-:W-:-:S06]  /*14110*/  DMUL R12, R12, R4 ;  /* 0x000000040c0c7228 */ /* 0x000fcc0000000000 */
[C---:B------:R-:W-:Y:S02]  /*14120*/  DFMA R20, R22.reuse, R4, -R2 ;  /* 0x000000041614722b */ /* 0x040fe40000000802 */
[----:B------:R-:W-:Y:S01]  /*14130*/  DFMA R22, R22, R6, R12 ;  /* 0x000000061616722b */ /* 0x000fe2000000000c */
[----:B--2---:R-:W-:-:S06]  /*14140*/  IMAD.WIDE R2, R0, 0x10, R8 ;  /* 0x0000001000027825 */ /* 0x004fcc00078e0208 */
[----:B------:R-:W-:Y:S01]  /*14150*/  STG.E.128 desc[UR8][R2.64], R20 ;  /* 0x0000001402007986 */ /* 0x000fe2000c101d08 */
[----:B------:R-:W-:Y:S05]  /*14160*/  EXIT ;  /* 0x000000000000794d */ /* 0x000fea0003800000 */
        .weak           $__internal_0_$__cuda_sm20_div_rn_f64_full
        .type           $__internal_0_$__cuda_sm20_div_rn_f64_full,@function
        .size           $__internal_0_$__cuda_sm20_div_rn_f64_full,($_ZN5janus19MatrixDualPowKernelEPKN6thrust24THRUST_300001_SM_1000_NS7complexIdEES5_diiiPS3_S6_$__internal_trig_reduction_slowpathd - $__internal_0_$__cuda_sm20_div_rn_f64_full)
$__internal_0_$__cuda_sm20_div_rn_f64_full:
[C---:B------:R-:W-:Y:S01]  /*14170*/  FSETP.GEU.AND P2, PT, |R5|.reuse, 1.469367938527859385e-39, PT ;  /* 0x001000000500780b */ /* 0x040fe20003f4e200 */
[--C-:B------:R-:W-:Y:S01]  /*14180*/  IMAD.MOV.U32 R16, RZ, RZ, R6.reuse ;  /* 0x000000ffff107224 */ /* 0x100fe200078e0006 */
[C---:B------:R-:W-:Y:S01]  /*14190*/  LOP3.LUT R10, R5.reuse, 0x800fffff, RZ, 0xc0, !PT ;  /* 0x800fffff050a7812 */ /* 0x040fe200078ec0ff */
[----:B------:R-:W-:Y:S01]  /*141a0*/  IMAD.MOV.U32 R17, RZ, RZ, R5 ;  /* 0x000000ffff117224 */ /* 0x000fe200078e0005 */
[----:B------:R-:W-:Y:S01]  /*141b0*/  BSSY.RECONVERGENT B2, `(.L_x_187) ;  /* 0x000005e000027945 */ /* 0x000fe20003800200 */
[----:B------:R-:W-:Y:S01]  /*141c0*/  IMAD.MOV.U32 R23, RZ, RZ, R7 ;  /* 0x000000ffff177224 */ /* 0x000fe200078e0007 */
[----:B------:R-:W-:Y:S01]  /*141d0*/  LOP3.LUT R11, R10, 0x3ff00000, RZ, 0xfc, !PT ;  /* 0x3ff000000a0b7812 */ /* 0x000fe200078efcff */
[----:B------:R-:W-:Y:S01]  /*141e0*/  IMAD.MOV.U32 R10, RZ, RZ, R6 ;  /* 0x000000ffff0a7224 */ /* 0x000fe200078e0006 */
[----:B------:R-:W-:Y:S01]  /*141f0*/  LOP3.LUT R6, R5, 0x7ff00000, RZ, 0xc0, !PT ;  /* 0x7ff0000005067812 */ /* 0x000fe200078ec0ff */
[----:B------:R-:W-:Y:S01]  /*14200*/  IMAD.MOV.U32 R24, RZ, RZ, 0x1 ;  /* 0x00000001ff187424 */ /* 0x000fe200078e00ff */
[C---:B------:R-:W-:Y:S01]  /*14210*/  FSETP.GEU.AND P0, PT, |R23|.reuse, 1.469367938527859385e-39, PT ;  /* 0x001000001700780b */ /* 0x040fe20003f0e200 */
[----:B------:R-:W-:Y:S01]  /*14220*/  IMAD.MOV.U32 R22, RZ, RZ, R8 ;  /* 0x000000ffff167224 */ /* 0x000fe200078e0008 */
[C---:B------:R-:W-:Y:S01]  /*14230*/  LOP3.LUT R7, R23.reuse, 0x7ff00000, RZ, 0xc0, !PT ;  /* 0x7ff0000017077812 */ /* 0x040fe200078ec0ff */
[----:B------:R-:W-:Y:S01]  /*14240*/  @!P2 DMUL R10, R16, 8.98846567431157953865e+307 ;  /* 0x7fe00000100aa828 */ /* 0x000fe20000000000 */
[----:B------:R-:W-:-:S04]  /*14250*/  LOP3.LUT R5, R23, 0x7ff00000, RZ, 0xc0, !PT ;  /* 0x7ff0000017057812 */ /* 0x000fc800078ec0ff */
[----:B------:R-:W-:Y:S01]  /*14260*/  ISETP.GE.U32.AND P4, PT, R5, R6, PT ;  /* 0x000000060500720c */ /* 0x000fe20003f86070 */
[----:B------:R-:W0:Y:S04]  /*14270*/  MUFU.RCP64H R25, R11 ;  /* 0x0000000b00197308 */ /* 0x000e280000001800 */
[----:B------:R-:W-:Y:S02]  /*14280*/  @!P0 LOP3.LUT R8, R17, 0x7ff00000, RZ, 0xc0, !PT ;  /* 0x7ff0000011088812 */ /* 0x000fe400078ec0ff */
[----:B------:R-:W-:Y:S02]  /*14290*/  @!P2 LOP3.LUT R6, R11, 0x7ff00000, RZ, 0xc0, !PT ;  /* 0x7ff000000b06a812 */ /* 0x000fe400078ec0ff */
[----:B------:R-:W-:Y:S01]  /*142a0*/  @!P0 ISETP.GE.U32.AND P3, PT, R7, R8, PT ;  /* 0x000000080700820c */ /* 0x000fe20003f66070 */
[----:B------:R-:W-:-:S05]  /*142b0*/  IMAD.MOV.U32 R7, RZ, RZ, 0x1ca00000 ;  /* 0x1ca00000ff077424 */ /* 0x000fca00078e00ff */
[C---:B------:R-:W-:Y:S02]  /*142c0*/  @!P0 SEL R8, R7.reuse, 0x63400000, !P3 ;  /* 0x6340000007088807 */ /* 0x040fe40005800000 */
[----:B------:R-:W-:Y:S01]  /*142d0*/  SEL R7, R7, 0x63400000, !P4 ;  /* 0x6340000007077807 */ /* 0x000fe20006000000 */
[----:B0-----:R-:W-:Y:S01]  /*142e0*/  DFMA R28, R24, -R10, 1 ;  /* 0x3ff00000181c742b */ /* 0x001fe2000000080a */
[----:B------:R-:W-:-:S04]  /*142f0*/  @!P0 LOP3.LUT R8, R8, 0x80000000, R23, 0xf8, !PT ;  /* 0x8000000008088812 */ /* 0x000fc800078ef817 */
[----:B------:R-:W-:Y:S01]  /*14300*/  @!P0 LOP3.LUT R9, R8, 0x100000, RZ, 0xfc, !PT ;  /* 0x0010000008098812 */ /* 0x000fe200078efcff */
[----:B------:R-:W-:Y:S02]  /*14310*/  @!P0 IMAD.MOV.U32 R8, RZ, RZ, RZ ;  /* 0x000000ffff088224 */ /* 0x000fe400078e00ff */
[----:B------:R-:W-:-:S08]  /*14320*/  DFMA R28, R28, R28, R28 ;  /* 0x0000001c1c1c722b */ /* 0x000fd0000000001c */
[----:B------:R-:W-:Y:S01]  /*14330*/  DFMA R28, R24, R28, R24 ;  /* 0x0000001c181c722b */ /* 0x000fe20000000018 */
[----:B------:R-:W-:Y:S01]  /*14340*/  LOP3.LUT R25, R7, 0x800fffff, R23, 0xf8, !PT ;  /* 0x800fffff07197812 */ /* 0x000fe200078ef817 */
[----:B------:R-:W-:-:S06]  /*14350*/  IMAD.MOV.U32 R24, RZ, RZ, R22 ;  /* 0x000000ffff187224 */ /* 0x000fcc00078e0016 */
[----:B------:R-:W-:Y:S02]  /*14360*/  DFMA R26, R28, -R10, 1 ;  /* 0x3ff000001c1a742b */ /* 0x000fe4000000080a */
[----:B------:R-:W-:Y:S01]  /*14370*/  @!P0 DFMA R24, R24, 2, -R8 ;  /* 0x400000001818882b */ /* 0x000fe20000000808 */
[----:B------:R-:W-:-:S05]  /*14380*/  VIADD R8, R6, 0xffffffff ;  /* 0xffffffff06087836 */ /* 0x000fca0000000000 */
[----:B------:R-:W-:-:S04]  /*14390*/  DFMA R28, R28, R26, R28 ;  /* 0x0000001a1c1c722b */ /* 0x000fc8000000001c */
[----:B------:R-:W-:-:S04]  /*143a0*/  @!P0 LOP3.LUT R5, R25, 0x7ff00000, RZ, 0xc0, !PT ;  /* 0x7ff0000019058812 */ /* 0x000fc800078ec0ff */
[----:B------:R-:W-:Y:S01]  /*143b0*/  DMUL R26, R28, R24 ;  /* 0x000000181c1a7228 */ /* 0x000fe20000000000 */
[----:B------:R-:W-:-:S05]  /*143c0*/  VIADD R7, R5, 0xffffffff ;  /* 0xffffffff05077836 */ /* 0x000fca0000000000 */
[----:B------:R-:W-:Y:S02]  /*143d0*/  ISETP.GT.U32.AND P0, PT, R7, 0x7feffffe, PT ;  /* 0x7feffffe0700780c */ /* 0x000fe40003f04070 */
[----:B------:R-:W-:Y:S02]  /*143e0*/  DFMA R30, R26, -R10, R24 ;  /* 0x8000000a1a1e722b */ /* 0x000fe40000000018 */
[----:B------:R-:W-:-:S06]  /*143f0*/  ISETP.GT.U32.OR P0, PT, R8, 0x7feffffe, P0 ;  /* 0x7feffffe0800780c */ /* 0x000fcc0000704470 */
[----:B------:R-:W-:-:S07]  /*14400*/  DFMA R26, R28, R30, R26 ;  /* 0x0000001e1c1a722b */ /* 0x000fce000000001a */
[----:B------:R-:W-:Y:S05]  /*14410*/  @P0 BRA `(.L_x_188) ;  /* 0x00000000007c0947 */ /* 0x000fea0003800000 */
[----:B------:R-:W-:Y:S01]  /*14420*/  LOP3.LUT R5, R23, 0x7ff00000, RZ, 0xc0, !PT ;  /* 0x7ff0000017057812 */ /* 0x000fe200078ec0ff */
[----:B------:R-:W-:Y:S01]  /*14430*/  IMAD.MOV.U32 R7, RZ, RZ, 0x1ca00000 ;  /* 0x1ca00000ff077424 */ /* 0x000fe200078e00ff */
[----:B------:R-:W-:Y:S01]  /*14440*/  LOP3.LUT R6, R17, 0x7ff00000, RZ, 0xc0, !PT ;  /* 0x7ff0000011067812 */ /* 0x000fe200078ec0ff */
[----:B------:R-:W-:-:S03]  /*14450*/  IMAD.MOV.U32 R22, RZ, RZ, RZ ;  /* 0x000000ffff167224 */ /* 0x000fc600078e00ff */
[CC--:B------:R-:W-:Y:S02]  /*14460*/  VIADDMNMX R8, R5.reuse, -R6.reuse, 0xb9600000, !PT ;  /* 0xb960000005087446 */ /* 0x0c0fe40007800906 */
[----:B------:R-:W-:Y:S02]  /*14470*/  ISETP.GE.U32.AND P0, PT, R5, R6, PT ;  /* 0x000000060500720c */ /* 0x000fe40003f06070 */
[----:B------:R-:W-:Y:S02]  /*14480*/  VIMNMX R8, PT, PT, R8, 0x46a00000, PT ;  /* 0x46a0000008087848 */ /* 0x000fe40003fe0100 */
[----:B------:R-:W-:-:S05]  /*14490*/  SEL R7, R7, 0x63400000, !P0 ;  /* 0x6340000007077807 */ /* 0x000fca0004000000 */
[----:B------:R-:W-:-:S04]  /*144a0*/  IMAD.IADD R7, R8, 0x1, -R7 ;  /* 0x0000000108077824 */ /* 0x000fc800078e0a07 */
[----:B------:R-:W-:-:S06]  /*144b0*/  VIADD R23, R7, 0x7fe00000 ;  /* 0x7fe0000007177836 */ /* 0x000fcc0000000000 */
[----:B------:R-:W-:-:S10]  /*144c0*/  DMUL R8, R26, R22 ;  /* 0x000000161a087228 */ /* 0x000fd40000000000 */
[----:B------:R-:W-:-:S13]  /*144d0*/  FSETP.GTU.AND P0, PT, |R9|, 1.469367938527859385e-39, PT ;  /* 0x001000000900780b */ /* 0x000fda0003f0c200 */
[----:B------:R-:W-:Y:S05]  /*144e0*/  @P0 BRA `(.L_x_189) ;  /* 0x0000000000a80947 */ /* 0x000fea0003800000 */
[----:B------:R-:W-:Y:S01]  /*144f0*/  DFMA R10, R26, -R10, R24 ;  /* 0x8000000a1a0a722b */ /* 0x000fe20000000018 */
[----:B------:R-:W-:-:S09]  /*14500*/  IMAD.MOV.U32 R22, RZ, RZ, RZ ;  /* 0x000000ffff167224 */ /* 0x000fd200078e00ff */
[C---:B------:R-:W-:Y:S02]  /*14510*/  FSETP.NEU.AND P0, PT, R11.reuse, RZ, PT ;  /* 0x000000ff0b00720b */ /* 0x040fe40003f0d000 */
[----:B------:R-:W-:-:S04]  /*14520*/  LOP3.LUT R5, R11, 0x80000000, R17, 0x48, !PT ;  /* 0x800000000b057812 */ /* 0x000fc800078e4811 */
[----:B------:R-:W-:-:S07]  /*14530*/  LOP3.LUT R23, R5, R23, RZ, 0xfc, !PT ;  /* 0x0000001705177212 */ /* 0x000fce00078efcff */
[----:B------:R-:W-:Y:S05]  /*14540*/  @!P0 BRA `(.L_x_189) ;  /* 0x0000000000908947 */ /* 0x000fea0003800000 */
[----:B------:R-:W-:Y:S01]  /*14550*/  IMAD.MOV R11, RZ, RZ, -R7 ;  /* 0x000000ffff0b7224 */ /* 0x000fe200078e0a07 */
[----:B------:R-:W-:Y:S01]  /*14560*/  IADD3 R7, PT, PT, -R7, -0x43300000, RZ ;  /* 0xbcd0000007077810 */ /* 0x000fe20007ffe1ff */
[----:B------:R-:W-:-:S06]  /*14570*/  IMAD.MOV.U32 R10, RZ, RZ, RZ ;  /* 0x000000ffff0a7224 */ /* 0x000fcc00078e00ff */
[----:B------:R-:W-:Y:S02]  /*14580*/  DFMA R10, R8, -R10, R26 ;  /* 0x8000000a080a722b */ /* 0x000fe4000000001a */
[----:B------:R-:W-:-:S08]  /*14590*/  DMUL.RP R26, R26, R22 ;  /* 0x000000161a1a7228 */ /* 0x000fd00000008000 */
[----:B------:R-:W-:Y:S02]  /*145a0*/  FSETP.NEU.AND P0, PT, |R11|, R7, PT ;  /* 0x000000070b00720b */ /* 0x000fe40003f0d200 */
[----:B------:R-:W-:Y:S02]  /*145b0*/  LOP3.LUT R5, R27, R5, RZ, 0x3c, !PT ;  /* 0x000000051b057212 */ /* 0x000fe400078e3cff */
[----:B------:R-:W-:Y:S02]  /*145c0*/  FSEL R6, R26, R8, !P0 ;  /* 0x000000081a067208 */ /* 0x000fe40004000000 */
[----:B------:R-:W-:-:S03]  /*145d0*/  FSEL R7, R5, R9, !P0 ;  /* 0x0000000905077208 */ /* 0x000fc60004000000 */
[----:B------:R-:W-:Y:S02]  /*145e0*/  IMAD.MOV.U32 R8, RZ, RZ, R6 ;  /* 0x000000ffff087224 */ /* 0x000fe400078e0006 */
[----:B------:R-:W-:Y:S01]  /*145f0*/  IMAD.MOV.U32 R9, RZ, RZ, R7 ;  /* 0x000000ffff097224 */ /* 0x000fe200078e0007 */
[----:B------:R-:W-:Y:S06]  /*14600*/  BRA `(.L_x_189) ;  /* 0x0000000000607947 */ /* 0x000fec0003800000 */
.L_x_188:
[----:B------:R-:W-:-:S14]  /*14610*/  DSETP.NAN.AND P0, PT, R22, R22, PT ;  /* 0x000000161600722a */ /* 0x000fdc0003f08000 */
[----:B------:R-:W-:Y:S05]  /*14620*/  @P0 BRA `(.L_x_190) ;  /* 0x00000000004c0947 */ /* 0x000fea0003800000 */
[----:B------:R-:W-:-:S14]  /*14630*/  DSETP.NAN.AND P0, PT, R16, R16, PT ;  /* 0x000000101000722a */ /* 0x000fdc0003f08000 */
[----:B------:R-:W-:Y:S05]  /*14640*/  @P0 BRA `(.L_x_191) ;  /* 0x0000000000340947 */ /* 0x000fea0003800000 */
[----:B------:R-:W-:Y:S01]  /*14650*/  ISETP.NE.AND P0, PT, R5, R6, PT ;  /* 0x000000060500720c */ /* 0x000fe20003f05270 */
[----:B------:R-:W-:Y:S02]  /*14660*/  IMAD.MOV.U32 R8, RZ, RZ, 0x0 ;  /* 0x00000000ff087424 */ /* 0x000fe400078e00ff */
[----:B------:R-:W-:-:S10]  /*14670*/  IMAD.MOV.U32 R9, RZ, RZ, -0x80000 ;  /* 0xfff80000ff097424 */ /* 0x000fd400078e00ff */
[----:B------:R-:W-:Y:S05]  /*14680*/  @!P0 BRA `(.L_x_189) ;  /* 0x0000000000408947 */ /* 0x000fea0003800000 */
[----:B------:R-:W-:Y:S02]  /*14690*/  ISETP.NE.AND P0, PT, R5, 0x7ff00000, PT ;  /* 0x7ff000000500780c */ /* 0x000fe40003f05270 */
[----:B------:R-:W-:Y:S02]  /*146a0*/  LOP3.LUT R17, R23, 0x80000000, R17, 0x48, !PT ;  /* 0x8000000017117812 */ /* 0x000fe400078e4811 */
[----:B------:R-:W-:-:S13]  /*146b0*/  ISETP.EQ.OR P0, PT, R6, RZ, !P0 ;  /* 0x000000ff0600720c */ /* 0x000fda0004702670 */
[----:B------:R-:W-:Y:S01]  /*146c0*/  @P0 LOP3.LUT R5, R17, 0x7ff00000, RZ, 0xfc, !PT ;  /* 0x7ff0000011050812 */ /* 0x000fe200078efcff */
[----:B------:R-:W-:Y:S02]  /*146d0*/  @!P0 IMAD.MOV.U32 R8, RZ, RZ, RZ ;  /* 0x000000ffff088224 */ /* 0x000fe400078e00ff */
[----:B------:R-:W-:Y:S02]  /*146e0*/  @!P0 IMAD.MOV.U32 R9, RZ, RZ, R17 ;  /* 0x000000ffff098224 */ /* 0x000fe400078e0011 */
[----:B------:R-:W-:Y:S02]  /*146f0*/  @P0 IMAD.MOV.U32 R8, RZ, RZ, RZ ;  /* 0x000000ffff080224 */ /* 0x000fe400078e00ff */
[----:B------:R-:W-:Y:S01]  /*14700*/  @P0 IMAD.MOV.U32 R9, RZ, RZ, R5 ;  /* 0x000000ffff090224 */ /* 0x000fe200078e0005 */
[----:B------:R-:W-:Y:S06]  /*14710*/  BRA `(.L_x_189) ;  /* 0x00000000001c7947 */ /* 0x000fec0003800000 */
.L_x_191:
[----:B------:R-:W-:Y:S01]  /*14720*/  LOP3.LUT R5, R17, 0x80000, RZ, 0xfc, !PT ;  /* 0x0008000011057812 */ /* 0x000fe200078efcff */
[----:B------:R-:W-:-:S04]  /*14730*/  IMAD.MOV.U32 R8, RZ, RZ, R16 ;  /* 0x000000ffff087224 */ /* 0x000fc800078e0010 */
[----:B------:R-:W-:Y:S01]  /*14740*/  IMAD.MOV.U32 R9, RZ, RZ, R5 ;  /* 0x000000ffff097224 */ /* 0x000fe200078e0005 */
[----:B------:R-:W-:Y:S06]  /*14750*/  BRA `(.L_x_189) ;  /* 0x00000000000c7947 */ /* 0x000fec0003800000 */
.L_x_190:
[----:B------:R-:W-:Y:S01]  /*14760*/  LOP3.LUT R5, R23, 0x80000, RZ, 0xfc, !PT ;  /* 0x0008000017057812 */ /* 0x000fe200078efcff */
[----:B------:R-:W-:-:S04]  /*14770*/  IMAD.MOV.U32 R8, RZ, RZ, R22 ;  /* 0x000000ffff087224 */ /* 0x000fc800078e0016 */
[----:B------:R-:W-:-:S07]  /*14780*/  IMAD.MOV.U32 R9, RZ, RZ, R5 ;  /* 0x000000ffff097224 */ /* 0x000fce00078e0005 */
.L_x_189:
[----:B------:R-:W-:Y:S05]  /*14790*/  BSYNC.RECONVERGENT B2 ;  /* 0x0000000000027941 */ /* 0x000fea0003800200 */
.L_x_187:
[----:B------:R-:W-:Y:S02]  /*147a0*/  IMAD.MOV.U32 R6, RZ, RZ, R8 ;  /* 0x000000ffff067224 */ /* 0x000fe400078e0008 */
[----:B------:R-:W-:Y:S02]  /*147b0*/  IMAD.MOV.U32 R5, RZ, RZ, R9 ;  /* 0x000000ffff057224 */ /* 0x000fe400078e0009 */
[----:B------:R-:W-:Y:S02]  /*147c0*/  IMAD.MOV.U32 R8, RZ, RZ, R4 ;  /* 0x000000ffff087224 */ /* 0x000fe400078e0004 */
[----:B------:R-:W-:-:S04]  /*147d0*/  IMAD.MOV.U32 R9, RZ, RZ, 0x0 ;  /* 0x00000000ff097424 */ /* 0x000fc800078e00ff */
[----:B------:R-:W-:Y:S05]  /*147e0*/  RET.REL.NODEC R8 `(_ZN5janus19MatrixDualPowKernelEPKN6thrust24THRUST_300001_SM_1000_NS7complexIdEES5_diiiPS3_S6_) ;  /* 0xfffffeb808047950 */ /* 0x000fea0003c3ffff */
        .type           $_ZN5janus19MatrixDualPowKernelEPKN6thrust24THRUST_300001_SM_1000_NS7complexIdEES5_diiiPS3_S6_$__internal_trig_reduction_slowpathd,@function
        .size           $_ZN5janus19MatrixDualPowKernelEPKN6thrust24THRUST_300001_SM_1000_NS7complexIdEES5_diiiPS3_S6_$__internal_trig_reduction_slowpathd,(.L_x_326 - $_ZN5janus19MatrixDualPowKernelEPKN6thrust24THRUST_300001_SM_1000_NS7complexIdEES5_diiiPS3_S6_$__internal_trig_reduction_slowpathd)
$_ZN5janus19MatrixDualPowKernelEPKN6thrust24THRUST_300001_SM_1000_NS7complexIdEES5_diiiPS3_S6_$__internal_trig_reduction_slowpathd:
[----:B------:R-:W-:Y:S01]  /*147f0*/  SHF.R.U32.HI R27, RZ, 0x14, R19 ;  /* 0x00000014ff1b7819 */ /* 0x000fe20000011613 */
[----:B------:R-:W-:-:S03]  /*14800*/  IMAD.MOV.U32 R3, RZ, RZ, RZ ;  /* 0x000000ffff037224 */ /* 0x000fc600078e00ff */
[----:B------:R-:W-:-:S04]  /*14810*/  LOP3.LUT R2, R27, 0x7ff, RZ, 0xc0, !PT ;  /* 0x000007ff1b027812 */ /* 0x000fc800078ec0ff */
[----:B------:R-:W-:-:S13]  /*14820*/  ISETP.NE.AND P0, PT, R2, 0x7ff, PT ;  /* 0x000007ff0200780c */ /* 0x000fda0003f05270 */
[----:B------:R-:W-:Y:S05]  /*14830*/  @!P0 BRA `(.L_x_192) ;  /* 0x0000000800548947 */ /* 0x000fea0003800000 */
[----:B------:R-:W-:Y:S01]  /*14840*/  VIADD R3, R2, 0xfffffc00 ;  /* 0xfffffc0002037836 */ /* 0x000fe20000000000 */
[----:B------:R-:W-:Y:S01]  /*14850*/  BSSY.RECONVERGENT B2, `(.L_x_193) ;  /* 0x0000032000027945 */ /* 0x000fe20003800200 */
[----:B------:R-:W-:-:S03]  /*14860*/  CS2R R32, SRZ ;  /* 0x0000000000207805 */ /* 0x000fc6000001ff00 */
[----:B------:R-:W-:Y:S02]  /*14870*/  SHF.R.U32.HI R2, RZ, 0x6, R3 ;  /* 0x00000006ff027819 */ /* 0x000fe40000011603 */
[----:B------:R-:W-:Y:S02]  /*14880*/  ISETP.GE.U32.AND P0, PT, R3, 0x80, PT ;  /* 0x000000800300780c */ /* 0x000fe40003f06070 */
[C---:B------:R-:W-:Y:S02]  /*14890*/  IADD3 R5, PT, PT, -R2.reuse, 0x13, RZ ;  /* 0x0000001302057810 */ /* 0x040fe40007ffe1ff */
[----:B------:R-:W-:Y:S02]  /*148a0*/  IADD3 R3, PT, PT, -R2, 0xf, RZ ;  /* 0x0000000f02037810 */ /* 0x000fe40007ffe1ff */
[----:B------:R-:W-:-:S04]  /*148b0*/  SEL R5, R5, 0x12, P0 ;  /* 0x0000001205057807 */ /* 0x000fc80000000000 */
[----:B------:R-:W-:-:S13]  /*148c0*/  ISETP.GE.AND P0, PT, R3, R5, PT ;  /* 0x000000050300720c */ /* 0x000fda0003f06270 */
[----:B------:R-:W-:Y:S05]  /*148d0*/  @P0 BRA `(.L_x_194) ;  /* 0x0000000000a40947 */ /* 0x000fea0003800000 */
[----:B------:R-:W0:Y:S01]  /*148e0*/  LDC.64 R28, c[0x0][0x358] ;  /* 0x0000d600ff1c7b82 */ /* 0x000e220000000a00 */
[C---:B------:R-:W-:Y:S01]  /*148f0*/  SHF.L.U64.HI R8, R4.reuse, 0xb, R19 ;  /* 0x0000000b04087819 */ /* 0x040fe20000010213 */
[----:B------:R-:W-:Y:S01]  /*14900*/  BSSY.RECONVERGENT B3, `(.L_x_195) ;  /* 0x0000025000037945 */ /* 0x000fe20003800200 */
[----:B------:R-:W-:Y:S01]  /*14910*/  IMAD.SHL.U32 R4, R4, 0x800, RZ ;  /* 0x0000080004047824 */ /* 0x000fe200078e00ff */
[----:B------:R-:W-:Y:S01]  /*14920*/  IADD3 R6, PT, PT, RZ, -R2, -R5 ;  /* 0x80000002ff067210 */ /* 0x000fe20007ffe805 */
[----:B------:R-:W-:Y:S01]  /*14930*/  IMAD.MOV.U32 R7, RZ, RZ, RZ ;  /* 0x000000ffff077224 */ /* 0x000fe200078e00ff */
[----:B------:R-:W-:Y:S02]  /*14940*/  CS2R R32, SRZ ;  /* 0x0000000000207805 */ /* 0x000fe4000001ff00 */
[----:B------:R-:W-:-:S07]  /*14950*/  LOP3.LUT R8, R8, 0x80000000, RZ, 0xfc, !PT ;  /* 0x8000000008087812 */ /* 0x000fce00078efcff */
.L_x_196:
[----:B------:R-:W1:Y:S01]  /*14960*/  LDC.64 R10, c[0x4][0x168] ;  /* 0x01005a00ff0a7b82 */ /* 0x000e620000000a00 */
[----:B0-----:R-:W-:Y:S02]  /*14970*/  R2UR UR6, R28 ;  /* 0x000000001c0672ca */ /* 0x001fe400000e0000 */
[----:B------:R-:W-:Y:S01]  /*14980*/  R2UR UR7, R29 ;  /* 0x000000001d0772ca */ /* 0x000fe200000e0000 */
[----:B-1----:R-:W-:-:S12]  /*14990*/  IMAD.WIDE R30, R3, 0x8, R10 ;  /* 0x00000008031e7825 */ /* 0x002fd800078e020a */
[----:B------:R-:W2:Y:S01]  /*149a0*/  LDG.E.64.CONSTANT R30, desc[UR6][R30.64] ;  /* 0x000000061e1e7981 */ /* 0x000ea2000c1e9b00 */
[----:B------:R-:W-:Y:S02]  /*149b0*/  IMAD.MOV.U32 R16, RZ, RZ, R32 ;  /* 0x000000ffff107224 */ /* 0x000fe400078e0020 */
[----:B------:R-:W-:Y:S02]  /*149c0*/  IMAD.MOV.U32 R17, RZ, RZ, R33 ;  /* 0x000000ffff117224 */ /* 0x000fe400078e0021 */
[----:B------:R-:W-:Y:S02]  /*149d0*/  VIADD R6, R6, 0x1 ;  /* 0x0000000106067836 */ /* 0x000fe40000000000 */
[----:B------:R-:W-:Y:S02]  /*149e0*/  VIADD R3, R3, 0x1 ;  /* 0x0000000103037836 */ /* 0x000fe40000000000 */
[----:B--2---:R-:W-:-:S04]  /*149f0*/  IMAD.WIDE.U32 R16, P2, R30, R4, R16 ;  /* 0x000000041e107225 */ /* 0x004fc80007840010 */
[----:B------:R-:W-:Y:S02]  /*14a00*/  IMAD R9, R30, R8, RZ ;  /* 0x000000081e097224 */ /* 0x000fe400078e02ff */
[----:B------:R-:W-:Y:S02]  /*14a10*/  IMAD R10, R31, R4, RZ ;  /* 0x000000041f0a7224 */ /* 0x000fe400078e02ff */
[----:B------:R-:W-:Y:S01]  /*14a20*/  IMAD.MOV.U32 R32, RZ, RZ, R16 ;  /* 0x000000ffff207224 */ /* 0x000fe200078e0010 */
[----:B------:R-:W-:Y:S01]  /*14a30*/  IADD3 R9, P0, PT, R9, R17, RZ ;  /* 0x0000001109097210 */ /* 0x000fe20007f1e0ff */
[CC--:B------:R-:W-:Y:S02]  /*14a40*/  IMAD R16, R31.reuse, R8.reuse, RZ ;  /* 0x000000081f107224 */ /* 0x0c0fe400078e02ff */
[----:B------:R-:W-:Y:S01]  /*14a50*/  IMAD.HI.U32 R11, R31, R8, RZ ;  /* 0x000000081f0b7227 */ /* 0x000fe200078e00ff */
[----:B------:R-:W-:-:S03]  /*14a60*/  IADD3 R33, P1, PT, R10, R9, RZ ;  /* 0x000000090a217210 */ /* 0x000fc60007f3e0ff */
[----:B------:R-:W-:-:S04]  /*14a70*/  IMAD.HI.U32 R10, R30, R8, RZ ;  /* 0x000000081e0a7227 */ /* 0x000fc800078e00ff */
[----:B------:R-:W-:-:S04]  /*14a80*/  IMAD.HI.U32 R9, R31, R4, RZ ;  /* 0x000000041f097227 */ /* 0x000fc800078e00ff */
[----:B------:R-:W-:Y:S02]  /*14a90*/  IMAD.X R10, RZ, RZ, R10, P2 ;  /* 0x000000ffff0a7224 */ /* 0x000fe400010e060a */
[C---:B------:R-:W-:Y:S02]  /*14aa0*/  IMAD R17, R7.reuse, 0x8, R1 ;  /* 0x0000000807117824 */ /* 0x040fe400078e0201 */
[----:B------:R-:W-:Y:S01]  /*14ab0*/  VIADD R7, R7, 0x1 ;  /* 0x0000000107077836 */ /* 0x000fe20000000000 */
[----:B------:R-:W-:Y:S02]  /*14ac0*/  IADD3.X R9, P0, PT, R9, R10, RZ, P0, !PT ;  /* 0x0000000a09097210 */ /* 0x000fe4000071e4ff */
[----:B------:R0:W-:Y:S02]  /*14ad0*/  STL.64 [R17], R32 ;  /* 0x0000002011007387 */ /* 0x0001e40000100a00 */
[----:B------:R-:W-:Y:S01]  /*14ae0*/  IADD3.X R16, P1, PT, R16, R9, RZ, P1, !PT ;  /* 0x0000000910107210 */ /* 0x000fe20000f3e4ff */
[----:B------:R-:W-:Y:S01]  /*14af0*/  IMAD.X R9, RZ, RZ, R11, P0 ;  /* 0x000000ffff097224 */ /* 0x000fe200000e060b */
[----:B------:R-:W-:-:S03]  /*14b00*/  ISETP.NE.AND P0, PT, R6, -0xf, PT ;  /* 0xfffffff10600780c */ /* 0x000fc60003f05270 */
[----:B------:R-:W-:Y:S02]  /*14b10*/  IMAD.X R9, RZ, RZ, R9, P1 ;  /* 0x000000ffff097224 */ /* 0x000fe400008e0609 */
[----:B0-----:R-:W-:Y:S02]  /*14b20*/  IMAD.MOV.U32 R32, RZ, RZ, R16 ;  /* 0x000000ffff207224 */ /* 0x001fe400078e0010 */
[----:B------:R-:W-:-:S06]  /*14b30*/  IMAD.MOV.U32 R33, RZ, RZ, R9 ;  /* 0x000000ffff217224 */ /* 0x000fcc00078e0009 */
[----:B------:R-:W-:Y:S05]  /*14b40*/  @P0 BRA `(.L_x_196) ;  /* 0xfffffffc00840947 */ /* 0x000fea000383ffff */
[----:B------:R-:W-:Y:S05]  /*14b50*/  BSYNC.RECONVERGENT B3 ;  /* 0x0000000000037941 */ /* 0x000fea0003800200 */
.L_x_195:
[----:B------:R-:W-:-:S07]  /*14b60*/  IMAD.MOV.U32 R3, RZ, RZ, R5 ;  /* 0x000000ffff037224 */ /* 0x000fce00078e0005 */
.L_x_194:
[----:B------:R-:W-:Y:S05]  /*14b70*/  BSYNC.RECONVERGENT B2 ;  /* 0x0000000000027941 */ /* 0x000fea0003800200 */
.L_x_193:
[----:B------:R-:W-:Y:S01]  /*14b80*/  LOP3.LUT P0, R27, R27, 0x3f, RZ, 0xc0, !PT ;  /* 0x0000003f1b1b7812 */ /* 0x000fe2000780c0ff */
[----:B------:R-:W-:-:S04]  /*14b90*/  IMAD.IADD R2, R2, 0x1, R3 ;  /* 0x0000000102027824 */ /* 0x000fc800078e0203 */
[----:B------:R-:W-:-:S05]  /*14ba0*/  IMAD.U32 R16, R2, 0x8, R1 ;  /* 0x0000000802107824 */ /* 0x000fca00078e0001 */
[----:B------:R0:W-:Y:S04]  /*14bb0*/  STL.64 [R16+-0x78], R32 ;  /* 0xffff882010007387 */ /* 0x0001e80000100a00 */
[----:B------:R-:W2:Y:S04]  /*14bc0*/  @P0 LDL.64 R6, [R1+0x8] ;  /* 0x0000080001060983 */ /* 0x000ea80000100a00 */
[----:B------:R-:W3:Y:S04]  /*14bd0*/  LDL.64 R2, [R1+0x10] ;  /* 0x0000100001027983 */ /* 0x000ee80000100a00 */
[----:B------:R-:W4:Y:S01]  /*14be0*/  LDL.64 R4, [R1+0x18] ;  /* 0x0000180001047983 */ /* 0x000f220000100a00 */
[----:B------:R-:W-:Y:S01]  /*14bf0*/  BSSY.RECONVERGENT B2, `(.L_x_197) ;  /* 0x0000035000027945 */ /* 0x000fe20003800200 */
[----:B--2---:R-:W-:-:S02]  /*14c00*/  @P0 SHF.R.U64 R11, R6, 0x1, R7 ;  /* 0x00000001060b0819 */ /* 0x004fc40000001207 */
[----:B------:R-:W-:Y:S02]  /*14c10*/  @P0 SHF.R.U32.HI R17, RZ, 0x1, R7 ;  /* 0x00000001ff110819 */ /* 0x000fe40000011607 */
[----:B------:R-:W-:Y:S02]  /*14c20*/  @P0 LOP3.LUT R6, R27, 0x3f, RZ, 0x3c, !PT ;  /* 0x0000003f1b060812 */ /* 0x000fe400078e3cff */
[--C-:B---3--:R-:W-:Y:S02]  /*14c30*/  @P0 SHF.R.U32.HI R7, RZ, 0x1, R3.reuse ;  /* 0x00000001ff070819 */ /* 0x108fe40000011603 */
[C---:B------:R-:W-:Y:S02]  /*14c40*/  @P0 SHF.R.U64 R8, R2.reuse, 0x1, R3 ;  /* 0x0000000102080819 */ /* 0x040fe40000001203 */
[----:B------:R-:W-:Y:S02]  /*14c50*/  @P0 SHF.L.U32 R10, R2, R27, RZ ;  /* 0x0000001b020a0219 */ /* 0x000fe400000006ff */
[----:B------:R-:W-:-:S02]  /*14c60*/  @P0 SHF.R.U64 R11, R11, R6, R17 ;  /* 0x000000060b0b0219 */ /* 0x000fc40000001211 */
[-C--:B------:R-:W-:Y:S02]  /*14c70*/  @P0 SHF.L.U64.HI R9, R2, R27.reuse, R3 ;  /* 0x0000001b02090219 */ /* 0x080fe40000010203 */
[-C--:B0-----:R-:W-:Y:S02]  /*14c80*/  @P0 SHF.R.U32.HI R16, RZ, R6.reuse, R17 ;  /* 0x00000006ff100219 */ /* 0x081fe40000011611 */
[----:B----4-:R-:W-:Y:S02]  /*14c90*/  @P0 SHF.L.U32 R17, R4, R27, RZ ;  /* 0x0000001b04110219 */ /* 0x010fe400000006ff */
[----:B------:R-:W-:Y:S02]  /*14ca0*/  @P0 SHF.R.U64 R8, R8, R6, R7 ;  /* 0x0000000608080219 */ /* 0x000fe40000001207 */
[----:B------:R-:W-:Y:S02]  /*14cb0*/  @P0 LOP3.LUT R2, R10, R11, RZ, 0xfc, !PT ;  /* 0x0000000b0a020212 */ /* 0x000fe400078efcff */
[----:B------:R-:W-:-:S02]  /*14cc0*/  @P0 LOP3.LUT R3, R9, R16, RZ, 0xfc, !PT ;  /* 0x0000001009030212 */ /* 0x000fc400078efcff */
[----:B------:R-:W-:Y:S02]  /*14cd0*/  @P0 SHF.L.U64.HI R27, R4, R27, R5 ;  /* 0x0000001b041b0219 */ /* 0x000fe40000010205 */
[----:B------:R-:W-:Y:S02]  /*14ce0*/  @P0 LOP3.LUT R4, R17, R8, RZ, 0xfc, !PT ;  /* 0x0000000811040212 */ /* 0x000fe400078efcff */
[----:B------:R-:W-:Y:S01]  /*14cf0*/  @P0 SHF.R.U32.HI R8, RZ, R6, R7 ;  /* 0x00000006ff080219 */ /* 0x000fe20000011607 */
[C---:B------:R-:W-:Y:S01]  /*14d00*/  IMAD.SHL.U32 R6, R2.reuse, 0x4, RZ ;  /* 0x0000000402067824 */ /* 0x040fe200078e00ff */
[----:B------:R-:W-:Y:S02]  /*14d10*/  SHF.L.U64.HI R2, R2, 0x2, R3 ;  /* 0x0000000202027819 */ /* 0x000fe40000010203 */
[----:B------:R-:W-:Y:S02]  /*14d20*/  @P0 LOP3.LUT R5, R27, R8, RZ, 0xfc, !PT ;  /* 0x000000081b050212 */ /* 0x000fe400078efcff */
[----:B------:R-:W-:-:S02]  /*14d30*/  SHF.L.W.U32.HI R7, R3, 0x2, R4 ;  /* 0x0000000203077819 */ /* 0x000fc40000010e04 */
[----:B------:R-:W-:Y:S02]  /*14d40*/  IADD3 RZ, P0, PT, RZ, -R6, RZ ;  /* 0x80000006ffff7210 */ /* 0x000fe40007f1e0ff */
[----:B------:R-:W-:Y:S02]  /*14d50*/  LOP3.LUT R9, RZ, R2, RZ, 0x33, !PT ;  /* 0x00000002ff097212 */ /* 0x000fe400078e33ff */
[----:B------:R-:W-:Y:S02]  /*14d60*/  SHF.L.W.U32.HI R3, R4, 0x2, R5 ;  /* 0x0000000204037819 */ /* 0x000fe40000010e05 */
[----:B------:R-:W-:Y:S02]  /*14d70*/  LOP3.LUT R8, RZ, R7, RZ, 0x33, !PT ;  /* 0x00000007ff087212 */ /* 0x000fe400078e33ff */
[----:B------:R-:W-:Y:S02]  /*14d80*/  IADD3.X R9, P0, PT, RZ, R9, RZ, P0, !PT ;  /* 0x00000009ff097210 */ /* 0x000fe4000071e4ff */
[----:B------:R-:W-:-:S02]  /*14d90*/  LOP3.LUT R4, RZ, R3, RZ, 0x33, !PT ;  /* 0x00000003ff047212 */ /* 0x000fc400078e33ff */
[----:B------:R-:W-:Y:S02]  /*14da0*/  IADD3.X R8, P1, PT, RZ, R8, RZ, P0, !PT ;  /* 0x00000008ff087210 */ /* 0x000fe4000073e4ff */
[----:B------:R-:W-:-:S03]  /*14db0*/  ISETP.GT.U32.AND P2, PT, R7, -0x1, PT ;  /* 0xffffffff0700780c */ /* 0x000fc60003f44070 */
[----:B------:R-:W-:Y:S01]  /*14dc0*/  IMAD.X R4, RZ, RZ, R4, P1 ;  /* 0x000000ffff047224 */ /* 0x000fe200008e0604 */
[----:B------:R-:W-:-:S04]  /*14dd0*/  ISETP.GT.AND.EX P0, PT, R3, -0x1, PT, P2 ;  /* 0xffffffff0300780c */ /* 0x000fc80003f04320 */
[----:B------:R-:W-:Y:S02]  /*14de0*/  SEL R4, R3, R4, P0 ;  /* 0x0000000403047207 */ /* 0x000fe40000000000 */
[----:B------:R-:W-:Y:S02]  /*14df0*/  SEL R7, R7, R8, P0 ;  /* 0x0000000807077207 */ /* 0x000fe40000000000 */
[----:B------:R-:W-:Y:S02]  /*14e00*/  ISETP.NE.U32.AND P1, PT, R4, RZ, PT ;  /* 0x000000ff0400720c */ /* 0x000fe40003f25070 */
[----:B------:R-:W-:Y:S02]  /*14e10*/  SEL R9, R2, R9, P0 ;  /* 0x0000000902097207 */ /* 0x000fe40000000000 */
[----:B------:R-:W-:Y:S01]  /*14e20*/  SEL R11, R7, R4, !P1 ;  /* 0x00000004070b7207 */ /* 0x000fe20004800000 */
[----:B------:R-:W-:-:S03]  /*14e30*/  @!P0 IMAD.MOV R6, RZ, RZ, -R6 ;  /* 0x000000ffff068224 */ /* 0x000fc600078e0a06 */
[----:B------:R-:W0:Y:S02]  /*14e40*/  FLO.U32 R8, R11 ;  /* 0x0000000b00087300 */ /* 0x000e2400000e0000 */
[C---:B0-----:R-:W-:Y:S02]  /*14e50*/  IADD3 R10, PT, PT, -R8.reuse, 0x1f, RZ ;  /* 0x0000001f080a7810 */ /* 0x041fe40007ffe1ff */
[----:B------:R-:W-:-:S03]  /*14e60*/  IADD3 R8, PT, PT, -R8, 0x3f, RZ ;  /* 0x0000003f08087810 */ /* 0x000fc60007ffe1ff */
[----:B------:R-:W-:-:S05]  /*14e70*/  @P1 IMAD.MOV R8, RZ, RZ, R10 ;  /* 0x000000ffff081224 */ /* 0x000fca00078e020a */
[----:B------:R-:W-:-:S13]  /*14e80*/  ISETP.NE.AND P1, PT, R8, RZ, PT ;  /* 0x000000ff0800720c */ /* 0x000fda0003f25270 */
[----:B------:R-:W-:Y:S05]  /*14e90*/  @!P1 BRA `(.L_x_198) ;  /* 0x0000000000289947 */ /* 0x000fea0003800000 */
[--C-:B------:R-:W-:Y:S02]  /*14ea0*/  SHF.R.U64 R6, R6, 0x1, R9.reuse ;  /* 0x0000000106067819 */ /* 0x100fe40000001209 */
[C---:B------:R-:W-:Y:S02]  /*14eb0*/  LOP3.LUT R2, R8.reuse, 0x3f, RZ, 0xc0, !PT ;  /* 0x0000003f08027812 */ /* 0x040fe400078ec0ff */
[----:B------:R-:W-:Y:S02]  /*14ec0*/  SHF.R.U32.HI R9, RZ, 0x1, R9 ;  /* 0x00000001ff097819 */ /* 0x000fe40000011609 */
[----:B------:R-:W-:Y:S02]  /*14ed0*/  LOP3.LUT R10, R8, 0x3f, RZ, 0xc, !PT ;  /* 0x0000003f080a7812 */ /* 0x000fe400078e0cff */
[----:B------:R-:W-:Y:S02]  /*14ee0*/  SHF.L.U64.HI R4, R7, R2, R4 ;  /* 0x0000000207047219 */ /* 0x000fe40000010204 */
[----:B------:R-:W-:-:S02]  /*14ef0*/  SHF.R.U64 R6, R6, R10, R9 ;  /* 0x0000000a06067219 */ /* 0x000fc40000001209 */
[----:B------:R-:W-:Y:S02]  /*14f00*/  SHF.L.U32 R7, R7, R2, RZ ;  /* 0x0000000207077219 */ /* 0x000fe400000006ff */
[----:B------:R-:W-:Y:S02]  /*14f10*/  SHF.R.U32.HI R9, RZ, R10, R9 ;  /* 0x0000000aff097219 */ /* 0x000fe40000011609 */
[----:B------:R-:W-:Y:S02]  /*14f20*/  LOP3.LUT R7, R7, R6, RZ, 0xfc, !PT ;  /* 0x0000000607077212 */ /* 0x000fe400078efcff */
[----:B------:R-:W-:-:S07]  /*14f30*/  LOP3.LUT R4, R4, R9, RZ, 0xfc, !PT ;  /* 0x0000000904047212 */ /* 0x000fce00078efcff */
.L_x_198:
[----:B------:R-:W-:Y:S05]  /*14f40*/  BSYNC.RECONVERGENT B2 ;  /* 0x0000000000027941 */ /* 0x000fea0003800200 */
.L_x_197:
[----:B------:R-:W-:-:S04]  /*14f50*/  IMAD.WIDE.U32 R10, R7, 0x2168c235, RZ ;  /* 0x2168c235070a7825 */ /* 0x000fc800078e00ff */
[----:B------:R-:W-:Y:S01]  /*14f60*/  IMAD.MOV.U32 R16, RZ, RZ, R11 ;  /* 0x000000ffff107224 */ /* 0x000fe200078e000b */
[----:B------:R-:W-:Y:S01]  /*14f70*/  IADD3 RZ, P1, PT, R10, R10, RZ ;  /* 0x0000000a0aff7210 */ /* 0x000fe20007f3e0ff */
[----:B------:R-:W-:Y:S02]  /*14f80*/  IMAD.MOV.U32 R17, RZ, RZ, RZ ;  /* 0x000000ffff117224 */ /* 0x000fe400078e00ff */
[----:B------:R-:W-:-:S04]  /*14f90*/  IMAD.HI.U32 R2, R4, -0x36f0255e, RZ ;  /* 0xc90fdaa204027827 */ /* 0x000fc800078e00ff */
[----:B------:R-:W-:-:S04]  /*14fa0*/  IMAD.WIDE.U32 R6, R7, -0x36f0255e, R16 ;  /* 0xc90fdaa207067825 */ /* 0x000fc800078e0010 */
[C---:B------:R-:W-:Y:S02]  /*14fb0*/  IMAD R9, R4.reuse, -0x36f0255e, RZ ;  /* 0xc90fdaa204097824 */ /* 0x040fe400078e02ff */
[----:B------:R-:W-:-:S04]  /*14fc0*/  IMAD.WIDE.U32 R6, P2, R4, 0x2168c235, R6 ;  /* 0x2168c23504067825 */ /* 0x000fc80007840006 */
[----:B------:R-:W-:Y:S01]  /*14fd0*/  IMAD.X R2, RZ, RZ, R2, P2 ;  /* 0x000000ffff027224 */ /* 0x000fe200010e0602 */
[----:B------:R-:W-:Y:S02]  /*14fe0*/  IADD3 R9, P2, PT, R9, R7, RZ ;  /* 0x0000000709097210 */ /* 0x000fe40007f5e0ff */
[----:B------:R-:W-:Y:S02]  /*14ff0*/  IADD3.X RZ, P1, PT, R6, R6, RZ, P1, !PT ;  /* 0x0000000606ff7210 */ /* 0x000fe40000f3e4ff */
[C---:B------:R-:W-:Y:S01]  /*15000*/  ISETP.GT.U32.AND P3, PT, R9.reuse, RZ, PT ;  /* 0x000000ff0900720c */ /* 0x040fe20003f64070 */
[----:B------:R-:W-:Y:S01]  /*15010*/  IMAD.X R7, RZ, RZ, R2, P2 ;  /* 0x000000ffff077224 */ /* 0x000fe200010e0602 */
[----:B------:R-:W-:Y:S02]  /*15020*/  IADD3.X R4, P2, PT, R9, R9, RZ, P1, !PT ;  /* 0x0000000909047210 */ /* 0x000fe40000f5e4ff */
[----:B------:R-:W-:Y:S02]  /*15030*/  SHF.R.U32.HI R6, RZ, 0x1e, R5 ;  /* 0x0000001eff067819 */ /* 0x000fe40000011605 */
[C---:B------:R-:W-:Y:S01]  /*15040*/  ISETP.GT.AND.EX P1, PT, R7.reuse, RZ, PT, P3 ;  /* 0x000000ff0700720c */ /* 0x040fe20003f24330 */
[----:B------:R-:W-:Y:S01]  /*15050*/  IMAD.X R2, R7, 0x1, R7, P2 ;  /* 0x0000000107027824 */ /* 0x000fe200010e0607 */
[----:B------:R-:W-:-:S02]  /*15060*/  LEA.HI R3, R3, R6, RZ, 0x1 ;  /* 0x0000000603037211 */ /* 0x000fc400078f08ff */
[----:B------:R-:W-:Y:S02]  /*15070*/  SEL R4, R4, R9, P1 ;  /* 0x0000000904047207 */ /* 0x000fe40000800000 */
[----:B------:R-:W-:Y:S02]  /*15080*/  SEL R2, R2, R7, P1 ;  /* 0x0000000702027207 */ /* 0x000fe40000800000 */
[----:B------:R-:W-:-:S05]  /*15090*/  IADD3 R7, P2, PT, R4, 0x1, RZ ;  /* 0x0000000104077810 */ /* 0x000fca0007f5e0ff */
[----:B------:R-:W-:-:S05]  /*150a0*/  IMAD.X R2, RZ, RZ, R2, P2 ;  /* 0x000000ffff027224 */ /* 0x000fca00010e0602 */
[----:B------:R-:W-:-:S04]  /*150b0*/  SHF.R.U64 R7, R7, 0xa, R2 ;  /* 0x0000000a07077819 */ /* 0x000fc80000001202 */
[----:B------:R-:W-:Y:S02]  /*150c0*/  IADD3 R9, P2, PT, R7, 0x1, RZ ;  /* 0x0000000107097810 */ /* 0x000fe40007f5e0ff */
[----:B------:R-:W-:Y:S02]  /*150d0*/  SEL R7, RZ, 0xffffffff, !P1 ;  /* 0xffffffffff077807 */ /* 0x000fe40004800000 */
[----:B------:R-:W-:Y:S02]  /*150e0*/  LEA.HI.X R2, R2, RZ, RZ, 0x16, P2 ;  /* 0x000000ff02027211 */ /* 0x000fe400010fb4ff */
[----:B------:R-:W-:Y:S01]  /*150f0*/  LOP3.LUT P1, R19, R19, 0x80000000, RZ, 0xc0, !PT ;  /* 0x8000000013137812 */ /* 0x000fe2000782c0ff */
[----:B------:R-:W-:Y:S01]  /*15100*/  IMAD.IADD R7, R7, 0x1, -R8 ;  /* 0x0000000107077824 */ /* 0x000fe200078e0a08 */
[--C-:B------:R-:W-:Y:S02]  /*15110*/  SHF.R.U64 R9, R9, 0x1, R2.reuse ;  /* 0x0000000109097819 */ /* 0x100fe40000001202 */
[----:B------:R-:W-:Y:S01]  /*15120*/  SHF.R.U32.HI R2, RZ, 0x1, R2 ;  /* 0x00000001ff027819 */ /* 0x000fe20000011602 */
[----:B------:R-:W-:Y:S01]  /*15130*/  IMAD.SHL.U32 R7, R7, 0x100000, RZ ;  /* 0x0010000007077824 */ /* 0x000fe200078e00ff */
[----:B------:R-:W-:-:S02]  /*15140*/  IADD3 R4, P2, P3, RZ, RZ, R9 ;  /* 0x000000ffff047210 */ /* 0x000fc40007b5e009 */
[----:B------:R-:W-:Y:S02]  /*15150*/  @!P0 LOP3.LUT R19, R19, 0x80000000, RZ, 0x3c, !PT ;  /* 0x8000000013138812 */ /* 0x000fe400078e3cff */
[----:B------:R-:W-:-:S03]  /*15160*/  IADD3.X R2, PT, PT, R7, 0x3fe00000, R2, P2, P3 ;  /* 0x3fe0000007027810 */ /* 0x000fc600017e6402 */
[----:B------:R-:W-:Y:S01]  /*15170*/  @P1 IMAD.MOV R3, RZ, RZ, -R3 ;  /* 0x000000ffff031224 */ /* 0x000fe200078e0a03 */
[----:B------:R-:W-:-:S07]  /*15180*/  LOP3.LUT R19, R2, R19, RZ, 0xfc, !PT ;  /* 0x0000001302137212 */ /* 0x000fce00078efcff */
.L_x_192:
[----:B------:R-:W-:Y:S02]  /*15190*/  IMAD.MOV.U32 R5, RZ, RZ, R19 ;  /* 0x000000ffff057224 */ /* 0x000fe400078e0013 */
[----:B------:R-:W-:-:S04]  /*151a0*/  IMAD.MOV.U32 R19, RZ, RZ, 0x0 ;  /* 0x00000000ff137424 */ /* 0x000fc800078e00ff */
[----:B------:R-:W-:Y:S05]  /*151b0*/  RET.REL.NODEC R18 `(_ZN5janus19MatrixDualPowKernelEPKN6thrust24THRUST_300001_SM_1000_NS7complexIdEES5_diiiPS3_S6_) ;  /* 0xfffffeac12907950 */ /* 0x000fea0003c3ffff */
.L_x_199:
        /* <DEDUP_REMOVED lines=12> */
.L_x_326:


//--------------------- .text._ZN5janus22MatrixDualSquareKernelEPN6thrust24THRUST_300001_SM_1000_NS7complexIdEES4_iiiS4_S4_ --------------------------
	.section	.text._ZN5janus22MatrixDualSquareKernelEPN6thrust24THRUST_300001_SM_1000_NS7complexIdEES4_iiiS4_S4_,"ax",@progbits
	.align	128
        .global         _ZN5janus22MatrixDualSquareKernelEPN6thrust24THRUST_300001_SM_1000_NS7complexIdEES4_iiiS4_S4_
        .type           _ZN5janus22MatrixDualSquareKernelEPN6thrust24THRUST_300001_SM_1000_NS7complexIdEES4_iiiS4_S4_,@function
        .size           _ZN5janus22MatrixDualSquareKernelEPN6thrust24THRUST_300001_SM_1000_NS7complexIdEES4_iiiS4_S4_,(.L_x_336 - _ZN5janus22MatrixDualSquareKernelEPN6thrust24THRUST_300001_SM_1000_NS7complexIdEES4_iiiS4_S4_)
        .other          _ZN5janus22MatrixDualSquareKernelEPN6thrust24THRUST_300001_SM_1000_NS7complexIdEES4_iiiS4_S4_,@"STO_CUDA_ENTRY STV_DEFAULT"
_ZN5janus22MatrixDualSquareKernelEPN6thrust24THRUST_300001_SM_1000_NS7complexIdEES4_iiiS4_S4_:
.text._ZN5janus22MatrixDualSquareKernelEPN6thrust24THRUST_300001_SM_1000_NS7complexIdEES4_iiiS4_S4_:
        /* <DEDUP_REMOVED lines=13> */
[----:B------:R-:W0:Y:S01]  /*00d0*/  LDCU.64 UR6, c[0x0][0x358] ;  /* 0x00006b00ff0677ac */ /* 0x000e220008000a00 */
[----:B------:R-:W1:Y:S02]  /*00e0*/  LDC.64 R14, c[0x0][0x380] ;  /* 0x0000e000ff0e7b82 */ /* 0x000e640000000a00 */
[-C--:B------:R-:W-:Y:S01]  /*00f0*/  IABS R11, R5.reuse ;  /* 0x00000005000b7213 */ /* 0x080fe20000000000 */
[----:B------:R-:W2:Y:S01]  /*0100*/  I2F.RP R8, R3 ;  /* 0x0000000300087306 */ /* 0x000ea20000209400 */
[----:B------:R-:W-:-:S04]  /*0110*/  IABS R12, R5 ;  /* 0x00000005000c7213 */ /* 0x000fc80000000000 */
[----:B------:R-:W3:Y:S01]  /*0120*/  LDC.64 R18, c[0x0][0x3a8] ;  /* 0x0000ea00ff127b82 */ /* 0x000ee20000000a00 */
[----:B------:R-:W-:Y:S02]  /*0130*/  IMAD.MOV R13, RZ, RZ, -R12 ;  /* 0x000000ffff0d7224 */ /* 0x000fe400078e0a0c */
[----:B------:R-:W4:Y:S08]  /*0140*/  I2F.RP R4, R11 ;  /* 0x0000000b00047306 */ /* 0x000f300000209400 */
[----:B--2---:R-:W-:Y:S08]  /*0150*/  MUFU.RCP R8, R8 ;  /* 0x0000000800087308 */ /* 0x004ff00000001000 */
[----:B----4-:R-:W2:Y:S02]  /*0160*/  MUFU.RCP R4, R4 ;  /* 0x0000000400047308 */ /* 0x010ea40000001000 */
[----:B--2---:R-:W-:-:S06]  /*0170*/  VIADD R6, R4, 0xffffffe ;  /* 0x0ffffffe04067836 */ /* 0x004fcc0000000000 */
[----:B------:R2:W4:Y:S02]  /*0180*/  F2I.FTZ.U32.TRUNC.NTZ R7, R6 ;  /* 0x0000000600077305 */ /* 0x000524000021f000 */
[----:B--2---:R-:W-:Y:S02]  /*0190*/  HFMA2 R6, -RZ, RZ, 0, 0 ;  /* 0x00000000ff067431 */ /* 0x004fe400000001ff */
[----:B----4-:R-:W-:-:S04]  /*01a0*/  IMAD.MOV R10, RZ, RZ, -R7 ;  /* 0x000000ffff0a7224 */ /* 0x010fc800078e0a07 */
[----:B------:R-:W-:Y:S01]  /*01b0*/  IMAD R9, R10, R11, RZ ;  /* 0x0000000b0a097224 */ /* 0x000fe200078e02ff */
[----:B------:R-:W-:-:S03]  /*01c0*/  IABS R10, R0 ;  /* 0x00000000000a7213 */ /* 0x000fc60000000000 */
[----:B------:R-:W-:-:S04]  /*01d0*/  IMAD.HI.U32 R7, R7, R9, R6 ;  /* 0x0000000907077227 */ /* 0x000fc800078e0006 */
[----:B------:R-:W-:Y:S02]  /*01e0*/  VIADD R9, R8, 0xffffffe ;  /* 0x0ffffffe08097836 */ /* 0x000fe40000000000 */
[----:B------:R-:W-:Y:S02]  /*01f0*/  IMAD.HI.U32 R4, R7, R10, RZ ;  /* 0x0000000a07047227 */ /* 0x000fe400078e00ff */
[----:B------:R-:W2:Y:S02]  /*0200*/  F2I.FTZ.U32.TRUNC.NTZ R7, R9 ;  /* 0x0000000900077305 */ /* 0x000ea4000021f000 */
[----:B------:R-:W-:Y:S02]  /*0210*/  IMAD R6, R4, R13, R10 ;  /* 0x0000000d04067224 */ /* 0x000fe400078e020a */
[----:B------:R-:W4:Y:S03]  /*0220*/  LDC.64 R12, c[0x0][0x388] ;  /* 0x0000e200ff0c7b82 */ /* 0x000f260000000a00 */
[----:B------:R-:W-:-:S02]  /*0230*/  ISETP.GT.U32.AND P1, PT, R11, R6, PT ;  /* 0x000000060b00720c */ /* 0x000fc40003f24070 */
[----:B--2---:R-:W-:-:S11]  /*0240*/  IADD3 R8, PT, PT, RZ, -R7, RZ ;  /* 0x80000007ff087210 */ /* 0x004fd60007ffe0ff */
[----:B------:R-:W-:Y:S02]  /*0250*/  @!P1 IMAD.IADD R6, R6, 0x1, -R11 ;  /* 0x0000000106069824 */ /* 0x000fe400078e0a0b */
[----:B------:R-:W-:Y:S01]  /*0260*/  @!P1 VIADD R4, R4, 0x1 ;  /* 0x0000000104049836 */ /* 0x000fe20000000000 */
[----:B------:R-:W-:Y:S02]  /*0270*/  ISETP.NE.AND P1, PT, R5, RZ, PT ;  /* 0x000000ff0500720c */ /* 0x000fe40003f25270 */
[----:B------:R-:W-:Y:S01]  /*0280*/  ISETP.GE.U32.AND P0, PT, R6, R11, PT ;  /* 0x0000000b0600720c */ /* 0x000fe20003f06070 */
[----:B------:R-:W-:Y:S01]  /*0290*/  IMAD R11, R8, R3, RZ ;  /* 0x00000003080b7224 */ /* 0x000fe200078e02ff */
[----:B------:R-:W-:Y:S02]  /*02a0*/  MOV R6, RZ ;  /* 0x000000ff00067202 */ /* 0x000fe40000000f00 */
[----:B------:R-:W-:-:S03]  /*02b0*/  LOP3.LUT R8, R0, R5, RZ, 0x3c, !PT ;  /* 0x0000000500087212 */ /* 0x000fc600078e3cff */
[----:B------:R-:W-:Y:S01]  /*02c0*/  IMAD.HI.U32 R6, R7, R11, R6 ;  /* 0x0000000b07067227 */ /* 0x000fe200078e0006 */
[----:B------:R-:W-:-:S05]  /*02d0*/  ISETP.GE.AND P2, PT, R8, RZ, PT ;  /* 0x000000ff0800720c */ /* 0x000fca0003f46270 */
[----:B------:R-:W-:Y:S01]  /*02e0*/  IMAD.HI.U32 R7, R6, R10, RZ ;  /* 0x0000000a06077227 */ /* 0x000fe200078e00ff */
[----:B------:R-:W-:-:S04]  /*02f0*/  @P0 IADD3 R4, PT, PT, R4, 0x1, RZ ;  /* 0x0000000104040810 */ /* 0x000fc80007ffe0ff */
[----:B------:R-:W-:Y:S01]  /*0300*/  IADD3 R7, PT, PT, -R7, RZ, RZ ;  /* 0x000000ff07077210 */ /* 0x000fe20007ffe1ff */
[----:B------:R-:W-:-:S04]  /*0310*/  IMAD.MOV.U32 R9, RZ, RZ, R4 ;  /* 0x000000ffff097224 */ /* 0x000fc800078e0004 */
[C---:B------:R-:W-:Y:S02]  /*0320*/  IMAD R8, R3.reuse, R7, R10 ;  /* 0x0000000703087224 */ /* 0x040fe400078e020a */
[----:B------:R-:W-:Y:S01]  /*0330*/  @!P2 IMAD.MOV R9, RZ, RZ, -R9 ;  /* 0x000000ffff09a224 */ /* 0x000fe200078e0a09 */
[----:B------:R-:W-:Y:S02]  /*0340*/  @!P1 LOP3.LUT R9, RZ, R5, RZ, 0x33, !PT ;  /* 0x00000005ff099212 */ /* 0x000fe400078e33ff */
[----:B------:R-:W-:Y:S02]  /*0350*/  ISETP.GT.U32.AND P0, PT, R3, R8, PT ;  /* 0x000000080300720c */ /* 0x000fe40003f04070 */
[----:B------:R-:W-:Y:S02]  /*0360*/  IADD3 R4, PT, PT, -R9, RZ, RZ ;  /* 0x000000ff09047210 */ /* 0x000fe40007ffe1ff */
[----:B------:R-:W-:-:S03]  /*0370*/  ISETP.GE.AND P2, PT, R0, RZ, PT ;  /* 0x000000ff0000720c */ /* 0x000fc60003f46270 */
[----:B------:R-:W-:-:S05]  /*0380*/  IMAD R5, R5, R4, R0 ;  /* 0x0000000405057224 */ /* 0x000fca00078e0200 */
[----:B------:R-:W-:Y:S01]  /*0390*/  IABS R4, R5 ;  /* 0x0000000500047213 */ /* 0x000fe20000000000 */
[----:B------:R-:W-:-:S04]  /*03a0*/  @!P0 IMAD.IADD R8, R8, 0x1, -R3 ;  /* 0x0000000108088824 */ /* 0x000fc800078e0a03 */
[----:B------:R-:W-:Y:S01]  /*03b0*/  IMAD.HI.U32 R6, R6, R4, RZ ;  /* 0x0000000406067227 */ /* 0x000fe200078e00ff */
[----:B------:R-:W-:-:S04]  /*03c0*/  ISETP.GT.U32.AND P0, PT, R3, R8, PT ;  /* 0x000000080300720c */ /* 0x000fc80003f04070 */
[----:B------:R-:W-:-:S05]  /*03d0*/  IADD3 R7, PT, PT, -R6, RZ, RZ ;  /* 0x000000ff06077210 */ /* 0x000fca0007ffe1ff */
[----:B------:R-:W-:Y:S01]  /*03e0*/  IMAD R4, R3, R7, R4 ;  /* 0x0000000703047224 */ /* 0x000fe200078e0204 */
[----:B------:R-:W-:-:S03]  /*03f0*/  LOP3.LUT R7, RZ, R2, RZ, 0x33, !PT ;  /* 0x00000002ff077212 */ /* 0x000fc600078e33ff */
[----:B------:R-:W-:Y:S01]  /*0400*/  @!P0 IMAD.IADD R8, R8, 0x1, -R3 ;  /* 0x0000000108088824 */ /* 0x000fe200078e0a03 */
[----:B------:R-:W-:Y:S02]  /*0410*/  ISETP.GT.U32.AND P1, PT, R3, R4, PT ;  /* 0x000000040300720c */ /* 0x000fe40003f24070 */
[----:B------:R-:W-:Y:S02]  /*0420*/  ISETP.NE.AND P0, PT, R2, RZ, PT ;  /* 0x000000ff0200720c */ /* 0x000fe40003f05270 */
[----:B------:R-:W-:Y:S02]  /*0430*/  @!P2 IADD3 R8, PT, PT, -R8, RZ, RZ ;  /* 0x000000ff0808a210 */ /* 0x000fe40007ffe1ff */
[----:B------:R-:W-:Y:S02]  /*0440*/  LOP3.LUT R2, R5, R2, RZ, 0x3c, !PT ;  /* 0x0000000205027212 */ /* 0x000fe400078e3cff */
[----:B------:R-:W-:Y:S02]  /*0450*/  SEL R8, R7, R8, !P0 ;  /* 0x0000000807087207 */ /* 0x000fe40004000000 */
[----:B------:R-:W-:-:S02]  /*0460*/  ISETP.GE.AND P3, PT, R2, RZ, PT ;  /* 0x000000ff0200720c */ /* 0x000fc40003f66270 */
[----:B------:R-:W-:Y:S01]  /*0470*/  ISETP.NE.AND P4, PT, R8, RZ, PT ;  /* 0x000000ff0800720c */ /* 0x000fe20003f85270 */
[----:B------:R-:W-:Y:S01]  /*0480*/  @!P1 IMAD.IADD R4, R4, 0x1, -R3 ;  /* 0x0000000104049824 */ /* 0x000fe200078e0a03 */
[----:B------:R-:W-:-:S04]  /*0490*/  @!P1 IADD3 R6, PT, PT, R6, 0x1, RZ ;  /* 0x0000000106069810 */ /* 0x000fc80007ffe0ff */
[----:B------:R-:W-:-:S07]  /*04a0*/  ISETP.GE.U32.AND P2, PT, R4, R3, PT ;  /* 0x000000030400720c */ /* 0x000fce0003f46070 */
[----:B------:R-:W2:Y:S06]  /*04b0*/  @!P4 LDC.64 R2, c[0x0][0x380] ;  /* 0x0000e000ff02cb82 */ /* 0x000eac0000000a00 */
[----:B------:R-:W-:Y:S02]  /*04c0*/  @P2 VIADD R6, R6, 0x1 ;  /* 0x0000000106062836 */ /* 0x000fe40000000000 */
[----:B------:R-:W5:Y:S03]  /*04d0*/  @!P4 LDC.64 R16, c[0x0][0x3a0] ;  /* 0x0000e800ff10cb82 */ /* 0x000f660000000a00 */
[----:B------:R-:W-:-:S04]  /*04e0*/  @!P3 IADD3 R6, PT, PT, -R6, RZ, RZ ;  /* 0x000000ff0606b210 */ /* 0x000fc80007ffe1ff */
[----:B------:R-:W-:-:S05]  /*04f0*/  SEL R6, R7, R6, !P0 ;  /* 0x0000000607067207 */ /* 0x000fca0004000000 */
[----:B------:R-:W-:-:S04]  /*0500*/  IMAD R21, R9, UR5, R6 ;  /* 0x0000000509157c24 */ /* 0x000fc8000f8e0206 */
[----:B--2---:R-:W-:-:S05]  /*0510*/  @!P4 IMAD.WIDE R2, R21, 0x10, R2 ;  /* 0x000000101502c825 */ /* 0x004fca00078e0202 */
[----:B0-----:R-:W2:Y:S01]  /*0520*/  @!P4 LDG.E.128 R8, desc[UR6][R2.64] ;  /* 0x000000060208c981 */ /* 0x001ea2000c1e1d00 */
[----:B----4-:R-:W-:-:S04]  /*0530*/  IMAD.WIDE R12, R0, 0x10, R12 ;  /* 0x00000010000c7825 */ /* 0x010fc800078e020c */
[----:B-----5:R-:W-:-:S04]  /*0540*/  @!P4 IMAD.WIDE R16, R21, 0x10, R16 ;  /* 0x000000101510c825 */ /* 0x020fc800078e0210 */
[----:B-1----:R-:W-:Y:S01]  /*0550*/  IMAD.WIDE R20, R21, 0x10, R14 ;  /* 0x0000001015147825 */ /* 0x002fe200078e020e */
[-C--:B--2---:R-:W-:Y:S02]  /*0560*/  @!P4 DMUL R6, R8, R10.reuse ;  /* 0x0000000a0806c228 */ /* 0x084fe40000000000 */
[----:B------:R-:W-:-:S06]  /*0570*/  @!P4 DMUL R4, R10, R10 ;  /* 0x0000000a0a04c228 */ /* 0x000fcc0000000000 */
[C---:B------:R-:W-:Y:S02]  /*0580*/  @!P4 DFMA R10, R8.reuse, R10, R6 ;  /* 0x0000000a080ac22b */ /* 0x040fe40000000006 */
[----:B------:R-:W-:-:S07]  /*0590*/  @!P4 DFMA R8, R8, R8, -R4 ;  /* 0x000000080808c22b */ /* 0x000fce0000000804 */
[----:B------:R-:W-:Y:S04]  /*05a0*/  @!P4 STG.E.128 desc[UR6][R16.64], R8 ;  /* 0x000000081000c986 */ /* 0x000fe8000c101d06 */
[----:B------:R-:W2:Y:S04]  /*05b0*/  LDG.E.128 R4, desc[UR6][R20.64] ;  /* 0x0000000614047981 */ /* 0x000ea8000c1e1d00 */
[----:B------:R-:W2:Y:S02]  /*05c0*/  LDG.E.128 R12, desc[UR6][R12.64] ;  /* 0x000000060c0c7981 */ /* 0x000ea4000c1e1d00 */
[----:B--2---:R-:W-:-:S02]  /*05d0*/  DMUL R2, R6, R14 ;  /* 0x0000000e06027228 */ /* 0x004fc40000000000 */
[----:B------:R-:W-:-:S06]  /*05e0*/  DMUL R6, R6, R12 ;  /* 0x0000000c06067228 */ /* 0x000fcc0000000000 */
[C---:B------:R-:W-:Y:S02]  /*05f0*/  DFMA R2, R4.reuse, R12, -R2 ;  /* 0x0000000c0402722b */ /* 0x040fe40000000802 */
[----:B------:R-:W-:-:S06]  /*0600*/  DFMA R6, R4, R14, R6 ;  /* 0x0000000e0406722b */ /* 0x000fcc0000000006 */
[----:B------:R-:W-:Y:S02]  /*0610*/  DADD R4, R2, R2 ;  /* 0x0000000002047229 */ /* 0x000fe40000000002 */
[----:B------:R-:W-:Y:S01]  /*0620*/  DADD R6, R6, R6 ;  /* 0x0000000006067229 */ /* 0x000fe20000000006 */
[----:B---3--:R-:W-:-:S06]  /*0630*/  IMAD.WIDE R2, R0, 0x10, R18 ;  /* 0x0000001000027825 */ /* 0x008fcc00078e0212 */
[----:B------:R-:W-:Y:S01]  /*0640*/  STG.E.128 desc[UR6][R2.64], R4 ;  /* 0x0000000402007986 */ /* 0x000fe2000c101d06 */
[----:B------:R-:W-:Y:S05]  /*0650*/  EXIT ;  /* 0x000000000000794d */ /* 0x000fea0003800000 */
.L_x_200:
        /* <DEDUP_REMOVED lines=10> */
.L_x_336:


//--------------------- .text._ZN5janus34MatrixDualVectorDualMultiplyKernelEPKN6thrust24THRUST_300001_SM_1000_NS7complexIdEES5_S5_S5_iiiPS3_S6_ --------------------------
	.section	.text._ZN5janus34MatrixDualVectorDualMultiplyKernelEPKN6thrust24THRUST_300001_SM_1000_NS7complexIdEES5_S5_S5_iiiPS3_S6_,"ax",@progbits
	.align	128
        .global         _ZN5janus34MatrixDualVectorDualMultiplyKernelEPKN6thrust24THRUST_300001_SM_1000_NS7complexIdEES5_S5_S5_iiiPS3_S6_
        .type           _ZN5janus34MatrixDualVectorDualMultiplyKernelEPKN6thrust24THRUST_300001_SM_1000_NS7complexIdEES5_S5_S5_iiiPS3_S6_,@function
        .size           _ZN5janus34MatrixDualVectorDualMultiplyKernelEPKN6thrust24THRUST_300001_SM_1000_NS7complexIdEES5_S5_S5_iiiPS3_S6_,(.L_x_337 - _ZN5janus34MatrixDualVectorDualMultiplyKernelEPKN6thrust24THRUST_300001_SM_1000_NS7complexIdEES5_S5_S5_iiiPS3_S6_)
        .other          _ZN5janus34MatrixDualVectorDualMultiplyKernelEPKN6thrust24THRUST_300001_SM_1000_NS7complexIdEES5_S5_S5_iiiPS3_S6_,@"STO_CUDA_ENTRY STV_DEFAULT"
_ZN5janus34MatrixDualVectorDualMultiplyKernelEPKN6thrust24THRUST_300001_SM_1000_NS7complexIdEES5_S5_S5_iiiPS3_S6_:
.text._ZN5janus34MatrixDualVectorDualMultiplyKernelEPKN6thrust24THRUST_300001_SM_1000_NS7complexIdEES5_S5_S5_iiiPS3_S6_:
[----:B------:R-:W-:Y:S01]  /*0000*/  LDC R1, c[0x0][0x37c] ;  /* 0x0000df00ff017b82 */ /* 0x000fe20000000800 */
[----:B------:R-:W0:Y:S07]  /*0010*/  S2R R0, SR_TID.X ;  /* 0x0000000000007919 */ /* 0x000e2e0000002100 */
[----:B------:R-:W0:Y:S01]  /*0020*/  S2UR UR4, SR_CTAID.X ;  /* 0x00000000000479c3 */ /* 0x000e220000002500 */
[----:B------:R-:W1:Y:S01]  /*0030*/  LDCU UR6, c[0x0][0x3a8] ;  /* 0x00007500ff0677ac */ /* 0x000e620008000800 */
[----:B------:R-:W2:Y:S06]  /*0040*/  LDCU UR5, c[0x0][0x3a0] ;  /* 0x00007400ff0577ac */ /* 0x000eac0008000800 */
[----:B------:R-:W0:Y:S01]  /*0050*/  LDC R5, c[0x0][0x360] ;  /* 0x0000d800ff057b82 */ /* 0x000e220000000800 */
[----:B-1----:R-:W-:Y:S01]  /*0060*/  MOV R24, UR6 ;  /* 0x0000000600187c02 */ /* 0x002fe20008000f00 */
[----:B0-----:R-:W-:-:S04]  /*0070*/  IMAD R5, R5, UR4, R0 ;  /* 0x0000000405057c24 */ /* 0x001fc8000f8e0200 */
[----:B--2---:R-:W-:-:S05]  /*0080*/  IMAD R0, R24, UR5, RZ ;  /* 0x0000000518007c24 */ /* 0x004fca000f8e02ff */
[----:B------:R-:W-:-:S13]  /*0090*/  ISETP.GE.AND P0, PT, R5, R0, PT ;  /* 0x000000000500720c */ /* 0x000fda0003f06270 */
[----:B------:R-:W-:Y:S05]  /*00a0*/  @P0 EXIT ;  /* 0x000000000000094d */ /* 0x000fea0003800000 */
[----:B------:R-:W-:Y:S01]  /*00b0*/  IABS R4, R24 ;  /* 0x0000001800047213 */ /* 0x000fe20000000000 */
[----:B------:R-:W0:Y:S01]  /*00c0*/  LDCU UR8, c[0x0][0x3a4] ;  /* 0x00007480ff0877ac */ /* 0x000e220008000800 */
[----:B------:R-:W-:Y:S02]  /*00d0*/  IABS R6, R5 ;  /* 0x0000000500067213 */ /* 0x000fe40000000000 */
[----:B------:R-:W-:Y:S01]  /*00e0*/  CS2R R32, SRZ ;  /* 0x0000000000207805 */ /* 0x000fe2000001ff00 */
[----:B------:R-:W1:Y:S01]  /*00f0*/  I2F.RP R0, R4 ;  /* 0x0000000400007306 */ /* 0x000e620000209400 */
[----:B------:R-:W-:Y:S02]  /*0100*/  CS2R R30, SRZ ;  /* 0x00000000001e7805 */ /* 0x000fe4000001ff00 */
[----:B------:R-:W-:Y:S02]  /*0110*/  CS2R R28, SRZ ;  /* 0x00000000001c7805 */ /* 0x000fe4000001ff00 */
[----:B------:R-:W-:Y:S01]  /*0120*/  CS2R R26, SRZ ;  /* 0x00000000001a7805 */ /* 0x000fe2000001ff00 */
[----:B------:R-:W2:Y:S02]  /*0130*/  LDCU.64 UR10, c[0x0][0x358] ;  /* 0x00006b00ff0a77ac */ /* 0x000ea40008000a00 */
[----:B-1----:R-:W1:Y:S01]  /*0140*/  MUFU.RCP R0, R0 ;  /* 0x0000000000007308 */ /* 0x002e620000001000 */
[----:B0-----:R-:W-:Y:S01]  /*0150*/  UISETP.GE.AND UP0, UPT, UR8, 0x1, UPT ;  /* 0x000000010800788c */ /* 0x001fe2000bf06270 */
[----:B-1----:R-:W-:-:S06]  /*0160*/  IADD3 R2, PT, PT, R0, 0xffffffe, RZ ;  /* 0x0ffffffe00027810 */ /* 0x002fcc0007ffe0ff */
[----:B------:R0:W1:Y:S02]  /*0170*/  F2I.FTZ.U32.TRUNC.NTZ R3, R2 ;  /* 0x0000000200037305 */ /* 0x000064000021f000 */
[----:B0-----:R-:W-:Y:S01]  /*0180*/  IMAD.MOV.U32 R2, RZ, RZ, RZ ;  /* 0x000000ffff027224 */ /* 0x001fe200078e00ff */
[----:B-1----:R-:W-:-:S05]  /*0190*/  IADD3 R7, PT, PT, RZ, -R3, RZ ;  /* 0x80000003ff077210 */ /* 0x002fca0007ffe0ff */
[----:B------:R-:W-:-:S04]  /*01a0*/  IMAD R7, R7, R4, RZ ;  /* 0x0000000407077224 */ /* 0x000fc800078e02ff */
[----:B------:R-:W-:Y:S01]  /*01b0*/  IMAD.HI.U32 R3, R3, R7, R2 ;  /* 0x0000000703037227 */ /* 0x000fe200078e0002 */
[----:B------:R-:W-:-:S04]  /*01c0*/  LOP3.LUT R2, R5, R24, RZ, 0x3c, !PT ;  /* 0x0000001805027212 */ /* 0x000fc800078e3cff */
[----:B------:R-:W-:Y:S01]  /*01d0*/  ISETP.GE.AND P1, PT, R2, RZ, PT ;  /* 0x000000ff0200720c */ /* 0x000fe20003f26270 */
[----:B------:R-:W-:-:S05]  /*01e0*/  IMAD.HI.U32 R0, R3, R6, RZ ;  /* 0x0000000603007227 */ /* 0x000fca00078e00ff */
[----:B------:R-:W-:-:S05]  /*01f0*/  IADD3 R3, PT, PT, -R0, RZ, RZ ;  /* 0x000000ff00037210 */ /* 0x000fca0007ffe1ff */
[----:B------:R-:W-:-:S05]  /*0200*/  IMAD R3, R4, R3, R6 ;  /* 0x0000000304037224 */ /* 0x000fca00078e0206 */
[----:B------:R-:W-:-:S13]  /*0210*/  ISETP.GT.U32.AND P2, PT, R4, R3, PT ;  /* 0x000000030400720c */ /* 0x000fda0003f44070 */
[-C--:B------:R-:W-:Y:S02]  /*0220*/  @!P2 IADD3 R3, PT, PT, R3, -R4.reuse, RZ ;  /* 0x800000040303a210 */ /* 0x080fe40007ffe0ff */
[----:B------:R-:W-:Y:S02]  /*0230*/  @!P2 IADD3 R0, PT, PT, R0, 0x1, RZ ;  /* 0x000000010000a810 */ /* 0x000fe40007ffe0ff */
[----:B------:R-:W-:Y:S02]  /*0240*/  ISETP.GE.U32.AND P0, PT, R3, R4, PT ;  /* 0x000000040300720c */ /* 0x000fe40003f06070 */
[----:B------:R-:W-:-:S11]  /*0250*/  ISETP.NE.AND P2, PT, R24, RZ, PT ;  /* 0x000000ff1800720c */ /* 0x000fd60003f45270 */
[----:B------:R-:W-:-:S05]  /*0260*/  @P0 VIADD R0, R0, 0x1 ;  /* 0x0000000100000836 */ /* 0x000fca0000000000 */
[----:B------:R-:W-:Y:S02]  /*0270*/  @!P1 IADD3 R0, PT, PT, -R0, RZ, RZ ;  /* 0x000000ff00009210 */ /* 0x000fe40007ffe1ff */
[----:B------:R-:W-:-:S05]  /*0280*/  @!P2 LOP3.LUT R0, RZ, R24, RZ, 0x33, !PT ;  /* 0x00000018ff00a212 */ /* 0x000fca00078e33ff */
[----:B------:R-:W-:-:S05]  /*0290*/  IMAD R6, R0, R24, RZ ;  /* 0x0000001800067224 */ /* 0x000fca00078e02ff */
[----:B------:R-:W-:Y:S01]  /*02a0*/  IADD3 R3, PT, PT, R5, -R6, RZ ;  /* 0x8000000605037210 */ /* 0x000fe20007ffe0ff */
[----:B--2---:R-:W-:Y:S06]  /*02b0*/  BRA.U !UP0, `(.L_x_201) ;  /* 0x0000000d08a07547 */ /* 0x004fec000b800000 */
[----:B------:R-:W-:Y:S01]  /*02c0*/  UISETP.GE.U32.AND UP1, UPT, UR8, 0x4, UPT ;  /* 0x000000040800788c */ /* 0x000fe2000bf26070 */
[----:B------:R-:W-:Y:S01]  /*02d0*/  HFMA2 R7, -RZ, RZ, 0, 0 ;  /* 0x00000000ff077431 */ /* 0x000fe200000001ff */
[----:B------:R-:W-:Y:S02]  /*02e0*/  ULOP3.LUT UR6, UR8, 0x3, URZ, 0xc0, !UPT ;  /* 0x0000000308067892 */ /* 0x000fe4000f8ec0ff */
[----:B------:R-:W-:Y:S01]  /*02f0*/  IMAD R2, R0, UR8, RZ ;  /* 0x0000000800027c24 */ /* 0x000fe2000f8e02ff */
[----:B------:R-:W-:Y:S02]  /*0300*/  CS2R R26, SRZ ;  /* 0x00000000001a7805 */ /* 0x000fe4000001ff00 */
[----:B------:R-:W-:Y:S02]  /*0310*/  CS2R R28, SRZ ;  /* 0x00000000001c7805 */ /* 0x000fe4000001ff00 */
[----:B------:R-:W-:Y:S02]  /*0320*/  CS2R R30, SRZ ;  /* 0x00000000001e7805 */ /* 0x000fe4000001ff00 */
[----:B------:R-:W-:Y:S01]  /*0330*/  CS2R R32, SRZ ;  /* 0x0000000000207805 */ /* 0x000fe2000001ff00 */
[----:B------:R-:W-:Y:S01]  /*0340*/  UISETP.NE.AND UP0, UPT, UR6, URZ, UPT ;  /* 0x000000ff0600728c */ /* 0x000fe2000bf05270 */
[----:B------:R-:W-:Y:S10]  /*0350*/  BRA.U !UP1, `(.L_x_202) ;  /* 0x0000000509e87547 */ /* 0x000ff4000b800000 */
[----:B------:R-:W0:Y:S01]  /*0360*/  LDCU.64 UR4, c[0x0][0x390] ;  /* 0x00007200ff0477ac */ /* 0x000e220008000a00 */
[----:B------:R-:W-:Y:S01]  /*0370*/  ISETP.NE.AND P1, PT, R3, RZ, PT ;  /* 0x000000ff0300720c */ /* 0x000fe20003f25270 */
[----:B------:R-:W-:Y:S01]  /*0380*/  IMAD.MOV.U32 R4, RZ, RZ, R2 ;  /* 0x000000ffff047224 */ /* 0x000fe200078e0002 */
[----:B------:R-:W-:Y:S01]  /*0390*/  MOV R5, R3 ;  /* 0x0000000300057202 */ /* 0x000fe20000000f00 */
[----:B------:R-:W-:Y:S01]  /*03a0*/  ULOP3.LUT UR7, UR8, 0x7ffffffc, URZ, 0xc0, !UPT ;  /* 0x7ffffffc08077892 */ /* 0x000fe2000f8ec0ff */
[----:B------:R-:W-:Y:S01]  /*03b0*/  CS2R R26, SRZ ;  /* 0x00000000001a7805 */ /* 0x000fe2000001ff00 */
[----:B------:R-:W-:Y:S02]  /*03c0*/  IMAD R6, R6, UR8, R3 ;  /* 0x0000000806067c24 */ /* 0x000fe4000f8e0203 */
[----:B------:R-:W-:Y:S02]  /*03d0*/  UIADD3 UR8, UPT, UPT, -UR7, URZ, URZ ;  /* 0x000000ff07087290 */ /* 0x000fe4000fffe1ff */
[----:B------:R-:W-:Y:S01]  /*03e0*/  MOV R7, UR7 ;  /* 0x0000000700077c02 */ /* 0x000fe20008000f00 */
[----:B0-----:R-:W-:-:S04]  /*03f0*/  UIADD3 UR4, UP1, UPT, UR4, 0x20, URZ ;  /* 0x0000002004047890 */ /* 0x001fc8000ff3e0ff */
[----:B------:R-:W-:Y:S02]  /*0400*/  UIADD3.X UR5, UPT, UPT, URZ, UR5, URZ, UP1, !UPT ;  /* 0x00000005ff057290 */ /* 0x000fe40008ffe4ff */
[----:B------:R-:W-:-:S04]  /*0410*/  MOV R34, UR4 ;  /* 0x0000000400227c02 */ /* 0x000fc80008000f00 */
[----:B------:R-:W-:-:S07]  /*0420*/  IMAD.U32 R35, RZ, RZ, UR5 ;  /* 0x00000005ff237e24 */ /* 0x000fce000f8e00ff */
.L_x_203:
[----:B------:R-:W0:Y:S01]  /*0430*/  LDC.64 R42, c[0x0][0x388] ;  /* 0x0000e200ff2a7b82 */ /* 0x000e220000000a00 */
[----:B------:R-:W2:Y:S07]  /*0440*/  LDG.E.128 R8, desc[UR10][R34.64+-0x20] ;  /* 0xffffe00a22087981 */ /* 0x000eae000c1e1d00 */
[----:B------:R-:W1:Y:S08]  /*0450*/  LDC.64 R36, c[0x0][0x380] ;  /* 0x0000e000ff247b82 */ /* 0x000e700000000a00 */
[----:B------:R-:W3:Y:S01]  /*0460*/  LDC.64 R38, c[0x0][0x398] ;  /* 0x0000e600ff267b82 */ /* 0x000ee20000000a00 */
[----:B0-----:R-:W-:-:S07]  /*0470*/  IMAD.WIDE R42, R6, 0x10, R42 ;  /* 0x00000010062a7825 */ /* 0x001fce00078e022a */
[----:B------:R-:W0:Y:S01]  /*0480*/  LDC R24, c[0x0][0x3a8] ;  /* 0x0000ea00ff187b82 */ /* 0x000e220000000800 */
[----:B------:R0:W2:Y:S01]  /*0490*/  LDG.E.128 R12, desc[UR10][R42.64] ;  /* 0x0000000a2a0c7981 */ /* 0x0000a2000c1e1d00 */
[----:B-1----:R-:W-:-:S05]  /*04a0*/  IMAD.WIDE R36, R4, 0x10, R36 ;  /* 0x0000001004247825 */ /* 0x002fca00078e0224 */
[----:B------:R-:W4:Y:S01]  /*04b0*/  LDG.E.128 R16, desc[UR10][R36.64] ;  /* 0x0000000a24107981 */ /* 0x000f22000c1e1d00 */
[----:B---3--:R-:W-:-:S05]  /*04c0*/  IMAD.WIDE R38, R5, 0x10, R38 ;  /* 0x0000001005267825 */ /* 0x008fca00078e0226 */
[----:B------:R1:W3:Y:S01]  /*04d0*/  LDG.E.128 R20, desc[UR10][R38.64] ;  /* 0x0000000a26147981 */ /* 0x0002e2000c1e1d00 */
[----:B0-----:R-:W-:-:S04]  /*04e0*/  IMAD.WIDE R42, R24, 0x10, R42 ;  /* 0x00000010182a7825 */ /* 0x001fc800078e022a */
[----:B-1----:R-:W-:Y:S01]  /*04f0*/  IMAD.WIDE R38, R24, 0x10, R38 ;  /* 0x0000001018267825 */ /* 0x002fe200078e0226 */
[-C--:B--2---:R-:W-:Y:S02]  /*0500*/  DMUL R44, R14, R10.reuse ;  /* 0x0000000a0e2c7228 */ /* 0x084fe40000000000 */
[----:B------:R-:W-:-:S06]  /*0510*/  DMUL R40, R12, R10 ;  /* 0x0000000a0c287228 */ /* 0x000fcc0000000000 */
[----:B------:R-:W-:Y:S02]  /*0520*/  DFMA R44, R12, R8, -R44 ;  /* 0x000000080c2c722b */ /* 0x000fe4000000082c */
[-C--:B----4-:R-:W-:Y:S02]  /*0530*/  @!P1 DMUL R12, R18, R10.reuse ;  /* 0x0000000a120c9228 */ /* 0x090fe40000000000 */
[----:B------:R-:W-:Y:S02]  /*0540*/  @!P1 DMUL R46, R16, R10 ;  /* 0x0000000a102e9228 */ /* 0x000fe40000000000 */
[----:B------:R-:W-:-:S04]  /*0550*/  DFMA R40, R14, R8, R40 ;  /* 0x000000080e28722b */ /* 0x000fc80000000028 */
[-C--:B------:R-:W-:Y:S02]  /*0560*/  @!P1 DFMA R10, R16, R8.reuse, -R12 ;  /* 0x00000008100a922b */ /* 0x080fe4000000080c */
[C---:B------:R-:W-:Y:S01]  /*0570*/  @!P1 DFMA R46, R18.reuse, R8, R46 ;  /* 0x00000008122e922b */ /* 0x040fe2000000002e */
[----:B------:R0:W2:Y:S01]  /*0580*/  LDG.E.128 R12, desc[UR10][R42.64] ;  /* 0x0000000a2a0c7981 */ /* 0x0000a2000c1e1d00 */
[-C--:B---3--:R-:W-:Y:S02]  /*0590*/  DMUL R8, R18, R22.reuse ;  /* 0x0000001612087228 */ /* 0x088fe40000000000 */
[----:B------:R-:W-:Y:S02]  /*05a0*/  DMUL R22, R16, R22 ;  /* 0x0000001610167228 */ /* 0x000fe40000000000 */
[----:B------:R-:W-:-:S04]  /*05b0*/  @!P1 DADD R28, R28, R10 ;  /* 0x000000001c1c9229 */ /* 0x000fc8000000000a */
[-C--:B------:R-:W-:Y:S02]  /*05c0*/  DFMA R16, R16, R20.reuse, -R8 ;  /* 0x000000141010722b */ /* 0x080fe40000000808 */
[----:B------:R-:W2:Y:S01]  /*05d0*/  LDG.E.128 R8, desc[UR10][R34.64+-0x10] ;  /* 0xfffff00a22087981 */ /* 0x000ea2000c1e1d00 */
[----:B------:R-:W-:-:S05]  /*05e0*/  DFMA R20, R18, R20, R22 ;  /* 0x000000141214722b */ /* 0x000fca0000000016 */
[----:B------:R-:W-:Y:S02]  /*05f0*/  DADD R44, R16, R44 ;  /* 0x00000000102c7229 */ /* 0x000fe4000000002c */
[----:B------:R-:W3:Y:S01]  /*0600*/  LDG.E.128 R16, desc[UR10][R36.64+0x10] ;  /* 0x0000100a24107981 */ /* 0x000ee2000c1e1d00 */
[----:B------:R-:W-:-:S03]  /*0610*/  DADD R40, R20, R40 ;  /* 0x0000000014287229 */ /* 0x000fc60000000028 */
[----:B------:R1:W4:Y:S02]  /*0620*/  LDG.E.128 R20, desc[UR10][R38.64] ;  /* 0x0000000a26147981 */ /* 0x000324000c1e1d00 */
[----:B------:R-:W-:Y:S02]  /*0630*/  DADD R32, R44, R32 ;  /* 0x000000002c207229 */ /* 0x000fe40000000020 */
[----:B------:R-:W-:Y:S02]  /*0640*/  @!P1 DADD R26, R26, R46 ;  /* 0x000000001a1a9229 */ /* 0x000fe4000000002e */
[----:B------:R-:W-:Y:S01]  /*0650*/  DADD R30, R40, R30 ;  /* 0x00000000281e7229 */ /* 0x000fe2000000001e */
[----:B0-----:R-:W-:-:S04]  /*0660*/  IMAD.WIDE R42, R24, 0x10, R42 ;  /* 0x00000010182a7825 */ /* 0x001fc800078e022a */
[----:B-1----:R-:W-:Y:S01]  /*0670*/  IMAD.WIDE R38, R24, 0x10, R38 ;  /* 0x0000001018267825 */ /* 0x002fe200078e0226 */
[-C--:B--2---:R-:W-:Y:S02]  /*0680*/  DMUL R44, R14, R10.reuse ;  /* 0x0000000a0e2c7228 */ /* 0x084fe40000000000 */
[----:B------:R-:W-:-:S06]  /*0690*/  DMUL R40, R12, R10 ;  /* 0x0000000a0c287228 */ /* 0x000fcc0000000000 */
[----:B------:R-:W-:Y:S02]  /*06a0*/  DFMA R44, R12, R8, -R44 ;  /* 0x000000080c2c722b */ /* 0x000fe4000000082c */
[-C--:B---3--:R-:W-:Y:S02]  /*06b0*/  @!P1 DMUL R12, R18, R10.reuse ;  /* 0x0000000a120c9228 */ /* 0x088fe40000000000 */
[----:B------:R-:W-:Y:S02]  /*06c0*/  @!P1 DMUL R46, R16, R10 ;  /* 0x0000000a102e9228 */ /* 0x000fe40000000000 */
[----:B------:R-:W-:-:S04]  /*06d0*/  DFMA R40, R14, R8, R40 ;  /* 0x000000080e28722b */ /* 0x000fc80000000028 */
[-C--:B------:R-:W-:Y:S02]  /*06e0*/  @!P1 DFMA R10, R16, R8.reuse, -R12 ;  /* 0x00000008100a922b */ /* 0x080fe4000000080c */
[C---:B------:R-:W-:Y:S01]  /*06f0*/  @!P1 DFMA R46, R18.reuse, R8, R46 ;  /* 0x00000008122e922b */ /* 0x040fe2000000002e */
[----:B------:R-:W2:Y:S01]  /*0700*/  LDG.E.128 R12, desc[UR10][R42.64] ;  /* 0x0000000a2a0c7981 */ /* 0x000ea2000c1e1d00 */
[-C--:B----4-:R-:W-:Y:S02]  /*0710*/  DMUL R8, R18, R22.reuse ;  /* 0x0000001612087228 */ /* 0x090fe40000000000 */
        /* <DEDUP_REMOVED lines=8> */
[----:B------:R-:W4:Y:S02]  /*07a0*/  LDG.E.128 R20, desc[UR10][R38.64] ;  /* 0x0000000a26147981 */ /* 0x000f24000c1e1d00 */
[----:B------:R-:W-:Y:S02]  /*07b0*/  DADD R32, R32, R44 ;  /* 0x0000000020207229 */ /* 0x000fe4000000002c */
[----:B------:R-:W-:Y:S02]  /*07c0*/  @!P1 DADD R26, R26, R46 ;  /* 0x000000001a1a9229 */ /* 0x000fe4000000002e */
[----:B------:R-:W-:Y:S02]  /*07d0*/  DADD R30, R30, R40 ;  /* 0x000000001e1e7229 */ /* 0x000fe40000000028 */
[-C--:B--2---:R-:W-:Y:S02]  /*07e0*/  DMUL R44, R14, R10.reuse ;  /* 0x0000000a0e2c7228 */ /* 0x084fe40000000000 */
[----:B------:R-:W-:-:S06]  /*07f0*/  DMUL R40, R12, R10 ;  /* 0x0000000a0c287228 */ /* 0x000fcc0000000000 */
[----:B------:R-:W-:Y:S02]  /*0800*/  DFMA R44, R12, R8, -R44 ;  /* 0x000000080c2c722b */ /* 0x000fe4000000082c */
[-C--:B---3--:R-:W-:Y:S02]  /*0810*/  @!P1 DMUL R12, R18, R10.reuse ;  /* 0x0000000a120c9228 */ /* 0x088fe40000000000 */
[----:B------:R-:W-:Y:S02]  /*0820*/  @!P1 DMUL R46, R16, R10 ;  /* 0x0000000a102e9228 */ /* 0x000fe40000000000 */
[----:B------:R-:W-:-:S04]  /*0830*/  DFMA R40, R14, R8, R40 ;  /* 0x000000080e28722b */ /* 0x000fc80000000028 */
[-C--:B------:R-:W-:Y:S02]  /*0840*/  @!P1 DFMA R10, R16, R8.reuse, -R12 ;  /* 0x00000008100a922b */ /* 0x080fe4000000080c */
[C---:B------:R-:W-:Y:S02]  /*0850*/  @!P1 DFMA R46, R18.reuse, R8, R46 ;  /* 0x00000008122e922b */ /* 0x040fe4000000002e */
[-C--:B----4-:R-:W-:Y:S01]  /*0860*/  DMUL R8, R18, R22.reuse ;  /* 0x0000001612087228 */ /* 0x090fe20000000000 */
[----:B------:R-:W-:Y:S01]  /*0870*/  IMAD.WIDE R12, R24, 0x10, R42 ;  /* 0x00000010180c7825 */ /* 0x000fe200078e022a */
[----:B------:R-:W-:Y:S02]  /*0880*/  DMUL R22, R16, R22 ;  /* 0x0000001610167228 */ /* 0x000fe40000000000 */
[----:B------:R-:W-:-:S03]  /*0890*/  @!P1 DADD R28, R28, R10 ;  /* 0x000000001c1c9229 */ /* 0x000fc6000000000a */
[----:B------:R-:W2:Y:S01]  /*08a0*/  LDG.E.128 R12, desc[UR10][R12.64] ;  /* 0x0000000a0c0c7981 */ /* 0x000ea2000c1e1d00 */
[----:B------:R-:W-:-:S03]  /*08b0*/  DFMA R16, R16, R20, -R8 ;  /* 0x000000141010722b */ /* 0x000fc60000000808 */
[----:B------:R0:W2:Y:S01]  /*08c0*/  LDG.E.128 R8, desc[UR10][R34.64+0x10] ;  /* 0x0000100a22087981 */ /* 0x0000a2000c1e1d00 */
[----:B------:R-:W-:Y:S01]  /*08d0*/  DFMA R42, R18, R20, R22 ;  /* 0x00000014122a722b */ /* 0x000fe20000000016 */
[----:B------:R-:W-:-:S03]  /*08e0*/  IMAD.WIDE R20, R24, 0x10, R38 ;  /* 0x0000001018147825 */ /* 0x000fc600078e0226 */
[----:B------:R-:W-:Y:S02]  /*08f0*/  DADD R44, R16, R44 ;  /* 0x00000000102c7229 */ /* 0x000fe4000000002c */
[----:B------:R-:W3:Y:S04]  /*0900*/  LDG.E.128 R16, desc[UR10][R36.64+0x30] ;  /* 0x0000300a24107981 */ /* 0x000ee8000c1e1d00 */
[----:B------:R-:W3:Y:S01]  /*0910*/  LDG.E.128 R20, desc[UR10][R20.64] ;  /* 0x0000000a14147981 */ /* 0x000ee2000c1e1d00 */
[----:B------:R-:W-:Y:S01]  /*0920*/  DADD R40, R42, R40 ;  /* 0x000000002a287229 */ /* 0x000fe20000000028 */
[----:B------:R-:W-:Y:S01]  /*0930*/  UIADD3 UR8, UPT, UPT, UR8, 0x4, URZ ;  /* 0x0000000408087890 */ /* 0x000fe2000fffe0ff */
[----:B------:R-:W-:Y:S02]  /*0940*/  @!P1 DADD R26, R26, R46 ;  /* 0x000000001a1a9229 */ /* 0x000fe4000000002e */
[----:B------:R-:W-:Y:S01]  /*0950*/  DADD R32, R32, R44 ;  /* 0x0000000020207229 */ /* 0x000fe2000000002c */
[----:B------:R-:W-:-:S03]  /*0960*/  UISETP.NE.AND UP1, UPT, UR8, URZ, UPT ;  /* 0x000000ff0800728c */ /* 0x000fc6000bf25270 */
[----:B------:R-:W-:Y:S01]  /*0970*/  DADD R30, R30, R40 ;  /* 0x000000001e1e7229 */ /* 0x000fe20000000028 */
[----:B0-----:R-:W-:Y:S01]  /*0980*/  IADD3 R34, P0, PT, R34, 0x40, RZ ;  /* 0x0000004022227810 */ /* 0x001fe20007f1e0ff */
[----:B------:R-:W-:Y:S01]  /*0990*/  IMAD R6, R24, 0x4, R6 ;  /* 0x0000000418067824 */ /* 0x000fe200078e0206 */
[----:B------:R-:W-:Y:S02]  /*09a0*/  IADD3 R4, PT, PT, R4, 0x4, RZ ;  /* 0x0000000404047810 */ /* 0x000fe40007ffe0ff */
[----:B------:R-:W-:Y:S02]  /*09b0*/  IADD3.X R35, PT, PT, RZ, R35, RZ, P0, !PT ;  /* 0x00000023ff237210 */ /* 0x000fe400007fe4ff */
[----:B------:R-:W-:Y:S01]  /*09c0*/  LEA R5, R24, R5, 0x2 ;  /* 0x0000000518057211 */ /* 0x000fe200078e10ff */
[-C--:B--2---:R-:W-:Y:S02]  /*09d0*/  DMUL R38, R14, R10.reuse ;  /* 0x0000000a0e267228 */ /* 0x084fe40000000000 */
[----:B------:R-:W-:-:S06]  /*09e0*/  DMUL R42, R12, R10 ;  /* 0x0000000a0c2a7228 */ /* 0x000fcc0000000000 */
[----:B------:R-:W-:Y:S02]  /*09f0*/  DFMA R38, R12, R8, -R38 ;  /* 0x000000080c26722b */ /* 0x000fe40000000826 */
[-C--:B---3--:R-:W-:Y:S02]  /*0a00*/  DMUL R12, R18, R22.reuse ;  /* 0x00000016120c7228 */ /* 0x088fe40000000000 */
[----:B------:R-:W-:Y:S02]  /*0a10*/  DMUL R22, R16, R22 ;  /* 0x0000001610167228 */ /* 0x000fe40000000000 */
[----:B------:R-:W-:Y:S02]  /*0a20*/  DFMA R42, R14, R8, R42 ;  /* 0x000000080e2a722b */ /* 0x000fe4000000002a */
[-C--:B------:R-:W-:Y:S02]  /*0a30*/  @!P1 DMUL R14, R18, R10.reuse ;  /* 0x0000000a120e9228 */ /* 0x080fe40000000000 */
[----:B------:R-:W-:-:S02]  /*0a40*/  @!P1 DMUL R10, R16, R10 ;  /* 0x0000000a100a9228 */ /* 0x000fc40000000000 */
[-C--:B------:R-:W-:Y:S02]  /*0a50*/  DFMA R12, R16, R20.reuse, -R12 ;  /* 0x00000014100c722b */ /* 0x080fe4000000080c */
[----:B------:R-:W-:Y:S02]  /*0a60*/  DFMA R22, R18, R20, R22 ;  /* 0x000000141216722b */ /* 0x000fe40000000016 */
[-C--:B------:R-:W-:Y:S02]  /*0a70*/  @!P1 DFMA R14, R16, R8.reuse, -R14 ;  /* 0x00000008100e922b */ /* 0x080fe4000000080e */
[----:B------:R-:W-:Y:S02]  /*0a80*/  @!P1 DFMA R10, R18, R8, R10 ;  /* 0x00000008120a922b */ /* 0x000fe4000000000a */
[----:B------:R-:W-:Y:S02]  /*0a90*/  DADD R12, R12, R38 ;  /* 0x000000000c0c7229 */ /* 0x000fe40000000026 */
[----:B------:R-:W-:-:S02]  /*0aa0*/  DADD R22, R22, R42 ;  /* 0x0000000016167229 */ /* 0x000fc4000000002a */
[----:B------:R-:W-:Y:S02]  /*0ab0*/  @!P1 DADD R28, R28, R14 ;  /* 0x000000001c1c9229 */ /* 0x000fe4000000000e */
[----:B------:R-:W-:Y:S02]  /*0ac0*/  @!P1 DADD R26, R26, R10 ;  /* 0x000000001a1a9229 */ /* 0x000fe4000000000a */
[----:B------:R-:W-:Y:S02]  /*0ad0*/  DADD R32, R32, R12 ;  /* 0x0000000020207229 */ /* 0x000fe4000000000c */
[----:B------:R-:W-:Y:S01]  /*0ae0*/  DADD R30, R30, R22 ;  /* 0x000000001e1e7229 */ /* 0x000fe20000000016 */
[----:B------:R-:W-:Y:S10]  /*0af0*/  BRA.U UP1, `(.L_x_203) ;  /* 0xfffffff9014c7547 */ /* 0x000ff4000b83ffff */
.L_x_202:
[----:B------:R-:W-:Y:S05]  /*0b00*/  BRA.U !UP0, `(.L_x_201) ;  /* 0x00000005088c7547 */ /* 0x000fea000b800000 */
[----:B------:R-:W0:Y:S01]  /*0b10*/  LDCU UR4, c[0x0][0x3a4] ;  /* 0x00007480ff0477ac */ /* 0x000e220008000800 */
[----:B------:R-:W-:Y:S02]  /*0b20*/  UISETP.NE.AND UP0, UPT, UR6, 0x1, UPT ;  /* 0x000000010600788c */ /* 0x000fe4000bf05270 */
[----:B0-----:R-:W-:-:S04]  /*0b30*/  ULOP3.LUT UR4, UR4, 0x1, URZ, 0xc0, !UPT ;  /* 0x0000000104047892 */ /* 0x001fc8000f8ec0ff */
[----:B------:R-:W-:-:S03]  /*0b40*/  UISETP.NE.U32.AND UP1, UPT, UR4, 0x1, UPT ;  /* 0x000000010400788c */ /* 0x000fc6000bf25070 */
[----:B------:R-:W-:Y:S08]  /*0b50*/  BRA.U !UP0, `(.L_x_204) ;  /* 0x0000000108ec7547 */ /* 0x000ff0000b800000 */
[----:B------:R-:W0:Y:S01]  /*0b60*/  LDC.64 R36, c[0x0][0x390] ;  /* 0x0000e400ff247b82 */ /* 0x000e220000000a00 */
[----:B------:R-:W-:-:S05]  /*0b70*/  IADD3 R5, PT, PT, R2, R7, RZ ;  /* 0x0000000702057210 */ /* 0x000fca0007ffe0ff */
[----:B------:R-:W-:Y:S02]  /*0b80*/  IMAD R9, R5, R24, R3 ;  /* 0x0000001805097224 */ /* 0x000fe400078e0203 */
[----:B------:R-:W1:Y:S08]  /*0b90*/  LDC.64 R38, c[0x0][0x388] ;  /* 0x0000e200ff267b82 */ /* 0x000e700000000a00 */
[----:B------:R-:W2:Y:S08]  /*0ba0*/  LDC.64 R46, c[0x0][0x380] ;  /* 0x0000e000ff2e7b82 */ /* 0x000eb00000000a00 */
[----:B------:R-:W3:Y:S01]  /*0bb0*/  LDC.64 R44, c[0x0][0x398] ;  /* 0x0000e600ff2c7b82 */ /* 0x000ee20000000a00 */
[----:B0-----:R-:W-:-:S04]  /*0bc0*/  IMAD.WIDE.U32 R36, R7, 0x10, R36 ;  /* 0x0000001007247825 */ /* 0x001fc800078e0024 */
[----:B-1----:R-:W-:Y:S02]  /*0bd0*/  IMAD.WIDE R38, R9, 0x10, R38 ;  /* 0x0000001009267825 */ /* 0x002fe400078e0226 */
[----:B------:R-:W4:Y:S04]  /*0be0*/  LDG.E.128 R8, desc[UR10][R36.64] ;  /* 0x0000000a24087981 */ /* 0x000f28000c1e1d00 */
[----:B------:R-:W4:Y:S01]  /*0bf0*/  LDG.E.128 R12, desc[UR10][R38.64] ;  /* 0x0000000a260c7981 */ /* 0x000f22000c1e1d00 */
[----:B--2---:R-:W-:-:S04]  /*0c00*/  IMAD.WIDE R46, R5, 0x10, R46 ;  /* 0x00000010052e7825 */ /* 0x004fc800078e022e */
[----:B------:R-:W-:Y:S01]  /*0c10*/  IMAD R5, R7, R24, R3 ;  /* 0x0000001807057224 */ /* 0x000fe200078e0203 */
[----:B------:R-:W2:Y:S03]  /*0c20*/  LDG.E.128 R16, desc[UR10][R46.64] ;  /* 0x0000000a2e107981 */ /* 0x000ea6000c1e1d00 */
[----:B---3--:R-:W-:-:S05]  /*0c30*/  IMAD.WIDE R44, R5, 0x10, R44 ;  /* 0x00000010052c7825 */ /* 0x008fca00078e022c */
[----:B------:R-:W3:Y:S01]  /*0c40*/  LDG.E.128 R20, desc[UR10][R44.64] ;  /* 0x0000000a2c147981 */ /* 0x000ee2000c1e1d00 */
[----:B------:R-:W-:Y:S01]  /*0c50*/  ISETP.NE.AND P0, PT, R3, RZ, PT ;  /* 0x000000ff0300720c */ /* 0x000fe20003f05270 */
[-C--:B----4-:R-:W-:Y:S02]  /*0c60*/  DMUL R4, R14, R10.reuse ;  /* 0x0000000a0e047228 */ /* 0x090fe40000000000 */
[----:B------:R-:W-:-:S10]  /*0c70*/  DMUL R34, R12, R10 ;  /* 0x0000000a0c227228 */ /* 0x000fd40000000000 */
[-C--:B--2---:R-:W-:Y:S02]  /*0c80*/  @!P0 DMUL R40, R18, R10.reuse ;  /* 0x0000000a12288228 */ /* 0x084fe40000000000 */
[----:B------:R-:W-:Y:S02]  /*0c90*/  @!P0 DMUL R42, R16, R10 ;  /* 0x0000000a102a8228 */ /* 0x000fe40000000000 */
[----:B------:R-:W-:Y:S02]  /*0ca0*/  DFMA R4, R12, R8, -R4 ;  /* 0x000000080c04722b */ /* 0x000fe40000000804 */
[-C--:B---3--:R-:W-:Y:S01]  /*0cb0*/  DMUL R10, R18, R22.reuse ;  /* 0x00000016120a7228 */ /* 0x088fe20000000000 */
[----:B------:R-:W-:Y:S01]  /*0cc0*/  IMAD.WIDE R12, R24, 0x10, R44 ;  /* 0x00000010180c7825 */ /* 0x000fe200078e022c */
[----:B------:R-:W-:Y:S02]  /*0cd0*/  DMUL R48, R16, R22 ;  /* 0x0000001610307228 */ /* 0x000fe40000000000 */
[----:B------:R-:W-:-:S02]  /*0ce0*/  DFMA R34, R14, R8, R34 ;  /* 0x000000080e22722b */ /* 0x000fc40000000022 */
[-C--:B------:R-:W-:Y:S01]  /*0cf0*/  @!P0 DFMA R40, R16, R8.reuse, -R40 ;  /* 0x000000081028822b */ /* 0x080fe20000000828 */
[----:B------:R-:W2:Y:S01]  /*0d00*/  LDG.E.128 R12, desc[UR10][R12.64] ;  /* 0x0000000a0c0c7981 */ /* 0x000ea2000c1e1d00 */
[----:B------:R-:W-:Y:S02]  /*0d10*/  @!P0 DFMA R42, R18, R8, R42 ;  /* 0x00000008122a822b */ /* 0x000fe4000000002a */
[-C--:B------:R-:W-:Y:S01]  /*0d20*/  DFMA R44, R16, R20.reuse, -R10 ;  /* 0x00000014102c722b */ /* 0x080fe2000000080a */
[----:B------:R-:W2:Y:S01]  /*0d30*/  LDG.E.128 R8, desc[UR10][R46.64+0x10] ;  /* 0x0000100a2e087981 */ /* 0x000ea2000c1e1d00 */
[----:B------:R-:W-:Y:S01]  /*0d40*/  DFMA R48, R18, R20, R48 ;  /* 0x000000141230722b */ /* 0x000fe20000000030 */
[----:B------:R-:W-:Y:S02]  /*0d50*/  IMAD.WIDE R20, R24, 0x10, R38 ;  /* 0x0000001018147825 */ /* 0x000fe400078e0226 */
[----:B------:R-:W3:Y:S04]  /*0d60*/  LDG.E.128 R16, desc[UR10][R36.64+0x10] ;  /* 0x0000100a24107981 */ /* 0x000ee8000c1e1d00 */
[----:B------:R-:W3:Y:S01]  /*0d70*/  LDG.E.128 R20, desc[UR10][R20.64] ;  /* 0x0000000a14147981 */ /* 0x000ee2000c1e1d00 */
[----:B------:R-:W-:-:S02]  /*0d80*/  DADD R44, R44, R4 ;  /* 0x000000002c2c7229 */ /* 0x000fc40000000004 */
[----:B------:R-:W-:Y:S02]  /*0d90*/  DADD R48, R48, R34 ;  /* 0x0000000030307229 */ /* 0x000fe40000000022 */
[----:B------:R-:W-:Y:S02]  /*0da0*/  @!P0 DADD R28, R28, R40 ;  /* 0x000000001c1c8229 */ /* 0x000fe40000000028 */
[----:B------:R-:W-:Y:S02]  /*0db0*/  @!P0 DADD R26, R26, R42 ;  /* 0x000000001a1a8229 */ /* 0x000fe4000000002a */
[----:B------:R-:W-:Y:S02]  /*0dc0*/  DADD R32, R32, R44 ;  /* 0x0000000020207229 */ /* 0x000fe4000000002c */
[----:B------:R-:W-:Y:S01]  /*0dd0*/  DADD R30, R30, R48 ;  /* 0x000000001e1e7229 */ /* 0x000fe20000000030 */
[----:B------:R-:W-:Y:S01]  /*0de0*/  IADD3 R7, PT, PT, R7, 0x2, RZ ;  /* 0x0000000207077810 */ /* 0x000fe20007ffe0ff */
[----:B--2---:R-:W-:-:S02]  /*0df0*/  DMUL R4, R10, R14 ;  /* 0x0000000e0a047228 */ /* 0x004fc40000000000 */
[----:B------:R-:W-:-:S06]  /*0e00*/  DMUL R14, R8, R14 ;  /* 0x0000000e080e7228 */ /* 0x000fcc0000000000 */
[----:B------:R-:W-:Y:S02]  /*0e10*/  DFMA R4, R8, R12, -R4 ;  /* 0x0000000c0804722b */ /* 0x000fe40000000804 */
[----:B---3--:R-:W-:Y:S02]  /*0e20*/  DMUL R34, R22, R18 ;  /* 0x0000001216227228 */ /* 0x008fe40000000000 */
[----:B------:R-:W-:Y:S02]  /*0e30*/  DFMA R14, R10, R12, R14 ;  /* 0x0000000c0a0e722b */ /* 0x000fe4000000000e */
[----:B------:R-:W-:-:S04]  /*0e40*/  DMUL R12, R20, R18 ;  /* 0x00000012140c7228 */ /* 0x000fc80000000000 */
[----:B------:R-:W-:Y:S02]  /*0e50*/  DFMA R34, R20, R16, -R34 ;  /* 0x000000101422722b */ /* 0x000fe40000000822 */
[-C--:B------:R-:W-:Y:S02]  /*0e60*/  @!P0 DMUL R20, R10, R18.reuse ;  /* 0x000000120a148228 */ /* 0x080fe40000000000 */
[----:B------:R-:W-:Y:S02]  /*0e70*/  @!P0 DMUL R18, R8, R18 ;  /* 0x0000001208128228 */ /* 0x000fe40000000000 */
[-C--:B------:R-:W-:Y:S02]  /*0e80*/  DFMA R12, R22, R16.reuse, R12 ;  /* 0x00000010160c722b */ /* 0x080fe4000000000c */
[----:B------:R-:W-:Y:S02]  /*0e90*/  DADD R4, R4, R34 ;  /* 0x0000000004047229 */ /* 0x000fe40000000022 */
[----:B------:R-:W-:-:S02]  /*0ea0*/  @!P0 DFMA R20, R8, R16, -R20 ;  /* 0x000000100814822b */ /* 0x000fc40000000814 */
[----:B------:R-:W-:Y:S02]  /*0eb0*/  @!P0 DFMA R18, R10, R16, R18 ;  /* 0x000000100a12822b */ /* 0x000fe40000000012 */
[----:B------:R-:W-:Y:S02]  /*0ec0*/  DADD R12, R14, R12 ;  /* 0x000000000e0c7229 */ /* 0x000fe4000000000c */
[----:B------:R-:W-:Y:S02]  /*0ed0*/  DADD R32, R32, R4 ;  /* 0x0000000020207229 */ /* 0x000fe40000000004 */
[----:B------:R-:W-:Y:S02]  /*0ee0*/  @!P0 DADD R28, R28, R20 ;  /* 0x000000001c1c8229 */ /* 0x000fe40000000014 */
[----:B------:R-:W-:Y:S02]  /*0ef0*/  @!P0 DADD R26, R26, R18 ;  /* 0x000000001a1a8229 */ /* 0x000fe40000000012 */
[----:B------:R-:W-:-:S11]  /*0f00*/  DADD R30, R30, R12 ;  /* 0x000000001e1e7229 */ /* 0x000fd6000000000c */
.L_x_204:
[----:B------:R-:W-:Y:S05]  /*0f10*/  BRA.U UP1, `(.L_x_201) ;  /* 0x0000000101887547 */ /* 0x000fea000b800000 */
[----:B------:R-:W0:Y:S01]  /*0f20*/  LDC.64 R4, c[0x0][0x380] ;  /* 0x0000e000ff047b82 */ /* 0x000e220000000a00 */
[----:B------:R-:W-:Y:S01]  /*0f30*/  IADD3 R9, PT, PT, R2, R7, RZ ;  /* 0x0000000702097210 */ /* 0x000fe20007ffe0ff */
[----:B------:R-:W-:-:S04]  /*0f40*/  IMAD R15, R7, R24, R3 ;  /* 0x00000018070f7224 */ /* 0x000fc800078e0203 */
[C---:B------:R-:W-:Y:S02]  /*0f50*/  IMAD R11, R9.reuse, R24, R3 ;  /* 0x00000018090b7224 */ /* 0x040fe400078e0203 */
[----:B------:R-:W1:Y:S08]  /*0f60*/  LDC.64 R22, c[0x0][0x398] ;  /* 0x0000e600ff167b82 */ /* 0x000e700000000a00 */
[----:B------:R-:W2:Y:S08]  /*0f70*/  LDC.64 R12, c[0x0][0x390] ;  /* 0x0000e400ff0c7b82 */ /* 0x000eb00000000a00 */
[----:B------:R-:W3:Y:S01]  /*0f80*/  LDC.64 R16, c[0x0][0x388] ;  /* 0x0000e200ff107b82 */ /* 0x000ee20000000a00 */
[----:B0-----:R-:W-:-:S04]  /*0f90*/  IMAD.WIDE R4, R9, 0x10, R4 ;  /* 0x0000001009047825 */ /* 0x001fc800078e0204 */
[----:B-1----:R-:W-:-:S04]  /*0fa0*/  IMAD.WIDE R22, R15, 0x10, R22 ;  /* 0x000000100f167825 */ /* 0x002fc800078e0216 */
[----:B--2---:R-:W-:Y:S02]  /*0fb0*/  IMAD.WIDE.U32 R12, R7, 0x10, R12 ;  /* 0x00000010070c7825 */ /* 0x004fe400078e000c */
[----:B------:R-:W2:Y:S04]  /*0fc0*/  LDG.E.128 R4, desc[UR10][R4.64] ;  /* 0x0000000a04047981 */ /* 0x000ea8000c1e1d00 */
[----:B------:R-:W4:Y:S01]  /*0fd0*/  LDG.E.128 R12, desc[UR10][R12.64] ;  /* 0x0000000a0c0c7981 */ /* 0x000f22000c1e1d00 */
[----:B---3--:R-:W-:-:S03]  /*0fe0*/  IMAD.WIDE R16, R11, 0x10, R16 ;  /* 0x000000100b107825 */ /* 0x008fc600078e0210 */
[----:B------:R-:W2:Y:S04]  /*0ff0*/  LDG.E.128 R8, desc[UR10][R22.64] ;  /* 0x0000000a16087981 */ /* 0x000ea8000c1e1d00 */
[----:B------:R-:W4:Y:S01]  /*1000*/  LDG.E.128 R16, desc[UR10][R16.64] ;  /* 0x0000000a10107981 */ /* 0x000f22000c1e1d00 */
[----:B------:R-:W-:Y:S01]  /*1010*/  ISETP.NE.AND P0, PT, R3, RZ, PT ;  /* 0x000000ff0300720c */ /* 0x000fe20003f05270 */
[-C--:B--2---:R-:W-:Y:S02]  /*1020*/  DMUL R34, R6, R10.reuse ;  /* 0x0000000a06227228 */ /* 0x084fe40000000000 */
[----:B------:R-:W-:Y:S02]  /*1030*/  DMUL R36, R4, R10 ;  /* 0x0000000a04247228 */ /* 0x000fe40000000000 */
[----:B----4-:R-:W-:-:S02]  /*1040*/  DMUL R38, R18, R14 ;  /* 0x0000000e12267228 */ /* 0x010fc40000000000 */
[----:B------:R-:W-:Y:S02]  /*1050*/  DMUL R20, R16, R14 ;  /* 0x0000000e10147228 */ /* 0x000fe40000000000 */
[----:B------:R-:W-:-:S04]  /*1060*/  DFMA R10, R4, R8, -R34 ;  /* 0x00000008040a722b */ /* 0x000fc80000000822 */
[C---:B------:R-:W-:Y:S02]  /*1070*/  @!P0 DMUL R22, R6.reuse, R14 ;  /* 0x0000000e06168228 */ /* 0x040fe40000000000 */
[----:B------:R-:W-:Y:S02]  /*1080*/  DFMA R8, R6, R8, R36 ;  /* 0x000000080608722b */ /* 0x000fe40000000024 */
[----:B------:R-:W-:Y:S02]  /*1090*/  DFMA R38, R16, R12, -R38 ;  /* 0x0000000c1026722b */ /* 0x000fe40000000826 */
[----:B------:R-:W-:Y:S02]  /*10a0*/  @!P0 DMUL R14, R4, R14 ;  /* 0x0000000e040e8228 */ /* 0x000fe40000000000 */
[-C--:B------:R-:W-:Y:S02]  /*10b0*/  DFMA R20, R18, R12.reuse, R20 ;  /* 0x0000000c1214722b */ /* 0x080fe40000000014 */
[----:B------:R-:W-:-:S02]  /*10c0*/  @!P0 DFMA R22, R4, R12, -R22 ;  /* 0x0000000c0416822b */ /* 0x000fc40000000816 */
[----:B------:R-:W-:Y:S02]  /*10d0*/  DADD R10, R10, R38 ;  /* 0x000000000a0a7229 */ /* 0x000fe40000000026 */
[----:B------:R-:W-:Y:S02]  /*10e0*/  @!P0 DFMA R14, R6, R12, R14 ;  /* 0x0000000c060e822b */ /* 0x000fe4000000000e */
[----:B------:R-:W-:Y:S02]  /*10f0*/  DADD R8, R8, R20 ;  /* 0x0000000008087229 */ /* 0x000fe40000000014 */
[----:B------:R-:W-:Y:S02]  /*1100*/  @!P0 DADD R28, R28, R22 ;  /* 0x000000001c1c8229 */ /* 0x000fe40000000016 */
[----:B------:R-:W-:Y:S02]  /*1110*/  DADD R32, R32, R10 ;  /* 0x0000000020207229 */ /* 0x000fe4000000000a */
[----:B------:R-:W-:-:S02]  /*1120*/  @!P0 DADD R26, R26, R14 ;  /* 0x000000001a1a8229 */ /* 0x000fc4000000000e */
[----:B------:R-:W-:-:S11]  /*1130*/  DADD R30, R30, R8 ;  /* 0x000000001e1e7229 */ /* 0x000fd60000000008 */
.L_x_201:
[----:B------:R-:W-:Y:S01]  /*1140*/  ISETP.NE.AND P0, PT, R3, RZ, PT ;  /* 0x000000ff0300720c */ /* 0x000fe20003f05270 */
[----:B------:R-:W0:-:S12]  /*1150*/  LDC.64 R10, c[0x0][0x3b8] ;  /* 0x0000ee00ff0a7b82 */ /* 0x000e180000000a00 */
[----:B------:R-:W1:Y:S02]  /*1160*/  @!P0 LDC.64 R8, c[0x0][0x3b0] ;  /* 0x0000ec00ff088b82 */ /* 0x000e640000000a00 */
[----:B-1----:R-:W-:-:S05]  /*1170*/  @!P0 IMAD.WIDE R8, R0, 0x10, R8 ;  /* 0x0000001000088825 */ /* 0x002fca00078e0208 */
        /* <DEDUP_REMOVED lines=11> */
.L_x_205:
        /* <DEDUP_REMOVED lines=13> */
.L_x_337:


//--------------------- .text._ZN5janus35MatrixDualElementwiseMultiplyKernelEPKN6thrust24THRUST_300001_SM_1000_NS7complexIdEES5_S5_S5_iiiPS3_S6_ --------------------------
	.section	.text._ZN5janus35MatrixDualElementwiseMultiplyKernelEPKN6thrust24THRUST_300001_SM_1000_NS7complexIdEES5_S5_S5_iiiPS3_S6_,"ax",@progbits
	.align	128
        .global         _ZN5janus35MatrixDualElementwiseMultiplyKernelEPKN6thrust24THRUST_300001_SM_1000_NS7complexIdEES5_S5_S5_iiiPS3_S6_
        .type           _ZN5janus35MatrixDualElementwiseMultiplyKernelEPKN6thrust24THRUST_300001_SM_1000_NS7complexIdEES5_S5_S5_iiiPS3_S6_,@function
        .size           _ZN5janus35MatrixDualElementwiseMultiplyKernelEPKN6thrust24THRUST_300001_SM_1000_NS7complexIdEES5_S5_S5_iiiPS3_S6_,(.L_x_338 - _ZN5janus35MatrixDualElementwiseMultiplyKernelEPKN6thrust24THRUST_300001_SM_1000_NS7complexIdEES5_S5_S5_iiiPS3_S6_)
        .other          _ZN5janus35MatrixDualElementwiseMultiplyKernelEPKN6thrust24THRUST_300001_SM_1000_NS7complexIdEES5_S5_S5_iiiPS3_S6_,@"STO_CUDA_ENTRY STV_DEFAULT"
_ZN5janus35MatrixDualElementwiseMultiplyKernelEPKN6thrust24THRUST_300001_SM_1000_NS7complexIdEES5_S5_S5_iiiPS3_S6_:
.text._ZN5janus35MatrixDualElementwiseMultiplyKernelEPKN6thrust24THRUST_300001_SM_1000_NS7complexIdEES5_S5_S5_iiiPS3_S6_:
        /* <DEDUP_REMOVED lines=20> */
[----:B------:R-:W4:Y:S05]  /*0140*/  I2F.RP R4, R11 ;  /* 0x0000000b00047306 */ /* 0x000f2a0000209400 */
[----:B------:R-:W5:Y:S03]  /*0150*/  LDC.64 R16, c[0x0][0x390] ;  /* 0x0000e400ff107b82 */ /* 0x000f660000000a00 */
        /* <DEDUP_REMOVED lines=8> */
[----:B------:R-:W-:Y:S01]  /*01e0*/  IMAD.HI.U32 R7, R7, R9, R6 ;  /* 0x0000000907077227 */ /* 0x000fe200078e0006 */
[----:B------:R-:W-:-:S05]  /*01f0*/  IADD3 R9, PT, PT, R8, 0xffffffe, RZ ;  /* 0x0ffffffe08097810 */ /* 0x000fca0007ffe0ff */
[----:B------:R-:W-:Y:S02]  /*0200*/  IMAD.HI.U32 R4, R7, R10, RZ ;  /* 0x0000000a07047227 */ /* 0x000fe400078e00ff */
[----:B------:R-:W2:Y:S02]  /*0210*/  F2I.FTZ.U32.TRUNC.NTZ R7, R9 ;  /* 0x0000000900077305 */ /* 0x000ea4000021f000 */
[----:B------:R-:W-:Y:S02]  /*0220*/  IMAD R6, R4, R13, R10 ;  /* 0x0000000d04067224 */ /* 0x000fe400078e020a */
[----:B------:R-:W4:Y:S03]  /*0230*/  LDC.64 R12, c[0x0][0x388] ;  /* 0x0000e200ff0c7b82 */ /* 0x000f260000000a00 */
[----:B------:R-:W-:Y:S01]  /*0240*/  ISETP.GT.U32.AND P1, PT, R11, R6, PT ;  /* 0x000000060b00720c */ /* 0x000fe20003f24070 */
[----:B--2---:R-:W-:-:S12]  /*0250*/  IMAD.MOV R8, RZ, RZ, -R7 ;  /* 0x000000ffff087224 */ /* 0x004fd800078e0a07 */
[-C--:B------:R-:W-:Y:S02]  /*0260*/  @!P1 IADD3 R6, PT, PT, R6, -R11.reuse, RZ ;  /* 0x8000000b06069210 */ /* 0x080fe40007ffe0ff */
[----:B------:R-:W-:Y:S02]  /*0270*/  @!P1 IADD3 R4, PT, PT, R4, 0x1, RZ ;  /* 0x0000000104049810 */ /* 0x000fe40007ffe0ff */
[----:B------:R-:W-:Y:S01]  /*0280*/  ISETP.GE.U32.AND P0, PT, R6, R11, PT ;  /* 0x0000000b0600720c */ /* 0x000fe20003f06070 */
[----:B------:R-:W-:Y:S01]  /*0290*/  IMAD R11, R8, R3, RZ ;  /* 0x00000003080b7224 */ /* 0x000fe200078e02ff */
[----:B------:R-:W-:Y:S01]  /*02a0*/  LOP3.LUT R8, R0, R5, RZ, 0x3c, !PT ;  /* 0x0000000500087212 */ /* 0x000fe200078e3cff */
[----:B------:R-:W-:Y:S01]  /*02b0*/  IMAD.MOV.U32 R6, RZ, RZ, RZ ;  /* 0x000000ffff067224 */ /* 0x000fe200078e00ff */
[----:B------:R-:W-:Y:S02]  /*02c0*/  ISETP.NE.AND P1, PT, R5, RZ, PT ;  /* 0x000000ff0500720c */ /* 0x000fe40003f25270 */
[----:B------:R-:W-:Y:S01]  /*02d0*/  ISETP.GE.AND P2, PT, R8, RZ, PT ;  /* 0x000000ff0800720c */ /* 0x000fe20003f46270 */
[----:B------:R-:W-:-:S06]  /*02e0*/  IMAD.HI.U32 R6, R7, R11, R6 ;  /* 0x0000000b07067227 */ /* 0x000fcc00078e0006 */
[----:B------:R-:W-:-:S04]  /*02f0*/  IMAD.HI.U32 R7, R6, R10, RZ ;  /* 0x0000000a06077227 */ /* 0x000fc800078e00ff */
[----:B------:R-:W-:Y:S02]  /*0300*/  IMAD.MOV R7, RZ, RZ, -R7 ;  /* 0x000000ffff077224 */ /* 0x000fe400078e0a07 */
[----:B------:R-:W-:Y:S02]  /*0310*/  @P0 VIADD R4, R4, 0x1 ;  /* 0x0000000104040836 */ /* 0x000fe40000000000 */
[----:B------:R-:W-:-:S03]  /*0320*/  IMAD R8, R3, R7, R10 ;  /* 0x0000000703087224 */ /* 0x000fc600078e020a */
[----:B------:R-:W-:Y:S02]  /*0330*/  MOV R9, R4 ;  /* 0x0000000400097202 */ /* 0x000fe40000000f00 */
[----:B------:R-:W-:Y:S02]  /*0340*/  ISETP.GT.U32.AND P0, PT, R3, R8, PT ;  /* 0x000000080300720c */ /* 0x000fe40003f04070 */
[----:B------:R-:W-:Y:S02]  /*0350*/  @!P2 IADD3 R9, PT, PT, -R9, RZ, RZ ;  /* 0x000000ff0909a210 */ /* 0x000fe40007ffe1ff */
[----:B------:R-:W-:Y:S02]  /*0360*/  @!P1 LOP3.LUT R9, RZ, R5, RZ, 0x33, !PT ;  /* 0x00000005ff099212 */ /* 0x000fe400078e33ff */
[----:B------:R-:W-:-:S03]  /*0370*/  ISETP.GE.AND P2, PT, R0, RZ, PT ;  /* 0x000000ff0000720c */ /* 0x000fc60003f46270 */
[----:B------:R-:W-:-:S04]  /*0380*/  IMAD.MOV R4, RZ, RZ, -R9 ;  /* 0x000000ffff047224 */ /* 0x000fc800078e0a09 */
[----:B------:R-:W-:Y:S01]  /*0390*/  IMAD R5, R5, R4, R0 ;  /* 0x0000000405057224 */ /* 0x000fe200078e0200 */
[----:B------:R-:W-:-:S04]  /*03a0*/  @!P0 IADD3 R8, PT, PT, R8, -R3, RZ ;  /* 0x8000000308088210 */ /* 0x000fc80007ffe0ff */
[----:B------:R-:W-:Y:S02]  /*03b0*/  IABS R4, R5 ;  /* 0x0000000500047213 */ /* 0x000fe40000000000 */
[----:B------:R-:W-:-:S03]  /*03c0*/  ISETP.GT.U32.AND P0, PT, R3, R8, PT ;  /* 0x000000080300720c */ /* 0x000fc60003f04070 */
[----:B------:R-:W-:-:S04]  /*03d0*/  IMAD.HI.U32 R6, R6, R4, RZ ;  /* 0x0000000406067227 */ /* 0x000fc800078e00ff */
[----:B------:R-:W-:-:S04]  /*03e0*/  IMAD.MOV R7, RZ, RZ, -R6 ;  /* 0x000000ffff077224 */ /* 0x000fc800078e0a06 */
[C---:B------:R-:W-:Y:S01]  /*03f0*/  IMAD R4, R3.reuse, R7, R4 ;  /* 0x0000000703047224 */ /* 0x040fe200078e0204 */
[----:B------:R-:W-:Y:S02]  /*0400*/  LOP3.LUT R7, RZ, R2, RZ, 0x33, !PT ;  /* 0x00000002ff077212 */ /* 0x000fe400078e33ff */
[----:B------:R-:W-:Y:S02]  /*0410*/  @!P0 IADD3 R8, PT, PT, R8, -R3, RZ ;  /* 0x8000000308088210 */ /* 0x000fe40007ffe0ff */
[----:B------:R-:W-:Y:S02]  /*0420*/  ISETP.GT.U32.AND P1, PT, R3, R4, PT ;  /* 0x000000040300720c */ /* 0x000fe40003f24070 */
[----:B------:R-:W-:Y:S01]  /*0430*/  ISETP.NE.AND P0, PT, R2, RZ, PT ;  /* 0x000000ff0200720c */ /* 0x000fe20003f05270 */
[----:B------:R-:W-:Y:S01]  /*0440*/  @!P2 IMAD.MOV R8, RZ, RZ, -R8 ;  /* 0x000000ffff08a224 */ /* 0x000fe200078e0a08 */
[----:B------:R-:W-:-:S04]  /*0450*/  LOP3.LUT R2, R5, R2, RZ, 0x3c, !PT ;  /* 0x0000000205027212 */ /* 0x000fc800078e3cff */
[----:B------:R-:W-:Y:S02]  /*0460*/  SEL R8, R7, R8, !P0 ;  /* 0x0000000807087207 */ /* 0x000fe40004000000 */
[----:B------:R-:W-:Y:S02]  /*0470*/  ISETP.GE.AND P3, PT, R2, RZ, PT ;  /* 0x000000ff0200720c */ /* 0x000fe40003f66270 */
[----:B------:R-:W-:Y:S01]  /*0480*/  ISETP.NE.AND P4, PT, R8, RZ, PT ;  /* 0x000000ff0800720c */ /* 0x000fe20003f85270 */
[----:B------:R-:W-:Y:S01]  /*0490*/  @!P1 VIADD R6, R6, 0x1 ;  /* 0x0000000106069836 */ /* 0x000fe20000000000 */
[----:B------:R-:W-:-:S04]  /*04a0*/  @!P1 IADD3 R4, PT, PT, R4, -R3, RZ ;  /* 0x8000000304049210 */ /* 0x000fc80007ffe0ff */
[----:B------:R-:W-:-:S07]  /*04b0*/  ISETP.GE.U32.AND P2, PT, R4, R3, PT ;  /* 0x000000030400720c */ /* 0x000fce0003f46070 */
[----:B------:R-:W2:Y:S06]  /*04c0*/  @!P4 LDC.64 R4, c[0x0][0x380] ;  /* 0x0000e000ff04cb82 */ /* 0x000eac0000000a00 */
[----:B------:R-:W-:Y:S02]  /*04d0*/  @P2 IADD3 R6, PT, PT, R6, 0x1, RZ ;  /* 0x0000000106062810 */ /* 0x000fe40007ffe0ff */
[----:B------:R-:W1:Y:S02]  /*04e0*/  @!P4 LDC.64 R22, c[0x0][0x390] ;  /* 0x0000e400ff16cb82 */ /* 0x000e640000000a00 */
[----:B------:R-:W-:-:S04]  /*04f0*/  @!P3 IADD3 R6, PT, PT, -R6, RZ, RZ ;  /* 0x000000ff0606b210 */ /* 0x000fc80007ffe1ff */
[----:B------:R-:W-:Y:S02]  /*0500*/  SEL R2, R7, R6, !P0 ;  /* 0x0000000607027207 */ /* 0x000fe40004000000 */
[----:B------:R-:W5:Y:S03]  /*0510*/  @!P4 LDC.64 R20, c[0x0][0x3b0] ;  /* 0x0000ec00ff14cb82 */ /* 0x000f660000000a00 */
[----:B------:R-:W-:-:S04]  /*0520*/  IMAD R2, R9, UR5, R2 ;  /* 0x0000000509027c24 */ /* 0x000fc8000f8e0202 */
[----:B--2---:R-:W-:-:S06]  /*0530*/  @!P4 IMAD.WIDE R4, R2, 0x10, R4 ;  /* 0x000000100204c825 */ /* 0x004fcc00078e0204 */
[----:B0-----:R-:W2:Y:S01]  /*0540*/  @!P4 LDG.E.128 R4, desc[UR6][R4.64] ;  /* 0x000000060404c981 */ /* 0x001ea2000c1e1d00 */
[----:B-1----:R-:W-:-:S05]  /*0550*/  @!P4 IMAD.WIDE R22, R2, 0x10, R22 ;  /* 0x000000100216c825 */ /* 0x002fca00078e0216 */
[----:B------:R-:W2:Y:S01]  /*0560*/  @!P4 LDG.E.128 R8, desc[UR6][R22.64] ;  /* 0x000000061608c981 */ /* 0x000ea2000c1e1d00 */
[----:B------:R-:W-:-:S04]  /*0570*/  IMAD.WIDE R14, R2, 0x10, R14 ;  /* 0x00000010020e7825 */ /* 0x000fc800078e020e */
[----:B---3--:R-:W-:Y:S01]  /*0580*/  IMAD.WIDE R18, R0, 0x10, R18 ;  /* 0x0000001000127825 */ /* 0x008fe200078e0212 */
[C---:B--2---:R-:W-:Y:S02]  /*0590*/  @!P4 DMUL R24, R6.reuse, R10 ;  /* 0x0000000a0618c228 */ /* 0x044fe40000000000 */
[----:B------:R-:W-:-:S06]  /*05a0*/  @!P4 DMUL R6, R6, R8 ;  /* 0x000000080606c228 */ /* 0x000fcc0000000000 */
[C---:B------:R-:W-:Y:S02]  /*05b0*/  @!P4 DFMA R8, R4.reuse, R8, -R24 ;  /* 0x000000080408c22b */ /* 0x040fe40000000818 */
[----:B------:R-:W-:Y:S01]  /*05c0*/  @!P4 DFMA R10, R4, R10, R6 ;  /* 0x0000000a040ac22b */ /* 0x000fe20000000006 */
[----:B-----5:R-:W-:-:S04]  /*05d0*/  @!P4 IMAD.WIDE R24, R2, 0x10, R20 ;  /* 0x000000100218c825 */ /* 0x020fc800078e0214 */
[----:B------:R-:W-:-:S04]  /*05e0*/  IMAD.WIDE R20, R2, 0x10, R16 ;  /* 0x0000001002147825 */ /* 0x000fc800078e0210 */
[C---:B----4-:R-:W-:Y:S01]  /*05f0*/  IMAD.WIDE R4, R0.reuse, 0x10, R12 ;  /* 0x0000001000047825 */ /* 0x050fe200078e020c */
[----:B------:R-:W-:Y:S01]  /*0600*/  @!P4 STG.E.128 desc[UR6][R24.64], R8 ;  /* 0x000000081800c986 */ /* 0x000fe2000c101d06 */
[----:B------:R-:W0:Y:S03]  /*0610*/  LDC.64 R2, c[0x0][0x3b8] ;  /* 0x0000ee00ff027b82 */ /* 0x000e260000000a00 */
[----:B------:R-:W2:Y:S04]  /*0620*/  LDG.E.128 R12, desc[UR6][R14.64] ;  /* 0x000000060e0c7981 */ /* 0x000ea8000c1e1d00 */
[----:B------:R-:W2:Y:S04]  /*0630*/  LDG.E.128 R16, desc[UR6][R18.64] ;  /* 0x0000000612107981 */ /* 0x000ea8000c1e1d00 */
[----:B------:R-:W3:Y:S04]  /*0640*/  LDG.E.128 R20, desc[UR6][R20.64] ;  /* 0x0000000614147981 */ /* 0x000ee8000c1e1d00 */
[----:B------:R-:W3:Y:S01]  /*0650*/  LDG.E.128 R4, desc[UR6][R4.64] ;  /* 0x0000000604047981 */ /* 0x000ee2000c1e1d00 */
[----:B0-----:R-:W-:Y:S01]  /*0660*/  IMAD.WIDE R2, R0, 0x10, R2 ;  /* 0x0000001000027825 */ /* 0x001fe200078e0202 */
[----:B--2---:R-:W-:-:S02]  /*0670*/  DMUL R26, R14, R18 ;  /* 0x000000120e1a7228 */ /* 0x004fc40000000000 */
[----:B------:R-:W-:Y:S02]  /*0680*/  DMUL R28, R14, R16 ;  /* 0x000000100e1c7228 */ /* 0x000fe40000000000 */
[C---:B---3--:R-:W-:Y:S02]  /*0690*/  DMUL R14, R22.reuse, R6 ;  /* 0x00000006160e7228 */ /* 0x048fe40000000000 */
[----:B------:R-:W-:Y:S02]  /*06a0*/  DMUL R22, R22, R4 ;  /* 0x0000000416167228 */ /* 0x000fe40000000000 */
[C---:B------:R-:W-:Y:S02]  /*06b0*/  DFMA R26, R12.reuse, R16, -R26 ;  /* 0x000000100c1a722b */ /* 0x040fe4000000081a */
[----:B------:R-:W-:Y:S02]  /*06c0*/  DFMA R28, R12, R18, R28 ;  /* 0x000000120c1c722b */ /* 0x000fe4000000001c */
[----:B------:R-:W-:-:S02]  /*06d0*/  DFMA R14, R20, R4, -R14 ;  /* 0x00000004140e722b */ /* 0x000fc4000000080e */
[----:B------:R-:W-:-:S06]  /*06e0*/  DFMA R22, R20, R6, R22 ;  /* 0x000000061416722b */ /* 0x000fcc0000000016 */
[----:B------:R-:W-:Y:S02]  /*06f0*/  DADD R20, R26, R14 ;  /* 0x000000001a147229 */ /* 0x000fe4000000000e */
[----:B------:R-:W-:-:S07]  /*0700*/  DADD R22, R28, R22 ;  /* 0x000000001c167229 */ /* 0x000fce0000000016 */
[----:B------:R-:W-:Y:S01]  /*0710*/  STG.E.128 desc[UR6][R2.64], R20 ;  /* 0x0000001402007986 */ /* 0x000fe2000c101d06 */
[----:B------:R-:W-:Y:S05]  /*0720*/  EXIT ;  /* 0x000000000000794d */ /* 0x000fea0003800000 */
.L_x_206:
        /* <DEDUP_REMOVED lines=13> */
.L_x_338:


//--------------------- .text._ZN5janus30MatrixDualElementwiseAddKernelEPKN6thrust24THRUST_300001_SM_1000_NS7complexIdEES5_S5_S5_iiiPS3_S6_ --------------------------
	.section	.text._ZN5janus30MatrixDualElementwiseAddKernelEPKN6thrust24THRUST_300001_SM_1000_NS7complexIdEES5_S5_S5_iiiPS3_S6_,"ax",@progbits
	.align	128
        .global         _ZN5janus30MatrixDualElementwiseAddKernelEPKN6thrust24THRUST_300001_SM_1000_NS7complexIdEES5_S5_S5_iiiPS3_S6_
        .type           _ZN5janus30MatrixDualElementwiseAddKernelEPKN6thrust24THRUST_300001_SM_1000_NS7complexIdEES5_S5_S5_iiiPS3_S6_,@function
        .size           _ZN5janus30MatrixDualElementwiseAddKernelEPKN6thrust24THRUST_300001_SM_1000_NS7complexIdEES5_S5_S5_iiiPS3_S6_,(.L_x_339 - _ZN5janus30MatrixDualElementwiseAddKernelEPKN6thrust24THRUST_300001_SM_1000_NS7complexIdEES5_S5_S5_iiiPS3_S6_)
        .other          _ZN5janus30MatrixDualElementwiseAddKernelEPKN6thrust24THRUST_300001_SM_1000_NS7complexIdEES5_S5_S5_iiiPS3_S6_,@"STO_CUDA_ENTRY STV_DEFAULT"
_ZN5janus30MatrixDualElementwiseAddKernelEPKN6thrust24THRUST_300001_SM_1000_NS7complexIdEES5_S5_S5_iiiPS3_S6_:
.text._ZN5janus30MatrixDualElementwiseAddKernelEPKN6thrust24THRUST_300001_SM_1000_NS7complexIdEES5_S5_S5_iiiPS3_S6_:
        /* <DEDUP_REMOVED lines=33> */
[----:B------:R-:W-:-:S05]  /*0210*/  IMAD R6, R4, R13, R10 ;  /* 0x0000000d04067224 */ /* 0x000fca00078e020a */
        /* <DEDUP_REMOVED lines=12> */
[----:B------:R-:W-:Y:S02]  /*02e0*/  @P0 VIADD R4, R4, 0x1 ;  /* 0x0000000104040836 */ /* 0x000fe40000000000 */
[----:B------:R-:W-:-:S03]  /*02f0*/  IMAD.MOV R7, RZ, RZ, -R7 ;  /* 0x000000ffff077224 */ /* 0x000fc600078e0a07 */
[----:B------:R-:W-:Y:S01]  /*0300*/  MOV R11, R4 ;  /* 0x00000004000b7202 */ /* 0x000fe20000000f00 */
[----:B------:R-:W-:-:S03]  /*0310*/  IMAD R8, R3, R7, R10 ;  /* 0x0000000703087224 */ /* 0x000fc600078e020a */
[----:B------:R-:W-:Y:S02]  /*0320*/  @!P2 IADD3 R11, PT, PT, -R11, RZ, RZ ;  /* 0x000000ff0b0ba210 */ /* 0x000fe40007ffe1ff */
[----:B------:R-:W-:Y:S02]  /*0330*/  @!P1 LOP3.LUT R11, RZ, R5, RZ, 0x33, !PT ;  /* 0x00000005ff0b9212 */ /* 0x000fe400078e33ff */
[----:B------:R-:W-:Y:S02]  /*0340*/  ISETP.GT.U32.AND P0, PT, R3, R8, PT ;  /* 0x000000080300720c */ /* 0x000fe40003f04070 */
[----:B------:R-:W-:Y:S01]  /*0350*/  ISETP.GE.AND P2, PT, R0, RZ, PT ;  /* 0x000000ff0000720c */ /* 0x000fe20003f46270 */
[----:B------:R-:W-:-:S04]  /*0360*/  IMAD.MOV R4, RZ, RZ, -R11 ;  /* 0x000000ffff047224 */ /* 0x000fc800078e0a0b */
[----:B------:R-:W-:-:S05]  /*0370*/  IMAD R5, R5, R4, R0 ;  /* 0x0000000405057224 */ /* 0x000fca00078e0200 */
[----:B------:R-:W-:Y:S02]  /*0380*/  IABS R4, R5 ;  /* 0x0000000500047213 */ /* 0x000fe40000000000 */
[----:B------:R-:W-:-:S03]  /*0390*/  @!P0 IADD3 R8, PT, PT, R8, -R3, RZ ;  /* 0x8000000308088210 */ /* 0x000fc60007ffe0ff */
[----:B------:R-:W-:Y:S01]  /*03a0*/  IMAD.HI.U32 R6, R6, R4, RZ ;  /* 0x0000000406067227 */ /* 0x000fe200078e00ff */
[----:B------:R-:W-:-:S03]  /*03b0*/  ISETP.GT.U32.AND P0, PT, R3, R8, PT ;  /* 0x000000080300720c */ /* 0x000fc60003f04070 */
[----:B------:R-:W-:-:S04]  /*03c0*/  IMAD.MOV R7, RZ, RZ, -R6 ;  /* 0x000000ffff077224 */ /* 0x000fc800078e0a06 */
[----:B------:R-:W-:Y:S01]  /*03d0*/  IMAD R4, R3, R7, R4 ;  /* 0x0000000703047224 */ /* 0x000fe200078e0204 */
[----:B------:R-:W-:-:S04]  /*03e0*/  LOP3.LUT R7, RZ, R2, RZ, 0x33, !PT ;  /* 0x00000002ff077212 */ /* 0x000fc800078e33ff */
[----:B------:R-:W-:Y:S02]  /*03f0*/  ISETP.GT.U32.AND P1, PT, R3, R4, PT ;  /* 0x000000040300720c */ /* 0x000fe40003f24070 */
[----:B------:R-:W-:Y:S02]  /*0400*/  @!P0 IADD3 R8, PT, PT, R8, -R3, RZ ;  /* 0x8000000308088210 */ /* 0x000fe40007ffe0ff */
[----:B------:R-:W-:Y:S02]  /*0410*/  ISETP.NE.AND P0, PT, R2, RZ, PT ;  /* 0x000000ff0200720c */ /* 0x000fe40003f05270 */
[----:B------:R-:W-:Y:S01]  /*0420*/  LOP3.LUT R2, R5, R2, RZ, 0x3c, !PT ;  /* 0x0000000205027212 */ /* 0x000fe200078e3cff */
[----:B------:R-:W-:-:S03]  /*0430*/  @!P2 IMAD.MOV R8, RZ, RZ, -R8 ;  /* 0x000000ffff08a224 */ /* 0x000fc600078e0a08 */
[----:B------:R-:W-:Y:S02]  /*0440*/  ISETP.GE.AND P3, PT, R2, RZ, PT ;  /* 0x000000ff0200720c */ /* 0x000fe40003f66270 */
[----:B------:R-:W-:Y:S01]  /*0450*/  SEL R8, R7, R8, !P0 ;  /* 0x0000000807087207 */ /* 0x000fe20004000000 */
[----:B------:R-:W-:Y:S01]  /*0460*/  @!P1 VIADD R6, R6, 0x1 ;  /* 0x0000000106069836 */ /* 0x000fe20000000000 */
[-C--:B------:R-:W-:Y:S02]  /*0470*/  @!P1 IADD3 R4, PT, PT, R4, -R3.reuse, RZ ;  /* 0x8000000304049210 */ /* 0x080fe40007ffe0ff */
[----:B------:R-:W-:Y:S02]  /*0480*/  ISETP.NE.AND P4, PT, R8, RZ, PT ;  /* 0x000000ff0800720c */ /* 0x000fe40003f85270 */
[----:B------:R-:W-:-:S11]  /*0490*/  ISETP.GE.U32.AND P2, PT, R4, R3, PT ;  /* 0x000000030400720c */ /* 0x000fd60003f46070 */
[----:B------:R-:W2:Y:S02]  /*04a0*/  @!P4 LDC.64 R8, c[0x0][0x390] ;  /* 0x0000e400ff08cb82 */ /* 0x000ea40000000a00 */
[----:B------:R-:W-:-:S05]  /*04b0*/  @P2 IADD3 R6, PT, PT, R6, 0x1, RZ ;  /* 0x0000000106062810 */ /* 0x000fca0007ffe0ff */
[----:B------:R-:W-:Y:S01]  /*04c0*/  @!P3 IMAD.MOV R6, RZ, RZ, -R6 ;  /* 0x000000ffff06b224 */ /* 0x000fe200078e0a06 */
[----:B------:R-:W4:Y:S04]  /*04d0*/  @!P4 LDC.64 R2, c[0x0][0x380] ;  /* 0x0000e000ff02cb82 */ /* 0x000f280000000a00 */
[----:B------:R-:W-:-:S04]  /*04e0*/  SEL R6, R7, R6, !P0 ;  /* 0x0000000607067207 */ /* 0x000fc80004000000 */
[----:B------:R-:W5:Y:S01]  /*04f0*/  @!P4 LDC.64 R12, c[0x0][0x3b0] ;  /* 0x0000ec00ff0ccb82 */ /* 0x000f620000000a00 */
[----:B------:R-:W-:-:S04]  /*0500*/  IMAD R19, R11, UR5, R6 ;  /* 0x000000050b137c24 */ /* 0x000fc8000f8e0206 */
[----:B--2---:R-:W-:-:S06]  /*0510*/  @!P4 IMAD.WIDE R8, R19, 0x10, R8 ;  /* 0x000000101308c825 */ /* 0x004fcc00078e0208 */
[----:B0-----:R-:W2:Y:S01]  /*0520*/  @!P4 LDG.E.128 R8, desc[UR6][R8.64] ;  /* 0x000000060808c981 */ /* 0x001ea2000c1e1d00 */
[----:B----4-:R-:W-:-:S05]  /*0530*/  @!P4 IMAD.WIDE R2, R19, 0x10, R2 ;  /* 0x000000101302c825 */ /* 0x010fca00078e0202 */
[----:B------:R0:W2:Y:S02]  /*0540*/  @!P4 LDG.E.128 R4, desc[UR6][R2.64] ;  /* 0x000000060204c981 */ /* 0x0000a4000c1e1d00 */
[----:B0-----:R-:W0:Y:S01]  /*0550*/  LDC.64 R2, c[0x0][0x3b8] ;  /* 0x0000ee00ff027b82 */ /* 0x001e220000000a00 */
[----:B--2---:R-:W-:Y:S02]  /*0560*/  @!P4 DADD R4, R4, R8 ;  /* 0x000000000404c229 */ /* 0x004fe40000000008 */
[----:B------:R-:W-:Y:S01]  /*0570*/  @!P4 DADD R6, R6, R10 ;  /* 0x000000000606c229 */ /* 0x000fe2000000000a */
[----:B-----5:R-:W-:-:S04]  /*0580*/  @!P4 IMAD.WIDE R10, R19, 0x10, R12 ;  /* 0x00000010130ac825 */ /* 0x020fc800078e020c */
[----:B-1----:R-:W-:-:S04]  /*0590*/  IMAD.WIDE R12, R0, 0x10, R14 ;  /* 0x00000010000c7825 */ /* 0x002fc800078e020e */
[C---:B---3--:R-:W-:Y:S01]  /*05a0*/  IMAD.WIDE R14, R0.reuse, 0x10, R16 ;  /* 0x00000010000e7825 */ /* 0x048fe200078e0210 */
[----:B------:R-:W-:Y:S04]  /*05b0*/  @!P4 STG.E.128 desc[UR6][R10.64], R4 ;  /* 0x000000040a00c986 */ /* 0x000fe8000c101d06 */
[----:B------:R-:W2:Y:S04]  /*05c0*/  LDG.E.128 R16, desc[UR6][R12.64] ;  /* 0x000000060c107981 */ /* 0x000ea8000c1e1d00 */
[----:B------:R-:W2:Y:S01]  /*05d0*/  LDG.E.128 R20, desc[UR6][R14.64] ;  /* 0x000000060e147981 */ /* 0x000ea2000c1e1d00 */
[----:B0-----:R-:W-:Y:S01]  /*05e0*/  IMAD.WIDE R2, R0, 0x10, R2 ;  /* 0x0000001000027825 */ /* 0x001fe200078e0202 */
[----:B--2---:R-:W-:-:S02]  /*05f0*/  DADD R16, R16, R20 ;  /* 0x0000000010107229 */ /* 0x004fc40000000014 */
[----:B------:R-:W-:-:S07]  /*0600*/  DADD R18, R18, R22 ;  /* 0x0000000012127229 */ /* 0x000fce0000000016 */
[----:B------:R-:W-:Y:S01]  /*0610*/  STG.E.128 desc[UR6][R2.64], R16 ;  /* 0x0000001002007986 */ /* 0x000fe2000c101d06 */
[----:B------:R-:W-:Y:S05]  /*0620*/  EXIT ;  /* 0x000000000000794d */ /* 0x000fea0003800000 */
.L_x_207:
        /* <DEDUP_REMOVED lines=13> */
.L_x_339:


//--------------------- .text._ZN5janus19MatrixSqueezeKernelEPKN6thrust24THRUST_300001_SM_1000_NS7complexIdEEiiiPS3_ --------------------------
	.section	.text._ZN5janus19MatrixSqueezeKernelEPKN6thrust24THRUST_300001_SM_1000_NS7complexIdEEiiiPS3_,"ax",@progbits
	.align	128
        .global         _ZN5janus19MatrixSqueezeKernelEPKN6thrust24THRUST_300001_SM_1000_NS7complexIdEEiiiPS3_
        .type           _ZN5janus19MatrixSqueezeKernelEPKN6thrust24THRUST_300001_SM_1000_NS7complexIdEEiiiPS3_,@function
        .size           _ZN5janus19MatrixSqueezeKernelEPKN6thrust24THRUST_300001_SM_1000_NS7complexIdEEiiiPS3_,(.L_x_340 - _ZN5janus19MatrixSqueezeKernelEPKN6thrust24THRUST_300001_SM_1000_NS7complexIdEEiiiPS3_)
        .other          _ZN5janus19MatrixSqueezeKernelEPKN6thrust24THRUST_300001_SM_1000_NS7complexIdEEiiiPS3_,@"STO_CUDA_ENTRY STV_DEFAULT"
_ZN5janus19MatrixSqueezeKernelEPKN6thrust24THRUST_300001_SM_1000_NS7complexIdEEiiiPS3_:
.text._ZN5janus19MatrixSqueezeKernelEPKN6thrust24THRUST_300001_SM_1000_NS7complexIdEEiiiPS3_:
[----:B------:R-:W-:Y:S08]  /*0000*/  LDC R1, c[0x0][0x37c] ;  /* 0x0000df00ff017b82 */ /* 0x000ff00000000800 */
[----:B------:R-:W0:Y:S01]  /*0010*/  LDC R3, c[0x0][0x390] ;  /* 0x0000e400ff037b82 */ /* 0x000e220000000800 */
[----:B------:R-:W1:Y:S01]  /*0020*/  S2R R9, SR_TID.X ;  /* 0x0000000000097919 */ /* 0x000e620000002100 */
[----:B------:R-:W2:Y:S06]  /*0030*/  LDCU.64 UR4, c[0x0][0x358] ;  /* 0x00006b00ff0477ac */ /* 0x000eac0008000a00 */
[----:B------:R-:W3:Y:S08]  /*0040*/  LDC R2, c[0x0][0x388] ;  /* 0x0000e200ff027b82 */ /* 0x000ef00000000800 */
[----:B------:R-:W1:Y:S08]  /*0050*/  S2UR UR6, SR_CTAID.X ;  /* 0x00000000000679c3 */ /* 0x000e700000002500 */
[----:B------:R-:W1:Y:S01]  /*0060*/  LDC R0, c[0x0][0x360] ;  /* 0x0000d800ff007b82 */ /* 0x000e620000000800 */
[----:B0-----:R-:W-:-:S04]  /*0070*/  ISETP.NE.AND P0, PT, R3, RZ, PT ;  /* 0x000000ff0300720c */ /* 0x001fc80003f05270 */
[----:B---3--:R-:W-:Y:S01]  /*0080*/  ISETP.NE.OR P0, PT, R2, 0x1, P0 ;  /* 0x000000010200780c */ /* 0x008fe20000705670 */
[----:B-1----:R-:W-:-:S12]  /*0090*/  IMAD R9, R0, UR6, R9 ;  /* 0x0000000600097c24 */ /* 0x002fd8000f8e0209 */
[----:B--2---:R-:W-:Y:S05]  /*00a0*/  @P0 BRA `(.L_x_208) ;  /* 0x0000000000280947 */ /* 0x004fea0003800000 */
[----:B------:R-:W0:Y:S02]  /*00b0*/  LDCU UR6, c[0x0][0x38c] ;  /* 0x00007180ff0677ac */ /* 0x000e240008000800 */
[----:B0-----:R-:W-:-:S13]  /*00c0*/  ISETP.GE.AND P0, PT, R9, UR6, PT ;  /* 0x0000000609007c0c */ /* 0x001fda000bf06270 */
[----:B------:R-:W-:Y:S05]  /*00d0*/  @P0 EXIT ;  /* 0x000000000000094d */ /* 0x000fea0003800000 */
[----:B------:R-:W0:Y:S08]  /*00e0*/  LDC.64 R4, c[0x0][0x380] ;  /* 0x0000e000ff047b82 */ /* 0x000e300000000a00 */
[----:B------:R-:W1:Y:S01]  /*00f0*/  LDC.64 R2, c[0x0][0x398] ;  /* 0x0000e600ff027b82 */ /* 0x000e620000000a00 */
[----:B0-----:R-:W-:-:S06]  /*0100*/  IMAD.WIDE R4, R9, 0x10, R4 ;  /* 0x0000001009047825 */ /* 0x001fcc00078e0204 */
[----:B------:R-:W2:Y:S01]  /*0110*/  LDG.E.128 R4, desc[UR4][R4.64] ;  /* 0x0000000404047981 */ /* 0x000ea2000c1e1d00 */
[----:B-1----:R-:W-:-:S05]  /*0120*/  IMAD.WIDE R2, R9, 0x10, R2 ;  /* 0x0000001009027825 */ /* 0x002fca00078e0202 */
[----:B--2---:R-:W-:Y:S01]  /*0130*/  STG.E.128 desc[UR4][R2.64], R4 ;  /* 0x0000000402007986 */ /* 0x004fe2000c101d04 */
[----:B------:R-:W-:Y:S05]  /*0140*/  EXIT ;  /* 0x000000000000794d */ /* 0x000fea0003800000 */
.L_x_208:
[----:B------:R-:W0:Y:S01]  /*0150*/  LDC R0, c[0x0][0x38c] ;  /* 0x0000e300ff007b82 */ /* 0x000e220000000800 */
[----:B------:R-:W-:-:S04]  /*0160*/  ISETP.NE.AND P0, PT, R3, 0x1, PT ;  /* 0x000000010300780c */ /* 0x000fc80003f05270 */
[----:B0-----:R-:W-:-:S04]  /*0170*/  ISETP.NE.OR P0, PT, R0, 0x1, P0 ;  /* 0x000000010000780c */ /* 0x001fc80000705670 */
[----:B------:R-:W-:-:S13]  /*0180*/  ISETP.GE.OR P0, PT, R9, R2, P0 ;  /* 0x000000020900720c */ /* 0x000fda0000706670 */
[----:B------:R-:W-:Y:S05]  /*0190*/  @P0 EXIT ;  /* 0x000000000000094d */ /* 0x000fea0003800000 */
[----:B------:R-:W0:Y:S02]  /*01a0*/  LDC.64 R2, c[0x0][0x380] ;  /* 0x0000e000ff027b82 */ /* 0x000e240000000a00 */
[----:B0-----:R-:W-:-:S06]  /*01b0*/  IMAD.WIDE R4, R9, 0x10, R2 ;  /* 0x0000001009047825 */ /* 0x001fcc00078e0202 */
[----:B------:R-:W0:Y:S01]  /*01c0*/  LDC.64 R2, c[0x0][0x398] ;  /* 0x0000e600ff027b82 */ /* 0x000e220000000a00 */
[----:B------:R-:W2:Y:S01]  /*01d0*/  LDG.E.128 R4, desc[UR4][R4.64] ;  /* 0x0000000404047981 */ /* 0x000ea2000c1e1d00 */
[----:B0-----:R-:W-:-:S05]  /*01e0*/  IMAD.WIDE R2, R9, 0x10, R2 ;  /* 0x0000001009027825 */ /* 0x001fca00078e0202 */
[----:B--2---:R-:W-:Y:S01]  /*01f0*/  STG.E.128 desc[UR4][R2.64], R4 ;  /* 0x0000000402007986 */ /* 0x004fe2000c101d04 */
[----:B------:R-:W-:Y:S05]  /*0200*/  EXIT ;  /* 0x000000000000794d */ /* 0x000fea0003800000 */
.L_x_209:
        /* <DEDUP_REMOVED lines=15> */
.L_x_340:


//--------------------- .text._ZN5janus20MatrixIndexPutKernelEPKN6thrust24THRUST_300001_SM_1000_NS7complexIdEEiiiiPS3_ --------------------------
	.section	.text._ZN5janus20MatrixIndexPutKernelEPKN6thrust24THRUST_300001_SM_1000_NS7complexIdEEiiiiPS3_,"ax",@progbits
	.align	128
        .global         _ZN5janus20MatrixIndexPutKernelEPKN6thrust24THRUST_300001_SM_1000_NS7complexIdEEiiiiPS3_
        .type           _ZN5janus20MatrixIndexPutKernelEPKN6thrust24THRUST_300001_SM_1000_NS7complexIdEEiiiiPS3_,@function
        .size           _ZN5janus20MatrixIndexPutKernelEPKN6thrust24THRUST_300001_SM_1000_NS7complexIdEEiiiiPS3_,(.L_x_341 - _ZN5janus20MatrixIndexPutKernelEPKN6thrust24THRUST_300001_SM_1000_NS7complexIdEEiiiiPS3_)
        .other          _ZN5janus20MatrixIndexPutKernelEPKN6thrust24THRUST_300001_SM_1000_NS7complexIdEEiiiiPS3_,@"STO_CUDA_ENTRY STV_DEFAULT"
_ZN5janus20MatrixIndexPutKernelEPKN6thrust24THRUST_300001_SM_1000_NS7complexIdEEiiiiPS3_:
.text._ZN5janus20MatrixIndexPutKernelEPKN6thrust24THRUST_300001_SM_1000_NS7complexIdEEiiiiPS3_:
[----:B------:R-:W-:Y:S01]  /*0000*/  LDC R1, c[0x0][0x37c] ;  /* 0x0000df00ff017b82 */ /* 0x000fe20000000800 */
[----:B------:R-:W0:Y:S07]  /*0010*/  S2R R9, SR_TID.X ;  /* 0x0000000000097919 */ /* 0x000e2e0000002100 */
[----:B------:R-:W0:Y:S01]  /*0020*/  S2UR UR6, SR_CTAID.X ;  /* 0x00000000000679c3 */ /* 0x000e220000002500 */
[----:B------:R-:W1:Y:S07]  /*0030*/  LDCU.64 UR4, c[0x0][0x390] ;  /* 0x00007200ff0477ac */ /* 0x000e6e0008000a00 */
[----:B------:R-:W0:Y:S01]  /*0040*/  LDC R0, c[0x0][0x360] ;  /* 0x0000d800ff007b82 */ /* 0x000e220000000800 */
[----:B-1----:R-:W-:Y:S01]  /*0050*/  UIMAD UR4, UR5, UR4, URZ ;  /* 0x00000004050472a4 */ /* 0x002fe2000f8e02ff */
[----:B0-----:R-:W-:-:S05]  /*0060*/  IMAD R9, R0, UR6, R9 ;  /* 0x0000000600097c24 */ /* 0x001fca000f8e0209 */
[----:B------:R-:W-:-:S13]  /*0070*/  ISETP.GE.AND P0, PT, R9, UR4, PT ;  /* 0x0000000409007c0c */ /* 0x000fda000bf06270 */
[----:B------:R-:W-:Y:S05]  /*0080*/  @P0 EXIT ;  /* 0x000000000000094d */ /* 0x000fea0003800000 */
[----:B------:R-:W0:Y:S02]  /*0090*/  LDCU.64 UR6, c[0x0][0x388] ;  /* 0x00007100ff0677ac */ /* 0x000e240008000a00 */
[----:B0-----:R-:W-:-:S04]  /*00a0*/  ISETP.GE.AND P0, PT, R9, UR7, PT ;  /* 0x0000000709007c0c */ /* 0x001fc8000bf06270 */
[----:B------:R-:W-:-:S13]  /*00b0*/  ISETP.LT.OR P0, PT, R9, UR6, P0 ;  /* 0x0000000609007c0c */ /* 0x000fda0008701670 */
[----:B------:R-:W-:Y:S05]  /*00c0*/  @P0 EXIT ;  /* 0x000000000000094d */ /* 0x000fea0003800000 */
[----:B------:R-:W0:Y:S01]  /*00d0*/  LDC.64 R4, c[0x0][0x380] ;  /* 0x0000e000ff047b82 */ /* 0x000e220000000a00 */
[----:B------:R-:W1:Y:S01]  /*00e0*/  LDCU.64 UR4, c[0x0][0x358] ;  /* 0x00006b00ff0477ac */ /* 0x000e620008000a00 */
[----:B------:R-:W-:-:S05]  /*00f0*/  IADD3 R3, PT, PT, R9, -UR6, RZ ;  /* 0x8000000609037c10 */ /* 0x000fca000fffe0ff */
[----:B0-----:R-:W-:Y:S02]  /*0100*/  IMAD.WIDE R4, R3, 0x10, R4 ;  /* 0x0000001003047825 */ /* 0x001fe400078e0204 */
[----:B------:R-:W0:Y:S04]  /*0110*/  LDC.64 R2, c[0x0][0x398] ;  /* 0x0000e600ff027b82 */ /* 0x000e280000000a00 */
[----:B-1----:R-:W2:Y:S01]  /*0120*/  LDG.E.128 R4, desc[UR4][R4.64] ;  /* 0x0000000404047981 */ /* 0x002ea2000c1e1d00 */
[----:B0-----:R-:W-:-:S05]  /*0130*/  IMAD.WIDE R2, R9, 0x10, R2 ;  /* 0x0000001009027825 */ /* 0x001fca00078e0202 */
[----:B--2---:R-:W-:Y:S01]  /*0140*/  STG.E.128 desc[UR4][R2.64], R4 ;  /* 0x0000000402007986 */ /* 0x004fe2000c101d04 */
[----:B------:R-:W-:Y:S05]  /*0150*/  EXIT ;  /* 0x000000000000794d */ /* 0x000fea0003800000 */
.L_x_210:
        /* <DEDUP_REMOVED lines=10> */
.L_x_341:


//--------------------- .text._ZN5janus20MatrixIndexGetKernelEPKN6thrust24THRUST_300001_SM_1000_NS7complexIdEEiiiiPS3_ --------------------------
	.section	.text._ZN5janus20MatrixIndexGetKernelEPKN6thrust24THRUST_300001_SM_1000_NS7complexIdEEiiiiPS3_,"ax",@progbits
	.align	128
        .global         _ZN5janus20MatrixIndexGetKernelEPKN6thrust24THRUST_300001_SM_1000_NS7complexIdEEiiiiPS3_
        .type           _ZN5janus20MatrixIndexGetKernelEPKN6thrust24THRUST_300001_SM_1000_NS7complexIdEEiiiiPS3_,@function
        .size           _ZN5janus20MatrixIndexGetKernelEPKN6thrust24THRUST_300001_SM_1000_NS7complexIdEEiiiiPS3_,(.L_x_342 - _ZN5janus20MatrixIndexGetKernelEPKN6thrust24THRUST_300001_SM_1000_NS7complexIdEEiiiiPS3_)
        .other          _ZN5janus20MatrixIndexGetKernelEPKN6thrust24THRUST_300001_SM_1000_NS7complexIdEEiiiiPS3_,@"STO_CUDA_ENTRY STV_DEFAULT"
_ZN5janus20MatrixIndexGetKernelEPKN6thrust24THRUST_300001_SM_1000_NS7complexIdEEiiiiPS3_:
.text._ZN5janus20MatrixIndexGetKernelEPKN6thrust24THRUST_300001_SM_1000_NS7complexIdEEiiiiPS3_:
        /* <DEDUP_REMOVED lines=14> */
[----:B------:R-:W1:Y:S07]  /*00e0*/  LDCU.64 UR4, c[0x0][0x358] ;  /* 0x00006b00ff0477ac */ /* 0x000e6e0008000a00 */
[----:B------:R-:W2:Y:S01]  /*00f0*/  LDC.64 R2, c[0x0][0x398] ;  /* 0x0000e600ff027b82 */ /* 0x000ea20000000a00 */
[----:B0-----:R-:W-:-:S06]  /*0100*/  IMAD.WIDE R4, R9, 0x10, R4 ;  /* 0x0000001009047825 */ /* 0x001fcc00078e0204 */
[----:B-1----:R-:W3:Y:S01]  /*0110*/  LDG.E.128 R4, desc[UR4][R4.64] ;  /* 0x0000000404047981 */ /* 0x002ee2000c1e1d00 */
[----:B------:R-:W-:-:S05]  /*0120*/  IADD3 R9, PT, PT, R9, -UR6, RZ ;  /* 0x8000000609097c10 */ /* 0x000fca000fffe0ff */
[----:B--2---:R-:W-:-:S05]  /*0130*/  IMAD.WIDE R2, R9, 0x10, R2 ;  /* 0x0000001009027825 */ /* 0x004fca00078e0202 */
[----:B---3--:R-:W-:Y:S01]  /*0140*/  STG.E.128 desc[UR4][R2.64], R4 ;  /* 0x0000000402007986 */ /* 0x008fe2000c101d04 */
[----:B------:R-:W-:Y:S05]  /*0150*/  EXIT ;  /* 0x000000000000794d */ /* 0x000fea0003800000 */
.L_x_211:
        /* <DEDUP_REMOVED lines=10> */
.L_x_342:


//--------------------- .text._ZN5janus15MatrixSumKernelEPKN6thrust24THRUST_300001_SM_1000_NS7complexIdEEiiiPS3_ --------------------------
	.section	.text._ZN5janus15MatrixSumKernelEPKN6thrust24THRUST_300001_SM_1000_NS7complexIdEEiiiPS3_,"ax",@progbits
	.align	128
        .global         _ZN5janus15MatrixSumKernelEPKN6thrust24THRUST_300001_SM_1000_NS7complexIdEEiiiPS3_
        .type           _ZN5janus15MatrixSumKernelEPKN6thrust24THRUST_300001_SM_1000_NS7complexIdEEiiiPS3_,@function
        .size           _ZN5janus15MatrixSumKernelEPKN6thrust24THRUST_300001_SM_1000_NS7complexIdEEiiiPS3_,(.L_x_343 - _ZN5janus15MatrixSumKernelEPKN6thrust24THRUST_300001_SM_1000_NS7complexIdEEiiiPS3_)
        .other          _ZN5janus15MatrixSumKernelEPKN6thrust24THRUST_300001_SM_1000_NS7complexIdEEiiiPS3_,@"STO_CUDA_ENTRY STV_DEFAULT"
_ZN5janus15MatrixSumKernelEPKN6thrust24THRUST_300001_SM_1000_NS7complexIdEEiiiPS3_:
.text._ZN5janus15MatrixSumKernelEPKN6thrust24THRUST_300001_SM_1000_NS7complexIdEEiiiPS3_:
[----:B------:R-:W-:Y:S01]  /*0000*/  LDC R1, c[0x0][0x37c] ;  /* 0x0000df00ff017b82 */ /* 0x000fe20000000800 */
[----:B------:R-:W0:Y:S07]  /*0010*/  S2R R0, SR_TID.X ;  /* 0x0000000000007919 */ /* 0x000e2e0000002100 */
[----:B------:R-:W0:Y:S08]  /*0020*/  S2UR UR4, SR_CTAID.X ;  /* 0x00000000000479c3 */ /* 0x000e300000002500 */
[----:B------:R-:W0:Y:S08]  /*0030*/  LDC R5, c[0x0][0x360] ;  /* 0x0000d800ff057b82 */ /* 0x000e300000000800 */
[----:B------:R-:W1:Y:S01]  /*0040*/  LDC.64 R2, c[0x0][0x388] ;  /* 0x0000e200ff027b82 */ /* 0x000e620000000a00 */
[----:B0-----:R-:W-:-:S02]  /*0050*/  IMAD R0, R5, UR4, R0 ;  /* 0x0000000405007c24 */ /* 0x001fc4000f8e0200 */
[----:B-1----:R-:W-:-:S05]  /*0060*/  IMAD R5, R3, R2, RZ ;  /* 0x0000000203057224 */ /* 0x002fca00078e02ff */
[----:B------:R-:W-:-:S13]  /*0070*/  ISETP.GE.AND P0, PT, R0, R5, PT ;  /* 0x000000050000720c */ /* 0x000fda0003f06270 */
[----:B------:R-:W-:Y:S05]  /*0080*/  @P0 EXIT ;  /* 0x000000000000094d */ /* 0x000fea0003800000 */
[----:B------:R-:W0:Y:S02]  /*0090*/  LDCU UR4, c[0x0][0x390] ;  /* 0x00007200ff0477ac */ /* 0x000e240008000800 */
[----:B0-----:R-:W-:Y:S01]  /*00a0*/  UISETP.NE.AND UP0, UPT, UR4, URZ, UPT ;  /* 0x000000ff0400728c */ /* 0x001fe2000bf05270 */
[----:B------:R-:W0:Y:S08]  /*00b0*/  LDCU.64 UR4, c[0x0][0x358] ;  /* 0x00006b00ff0477ac */ /* 0x000e300008000a00 */
[----:B------:R-:W-:Y:S05]  /*00c0*/  BRA.U UP0, `(.L_x_212) ;  /* 0x0000000100787547 */ /* 0x000fea000b800000 */
[----:B------:R-:W1:Y:S02]  /*00d0*/  LDC.64 R6, c[0x0][0x380] ;  /* 0x0000e000ff067b82 */ /* 0x000e640000000a00 */
[----:B-1----:R-:W-:-:S05]  /*00e0*/  IMAD.WIDE R6, R0, 0x10, R6 ;  /* 0x0000001000067825 */ /* 0x002fca00078e0206 */
[----:B0-----:R-:W2:Y:S01]  /*00f0*/  LDG.E.64 R4, desc[UR4][R6.64] ;  /* 0x0000000406047981 */ /* 0x001ea2000c1e1b00 */
[----:B------:R-:W-:Y:S02]  /*0100*/  IABS R11, R3 ;  /* 0x00000003000b7213 */ /* 0x000fe40000000000 */
[----:B------:R-:W-:Y:S02]  /*0110*/  ISETP.GE.AND P2, PT, R0, RZ, PT ;  /* 0x000000ff0000720c */ /* 0x000fe40003f46270 */
[----:B------:R-:W0:Y:S08]  /*0120*/  I2F.RP R2, R11 ;  /* 0x0000000b00027306 */ /* 0x000e300000209400 */
[----:B0-----:R-:W0:Y:S02]  /*0130*/  MUFU.RCP R2, R2 ;  /* 0x0000000200027308 */ /* 0x001e240000001000 */
[----:B0-----:R-:W-:-:S06]  /*0140*/  VIADD R8, R2, 0xffffffe ;  /* 0x0ffffffe02087836 */ /* 0x001fcc0000000000 */
[----:B------:R0:W1:Y:S02]  /*0150*/  F2I.FTZ.U32.TRUNC.NTZ R9, R8 ;  /* 0x0000000800097305 */ /* 0x000064000021f000 */
[----:B0-----:R-:W-:Y:S02]  /*0160*/  HFMA2 R8, -RZ, RZ, 0, 0 ;  /* 0x00000000ff087431 */ /* 0x001fe400000001ff */
[----:B-1----:R-:W-:-:S04]  /*0170*/  IMAD.MOV R10, RZ, RZ, -R9 ;  /* 0x000000ffff0a7224 */ /* 0x002fc800078e0a09 */
[----:B------:R-:W-:Y:S01]  /*0180*/  IMAD R13, R10, R11, RZ ;  /* 0x0000000b0a0d7224 */ /* 0x000fe200078e02ff */
[----:B------:R-:W-:-:S03]  /*0190*/  IABS R10, R0 ;  /* 0x00000000000a7213 */ /* 0x000fc60000000000 */
[----:B------:R-:W-:-:S06]  /*01a0*/  IMAD.HI.U32 R9, R9, R13, R8 ;  /* 0x0000000d09097227 */ /* 0x000fcc00078e0008 */
[----:B------:R-:W-:-:S04]  /*01b0*/  IMAD.HI.U32 R9, R9, R10, RZ ;  /* 0x0000000a09097227 */ /* 0x000fc800078e00ff */
[----:B------:R-:W-:-:S04]  /*01c0*/  IMAD.MOV R9, RZ, RZ, -R9 ;  /* 0x000000ffff097224 */ /* 0x000fc800078e0a09 */
[C---:B------:R-:W-:Y:S02]  /*01d0*/  IMAD R2, R11.reuse, R9, R10 ;  /* 0x000000090b027224 */ /* 0x040fe400078e020a */
[----:B------:R-:W0:Y:S03]  /*01e0*/  LDC.64 R8, c[0x0][0x398] ;  /* 0x0000e600ff087b82 */ /* 0x000e260000000a00 */
[----:B------:R-:W-:-:S13]  /*01f0*/  ISETP.GT.U32.AND P0, PT, R11, R2, PT ;  /* 0x000000020b00720c */ /* 0x000fda0003f04070 */
[----:B------:R-:W-:Y:S02]  /*0200*/  @!P0 IADD3 R2, PT, PT, R2, -R11, RZ ;  /* 0x8000000b02028210 */ /* 0x000fe40007ffe0ff */
[----:B------:R-:W-:Y:S02]  /*0210*/  ISETP.NE.AND P0, PT, R3, RZ, PT ;  /* 0x000000ff0300720c */ /* 0x000fe40003f05270 */
[----:B------:R-:W-:-:S13]  /*0220*/  ISETP.GT.U32.AND P1, PT, R11, R2, PT ;  /* 0x000000020b00720c */ /* 0x000fda0003f24070 */
[----:B------:R-:W-:-:S05]  /*0230*/  @!P1 IMAD.IADD R2, R2, 0x1, -R11 ;  /* 0x0000000102029824 */ /* 0x000fca00078e0a0b */
[----:B------:R-:W-:Y:S02]  /*0240*/  @!P2 IADD3 R2, PT, PT, -R2, RZ, RZ ;  /* 0x000000ff0202a210 */ /* 0x000fe40007ffe1ff */
[----:B------:R-:W-:-:S05]  /*0250*/  @!P0 LOP3.LUT R2, RZ, R3, RZ, 0x33, !PT ;  /* 0x00000003ff028212 */ /* 0x000fca00078e33ff */
[----:B0-----:R-:W-:-:S05]  /*0260*/  IMAD.WIDE R2, R2, 0x10, R8 ;  /* 0x0000001002027825 */ /* 0x001fca00078e0208 */
[----:B--2---:R-:W-:Y:S04]  /*0270*/  REDG.E.ADD.F64.RN.STRONG.GPU desc[UR4][R2.64], R4 ;  /* 0x00000004020079a6 */ /* 0x004fe8000c12ff04 */
[----:B------:R-:W2:Y:S04]  /*0280*/  LDG.E.64 R6, desc[UR4][R6.64+0x8] ;  /* 0x0000080406067981 */ /* 0x000ea8000c1e1b00 */
[----:B--2---:R-:W-:Y:S01]  /*0290*/  REDG.E.ADD.F64.RN.STRONG.GPU desc[UR4][R2.64+0x8], R6 ;  /* 0x00000806020079a6 */ /* 0x004fe2000c12ff04 */
[----:B------:R-:W-:Y:S05]  /*02a0*/  EXIT ;  /* 0x000000000000794d */ /* 0x000fea0003800000 */
.L_x_212:
[----:B------:R-:W1:Y:S02]  /*02b0*/  LDC.64 R6, c[0x0][0x380] ;  /* 0x0000e000ff067b82 */ /* 0x000e640000000a00 */
[----:B-1----:R-:W-:-:S05]  /*02c0*/  IMAD.WIDE R6, R0, 0x10, R6 ;  /* 0x0000001000067825 */ /* 0x002fca00078e0206 */
[----:B0-----:R-:W2:Y:S01]  /*02d0*/  LDG.E.64 R4, desc[UR4][R6.64] ;  /* 0x0000000406047981 */ /* 0x001ea2000c1e1b00 */
[-C--:B------:R-:W-:Y:S02]  /*02e0*/  IABS R2, R3.reuse ;  /* 0x0000000300027213 */ /* 0x080fe40000000000 */
[----:B------:R-:W-:Y:S02]  /*02f0*/  IABS R12, R0 ;  /* 0x00000000000c7213 */ /* 0x000fe40000000000 */
[----:B------:R-:W0:Y:S01]  /*0300*/  I2F.RP R10, R2 ;  /* 0x00000002000a7306 */ /* 0x000e220000209400 */
[----:B------:R-:W-:-:S04]  /*0310*/  LOP3.LUT R0, R0, R3, RZ, 0x3c, !PT ;  /* 0x0000000300007212 */ /* 0x000fc800078e3cff */
[----:B------:R-:W-:-:S03]  /*0320*/  ISETP.GE.AND P0, PT, R0, RZ, PT ;  /* 0x000000ff0000720c */ /* 0x000fc60003f06270 */
[----:B0-----:R-:W0:Y:S02]  /*0330*/  MUFU.RCP R10, R10 ;  /* 0x0000000a000a7308 */ /* 0x001e240000001000 */
[----:B0-----:R-:W-:-:S06]  /*0340*/  VIADD R8, R10, 0xffffffe ;  /* 0x0ffffffe0a087836 */ /* 0x001fcc0000000000 */
[----:B------:R0:W1:Y:S02]  /*0350*/  F2I.FTZ.U32.TRUNC.NTZ R9, R8 ;  /* 0x0000000800097305 */ /* 0x000064000021f000 */
[----:B0-----:R-:W-:Y:S01]  /*0360*/  IMAD.MOV.U32 R8, RZ, RZ, RZ ;  /* 0x000000ffff087224 */ /* 0x001fe200078e00ff */
[----:B-1----:R-:W-:-:S05]  /*0370*/  IADD3 R11, PT, PT, RZ, -R9, RZ ;  /* 0x80000009ff0b7210 */ /* 0x002fca0007ffe0ff */
[----:B------:R-:W-:-:S04]  /*0380*/  IMAD R11, R11, R2, RZ ;  /* 0x000000020b0b7224 */ /* 0x000fc800078e02ff */
[----:B------:R-:W-:Y:S01]  /*0390*/  IMAD.HI.U32 R11, R9, R11, R8 ;  /* 0x0000000b090b7227 */ /* 0x000fe200078e0008 */
[----:B------:R-:W-:-:S05]  /*03a0*/  MOV R9, R12 ;  /* 0x0000000c00097202 */ /* 0x000fca0000000f00 */
        /* <DEDUP_REMOVED lines=8> */
[----:B------:R-:W0:Y:S11]  /*0430*/  LDC.64 R8, c[0x0][0x398] ;  /* 0x0000e600ff087b82 */ /* 0x000e360000000a00 */
[----:B------:R-:W-:-:S05]  /*0440*/  @P1 IADD3 R11, PT, PT, R11, 0x1, RZ ;  /* 0x000000010b0b1810 */ /* 0x000fca0007ffe0ff */
[----:B------:R-:W-:Y:S01]  /*0450*/  @!P0 IMAD.MOV R11, RZ, RZ, -R11 ;  /* 0x000000ffff0b8224 */ /* 0x000fe200078e0a0b */
[----:B------:R-:W-:-:S05]  /*0460*/  @!P2 LOP3.LUT R11, RZ, R3, RZ, 0x33, !PT ;  /* 0x00000003ff0ba212 */ /* 0x000fca00078e33ff */
[----:B0-----:R-:W-:-:S05]  /*0470*/  IMAD.WIDE R2, R11, 0x10, R8 ;  /* 0x000000100b027825 */ /* 0x001fca00078e0208 */
[----:B--2---:R-:W-:Y:S04]  /*0480*/  REDG.E.ADD.F64.RN.STRONG.GPU desc[UR4][R2.64], R4 ;  /* 0x00000004020079a6 */ /* 0x004fe8000c12ff04 */
[----:B------:R-:W2:Y:S04]  /*0490*/  LDG.E.64 R6, desc[UR4][R6.64+0x8] ;  /* 0x0000080406067981 */ /* 0x000ea8000c1e1b00 */
[----:B--2---:R-:W-:Y:S01]  /*04a0*/  REDG.E.ADD.F64.RN.STRONG.GPU desc[UR4][R2.64+0x8], R6 ;  /* 0x00000806020079a6 */ /* 0x004fe2000c12ff04 */
[----:B------:R-:W-:Y:S05]  /*04b0*/  EXIT ;  /* 0x000000000000794d */ /* 0x000fea0003800000 */
.L_x_213:
        /* <DEDUP_REMOVED lines=12> */
.L_x_343:


//--------------------- .text._ZN5janus18MatrixReduceKernelEPKN6thrust24THRUST_300001_SM_1000_NS7complexIdEEiiPS3_ --------------------------
	.section	.text._ZN5janus18MatrixReduceKernelEPKN6thrust24THRUST_300001_SM_1000_NS7complexIdEEiiPS3_,"ax",@progbits
	.align	128
        .global         _ZN5janus18MatrixReduceKernelEPKN6thrust24THRUST_300001_SM_1000_NS7complexIdEEiiPS3_
        .type           _ZN5janus18MatrixReduceKernelEPKN6thrust24THRUST_300001_SM_1000_NS7complexIdEEiiPS3_,@function
        .size           _ZN5janus18MatrixReduceKernelEPKN6thrust24THRUST_300001_SM_1000_NS7complexIdEEiiPS3_,(.L_x_344 - _ZN5janus18MatrixReduceKernelEPKN6thrust24THRUST_300001_SM_1000_NS7complexIdEEiiPS3_)
        .other          _ZN5janus18MatrixReduceKernelEPKN6thrust24THRUST_300001_SM_1000_NS7complexIdEEiiPS3_,@"STO_CUDA_ENTRY STV_DEFAULT"
_ZN5janus18MatrixReduceKernelEPKN6thrust24THRUST_300001_SM_1000_NS7complexIdEEiiPS3_:
.text._ZN5janus18MatrixReduceKernelEPKN6thrust24THRUST_300001_SM_1000_NS7complexIdEEiiPS3_:
[----:B------:R-:W-:Y:S01]  /*0000*/  LDC R1, c[0x0][0x37c] ;  /* 0x0000df00ff017b82 */ /* 0x000fe20000000800 */
[----:B------:R-:W0:Y:S01]  /*0010*/  S2R R15, SR_TID.X ;  /* 0x00000000000f7919 */ /* 0x000e220000002100 */
[----:B------:R-:W1:Y:S01]  /*0020*/  LDCU.64 UR4, c[0x0][0x388] ;  /* 0x00007100ff0477ac */ /* 0x000e620008000a00 */
[----:B------:R-:W-:Y:S01]  /*0030*/  CS2R R4, SRZ ;  /* 0x0000000000047805 */ /* 0x000fe2000001ff00 */
[----:B------:R-:W0:Y:S01]  /*0040*/  S2R R0, SR_CTAID.X ;  /* 0x0000000000007919 */ /* 0x000e220000002500 */
[----:B------:R-:W0:Y:S01]  /*0050*/  LDCU UR8, c[0x0][0x360] ;  /* 0x00006c00ff0877ac */ /* 0x000e220008000800 */
[----:B------:R-:W2:Y:S01]  /*0060*/  LDCU.64 UR6, c[0x0][0x358] ;  /* 0x00006b00ff0677ac */ /* 0x000ea20008000a00 */
[----:B-1----:R-:W-:Y:S01]  /*0070*/  UIMAD UR4, UR5, UR4, URZ ;  /* 0x00000004050472a4 */ /* 0x002fe2000f8e02ff */
[----:B0-----:R-:W-:-:S05]  /*0080*/  IMAD R7, R0, UR8, R15 ;  /* 0x0000000800077c24 */ /* 0x001fca000f8e020f */
[----:B------:R-:W-:-:S13]  /*0090*/  ISETP.GE.AND P0, PT, R7, UR4, PT ;  /* 0x0000000407007c0c */ /* 0x000fda000bf06270 */
[----:B------:R-:W0:Y:S02]  /*00a0*/  @!P0 LDC.64 R2, c[0x0][0x380] ;  /* 0x0000e000ff028b82 */ /* 0x000e240000000a00 */
[----:B0-----:R-:W-:Y:S01]  /*00b0*/  @!P0 IMAD.WIDE R2, R7, 0x10, R2 ;  /* 0x0000001007028825 */ /* 0x001fe200078e0202 */
[----:B------:R-:W-:-:S06]  /*00c0*/  CS2R R6, SRZ ;  /* 0x0000000000067805 */ /* 0x000fcc000001ff00 */
[----:B--2---:R-:W2:Y:S01]  /*00d0*/  @!P0 LDG.E.128 R4, desc[UR6][R2.64] ;  /* 0x0000000602048981 */ /* 0x004ea2000c1e1d00 */
[----:B------:R-:W0:Y:S01]  /*00e0*/  S2UR UR5, SR_CgaCtaId ;  /* 0x00000000000579c3 */ /* 0x000e220000008800 */
[----:B------:R-:W-:Y:S01]  /*00f0*/  IMAD.U32 R12, RZ, RZ, UR8 ;  /* 0x00000008ff0c7e24 */ /* 0x000fe2000f8e00ff */
[----:B------:R-:W-:Y:S01]  /*0100*/  UMOV UR4, 0x400 ;  /* 0x0000040000047882 */ /* 0x000fe20000000000 */
[----:B------:R-:W-:-:S03]  /*0110*/  ISETP.NE.AND P0, PT, R15, RZ, PT ;  /* 0x000000ff0f00720c */ /* 0x000fc60003f05270 */
[----:B------:R-:W-:Y:S01]  /*0120*/  ISETP.GE.U32.AND P1, PT, R12, 0x2, PT ;  /* 0x000000020c00780c */ /* 0x000fe20003f26070 */
[----:B0-----:R-:W-:-:S06]  /*0130*/  ULEA UR4, UR5, UR4, 0x18 ;  /* 0x0000000405047291 */ /* 0x001fcc000f8ec0ff */
[----:B------:R-:W-:-:S05]  /*0140*/  LEA R13, R15, UR4, 0x4 ;  /* 0x000000040f0d7c11 */ /* 0x000fca000f8e20ff */
[----:B--2---:R0:W-:Y:S01]  /*0150*/  STS.128 [R13], R4 ;  /* 0x000000040d007388 */ /* 0x0041e20000000c00 */
[----:B------:R-:W-:Y:S06]  /*0160*/  BAR.SYNC.DEFER_BLOCKING 0x0 ;  /* 0x0000000000007b1d */ /* 0x000fec0000010000 */
[----:B------:R-:W-:Y:S05]  /*0170*/  @!P1 BRA `(.L_x_214) ;  /* 0x0000000000309947 */ /* 0x000fea0003800000 */
.L_x_215:
[----:B------:R-:W-:-:S04]  /*0180*/  SHF.R.U32.HI R2, RZ, 0x1, R12 ;  /* 0x00000001ff027819 */ /* 0x000fc8000001160c */
[----:B------:R-:W-:-:S13]  /*0190*/  ISETP.GE.U32.AND P1, PT, R15, R2, PT ;  /* 0x000000020f00720c */ /* 0x000fda0003f26070 */
[----:B------:R-:W-:Y:S01]  /*01a0*/  @!P1 IMAD R8, R2, 0x10, R13 ;  /* 0x0000001002089824 */ /* 0x000fe200078e020d */
[----:B01----:R-:W-:Y:S05]  /*01b0*/  @!P1 LDS.128 R4, [R13] ;  /* 0x000000000d049984 */ /* 0x003fea0000000c00 */
[----:B------:R-:W0:Y:S02]  /*01c0*/  @!P1 LDS.128 R8, [R8] ;  /* 0x0000000008089984 */ /* 0x000e240000000c00 */
[----:B0-----:R-:W-:Y:S02]  /*01d0*/  @!P1 DADD R4, R4, R8 ;  /* 0x0000000004049229 */ /* 0x001fe40000000008 */
[----:B------:R-:W-:-:S07]  /*01e0*/  @!P1 DADD R6, R6, R10 ;  /* 0x0000000006069229 */ /* 0x000fce000000000a */
[----:B------:R1:W-:Y:S01]  /*01f0*/  @!P1 STS.128 [R13], R4 ;  /* 0x000000040d009388 */ /* 0x0003e20000000c00 */
[----:B------:R-:W-:Y:S01]  /*0200*/  BAR.SYNC.DEFER_BLOCKING 0x0 ;  /* 0x0000000000007b1d */ /* 0x000fe20000010000 */
[----:B------:R-:W-:Y:S01]  /*0210*/  ISETP.GT.U32.AND P1, PT, R12, 0x3, PT ;  /* 0x000000030c00780c */ /* 0x000fe20003f24070 */
[----:B------:R-:W-:-:S12]  /*0220*/  IMAD.MOV.U32 R12, RZ, RZ, R2 ;  /* 0x000000ffff0c7224 */ /* 0x000fd800078e0002 */
[----:B------:R-:W-:Y:S05]  /*0230*/  @P1 BRA `(.L_x_215) ;  /* 0xfffffffc00d01947 */ /* 0x000fea000383ffff */
.L_x_214:
[----:B------:R-:W-:Y:S05]  /*0240*/  @P0 EXIT ;  /* 0x000000000000094d */ /* 0x000fea0003800000 */
[----:B------:R-:W2:Y:S01]  /*0250*/  S2UR UR5, SR_CgaCtaId ;  /* 0x00000000000579c3 */ /* 0x000ea20000008800 */
[----:B------:R-:W-:-:S07]  /*0260*/  UMOV UR4, 0x400 ;  /* 0x0000040000047882 */ /* 0x000fce0000000000 */
[----:B------:R-:W3:Y:S01]  /*0270*/  LDC.64 R2, c[0x0][0x390] ;  /* 0x0000e400ff027b82 */ /* 0x000ee20000000a00 */
[----:B--2---:R-:W-:Y:S01]  /*0280*/  ULEA UR4, UR5, UR4, 0x18 ;  /* 0x0000000405047291 */ /* 0x004fe2000f8ec0ff */
[----:B---3--:R-:W-:-:S08]  /*0290*/  IMAD.WIDE.U32 R2, R0, 0x10, R2 ;  /* 0x0000001000027825 */ /* 0x008fd000078e0002 */
[----:B01----:R-:W0:Y:S04]  /*02a0*/  LDS.128 R4, [UR4] ;  /* 0x00000004ff047984 */ /* 0x003e280008000c00 */
[----:B0-----:R-:W-:Y:S01]  /*02b0*/  STG.E.128 desc[UR6][R2.64], R4 ;  /* 0x0000000402007986 */ /* 0x001fe2000c101d06 */
[----:B------:R-:W-:Y:S05]  /*02c0*/  EXIT ;  /* 0x000000000000794d */ /* 0x000fea0003800000 */
.L_x_216:
        /* <DEDUP_REMOVED lines=11> */
.L_x_344:


//--------------------- .text._ZN5janus15MatrixPowKernelEPKN6thrust24THRUST_300001_SM_1000_NS7complexIdEEdiiPS3_ --------------------------
	.section	.text._ZN5janus15MatrixPowKernelEPKN6thrust24THRUST_300001_SM_1000_NS7complexIdEEdiiPS3_,"ax",@progbits
	.align	128
        .global         _ZN5janus15MatrixPowKernelEPKN6thrust24THRUST_300001_SM_1000_NS7complexIdEEdiiPS3_
        .type           _ZN5janus15MatrixPowKernelEPKN6thrust24THRUST_300001_SM_1000_NS7complexIdEEdiiPS3_,@function
        .size           _ZN5janus15MatrixPowKernelEPKN6thrust24THRUST_300001_SM_1000_NS7complexIdEEdiiPS3_,(.L_x_328 - _ZN5janus15MatrixPowKernelEPKN6thrust24THRUST_300001_SM_1000_NS7complexIdEEdiiPS3_)
        .other          _ZN5janus15MatrixPowKernelEPKN6thrust24THRUST_300001_SM_1000_NS7complexIdEEdiiPS3_,@"STO_CUDA_ENTRY STV_DEFAULT"
_ZN5janus15MatrixPowKernelEPKN6thrust24THRUST_300001_SM_1000_NS7complexIdEEdiiPS3_:
.text._ZN5janus15MatrixPowKernelEPKN6thrust24THRUST_300001_SM_1000_NS7complexIdEEdiiPS3_:
[----:B------:R-:W0:Y:S01]  /*0000*/  LDC R1, c[0x0][0x37c] ;  /* 0x0000df00ff017b82 */ /* 0x000e220000000800 */
[----:B------:R-:W1:Y:S07]  /*0010*/  S2R R0, SR_TID.X ;  /* 0x0000000000007919 */ /* 0x000e6e0000002100 */
[----:B------:R-:W1:Y:S01]  /*0020*/  S2UR UR6, SR_CTAID.X ;  /* 0x00000000000679c3 */ /* 0x000e620000002500 */
[----:B------:R-:W2:Y:S01]  /*0030*/  LDCU.64 UR4, c[0x0][0x390] ;  /* 0x00007200ff0477ac */ /* 0x000ea20008000a00 */
[----:B0-----:R-:W-:-:S06]  /*0040*/  VIADD R1, R1, 0xffffffd8 ;  /* 0xffffffd801017836 */ /* 0x001fcc0000000000 */
[----:B------:R-:W1:Y:S01]  /*0050*/  LDC R3, c[0x0][0x360] ;  /* 0x0000d800ff037b82 */ /* 0x000e620000000800 */
[----:B--2---:R-:W-:Y:S01]  /*0060*/  UIMAD UR4, UR5, UR4, URZ ;  /* 0x00000004050472a4 */ /* 0x004fe2000f8e02ff */
[----:B-1----:R-:W-:-:S05]  /*0070*/  IMAD R0, R3, UR6, R0 ;  /* 0x0000000603007c24 */ /* 0x002fca000f8e0200 */
[----:B------:R-:W-:-:S13]  /*0080*/  ISETP.GE.AND P0, PT, R0, UR4, PT ;  /* 0x0000000400007c0c */ /* 0x000fda000bf06270 */
[----:B------:R-:W-:Y:S05]  /*0090*/  @P0 EXIT ;  /* 0x000000000000094d */ /* 0x000fea0003800000 */
[----:B------:R-:W0:Y:S01]  /*00a0*/  LDC.64 R8, c[0x0][0x380] ;  /* 0x0000e000ff087b82 */ /* 0x000e220000000a00 */
[----:B------:R-:W1:Y:S01]  /*00b0*/  LDCU.64 UR8, c[0x0][0x358] ;  /* 0x00006b00ff0877ac */ /* 0x000e620008000a00 */
[----:B0-----:R-:W-:-:S06]  /*00c0*/  IMAD.WIDE R8, R0, 0x10, R8 ;  /* 0x0000001000087825 */ /* 0x001fcc00078e0208 */
[----:B-1----:R-:W2:Y:S01]  /*00d0*/  LDG.E.128 R8, desc[UR8][R8.64] ;  /* 0x0000000808087981 */ /* 0x002ea2000c1e1d00 */
        /* <DEDUP_REMOVED lines=89> */
.L_x_220:
[----:B------:R-:W-:Y:S01]  /*0670*/  IMAD.MOV.U32 R2, RZ, RZ, 0x0 ;  /* 0x00000000ff027424 */ /* 0x000fe200078e00ff */
[----:B------:R-:W-:Y:S01]  /*0680*/  LOP3.LUT P0, RZ, R5, 0x7fffffff, RZ, 0xc0, !PT ;  /* 0x7fffffff05ff7812 */ /* 0x000fe2000780c0ff */
[----:B------:R-:W-:-:S06]  /*0690*/  IMAD.MOV.U32 R3, RZ, RZ, 0x7ff00000 ;  /* 0x7ff00000ff037424 */ /* 0x000fcc00078e00ff */
[----:B------:R-:W-:-:S10]  /*06a0*/  DFMA R2, R4, R2, +INF ;  /* 0x7ff000000402742b */ /* 0x000fd40000000002 */
[----:B------:R-:W-:Y:S02]  /*06b0*/  FSEL R2, R2, RZ, P0 ;  /* 0x000000ff02027208 */ /* 0x000fe40000000000 */
[----:B------:R-:W-:-:S07]  /*06c0*/  FSEL R3, R3, -QNAN , P0 ;  /* 0xfff0000003037808 */ /* 0x000fce0000000000 */
.L_x_221:
[----:B------:R-:W-:Y:S05]  /*06d0*/  BSYNC.RECONVERGENT B1 ;  /* 0x0000000000017941 */ /* 0x000fea0003800200 */
.L_x_219:
        /* <DEDUP_REMOVED lines=24> */
[----:B------:R-:W-:-:S07]  /*0860*/  IMAD.MOV.U32 R7, RZ, RZ, R15 ;  /* 0x000000ffff077224 */ /* 0x000fce00078e000f */
[----:B------:R-:W-:Y:S05]  /*0870*/  CALL.REL.NOINC `($__internal_1_$__cuda_sm20_div_rn_f64_full) ;  /* 0x0000009400d47944 */ /* 0x000fea0003c00000 */
[----:B------:R-:W-:Y:S02]  /*0880*/  IMAD.MOV.U32 R4, RZ, RZ, R26 ;  /* 0x000000ffff047224 */ /* 0x000fe400078e001a */
[----:B------:R-:W-:-:S07]  /*0890*/  IMAD.MOV.U32 R5, RZ, RZ, R27 ;  /* 0x000000ffff057224 */ /* 0x000fce00078e001b */
.L_x_223:
[----:B------:R-:W-:Y:S05]  /*08a0*/  BSYNC.RECONVERGENT B2 ;  /* 0x0000000000027941 */ /* 0x000fea0003800200 */
.L_x_222:
        /* <DEDUP_REMOVED lines=13> */
[----:B------:R-:W-:Y:S01]  /*0980*/  UMOV UR5, 0x3f6f9690 ;  /* 0x3f6f969000057882 */ /* 0x000fe20000000000 */
[----:B------:R-:W-:-:S05]  /*0990*/  @P2 IMAD.MOV.U32 R15, RZ, RZ, 0x4002d97c ;  /* 0x4002d97cff0f2424 */ /* 0x000fca00078e00ff */
        /* <DEDUP_REMOVED lines=46> */
[----:B------:R-:W-:Y:S01]  /*0c80*/  DMUL R12, R6, R12 ;  /* 0x0000000c060c7228 */ /* 0x000fe20000000000 */
[----:B------:R-:W-:Y:S02]  /*0c90*/  @!P4 IMAD.MOV.U32 R6, RZ, RZ, 0x54442d18 ;  /* 0x54442d18ff06c424 */ /* 0x000fe400078e00ff */
[----:B------:R-:W-:-:S05]  /*0ca0*/  @!P4 IMAD.MOV.U32 R7, RZ, RZ, 0x400921fb ;  /* 0x400921fbff07c424 */ /* 0x000fca00078e00ff */
[----:B------:R-:W-:Y:S01]  /*0cb0*/  DFMA R16, R12, R4, R4 ;  /* 0x000000040c10722b */ /* 0x000fe20000000004 */
[----:B------:R-:W-:Y:S02]  /*0cc0*/  @P4 IMAD.MOV.U32 R12, RZ, RZ, 0x54442d18 ;  /* 0x54442d18ff0c4424 */ /* 0x000fe400078e00ff */
[----:B------:R-:W-:-:S05]  /*0cd0*/  @P4 IMAD.MOV.U32 R13, RZ, RZ, 0x3ff921fb ;  /* 0x3ff921fbff0d4424 */ /* 0x000fca00078e00ff */
[----:B------:R-:W-:Y:S02]  /*0ce0*/  @P4 DADD R4, -RZ, -R16 ;  /* 0x00000000ff044229 */ /* 0x000fe40000000910 */
[----:B------:R-:W-:-:S08]  /*0cf0*/  @!P4 DADD R6, -R16, R6 ;  /* 0x000000001006c229 */ /* 0x000fd00000000106 */
[----:B------:R-:W-:Y:S02]  /*0d00*/  @P4 FSEL R4, R16, R4, !P0 ;  /* 0x0000000410044208 */ /* 0x000fe40004000000 */
[----:B------:R-:W-:Y:S02]  /*0d10*/  @P4 FSEL R5, R17, R5, !P0 ;  /* 0x0000000511054208 */ /* 0x000fe40004000000 */
[----:B------:R-:W-:Y:S01]  /*0d20*/  @!P4 PLOP3.LUT P0, PT, P1, PT, PT, 0x80, 0x8 ;  /* 0x000000000008c81c */ /* 0x000fe20000f0f070 */
[C-C-:B------:R-:W-:Y:S02]  /*0d30*/  @P2 DSETP.NEU.AND P1, PT, |R8|.reuse, |R10|.reuse, PT ;  /* 0x4000000a0800222a */ /* 0x140fe40003f2d200 */
[----:B------:R-:W-:Y:S01]  /*0d40*/  DADD R8, |R8|, |R10| ;  /* 0x0000000008087229 */ /* 0x000fe2000000060a */
[----:B------:R-:W-:Y:S01]  /*0d50*/  @P2 FSEL R15, R15, 1.8213495016098022461, !P0 ;  /* 0x3fe921fb0f0f2808 */ /* 0x000fe20004000000 */
[----:B------:R-:W-:Y:S01]  /*0d60*/  @P4 DADD R4, R4, R12 ;  /* 0x0000000004044229 */ /* 0x000fe2000000000c */
[----:B------:R-:W-:-:S05]  /*0d70*/  @P2 IMAD.MOV.U32 R13, RZ, RZ, 0x7f3321d2 ;  /* 0x7f3321d2ff0d2424 */ /* 0x000fca00078e00ff */
[----:B------:R-:W-:Y:S02]  /*0d80*/  @!P4 FSEL R5, R7, R17, !P0 ;  /* 0x000000110705c208 */ /* 0x000fe40004000000 */
[----:B------:R-:W-:Y:S02]  /*0d90*/  @!P4 FSEL R4, R6, R16, !P0 ;  /* 0x000000100604c208 */ /* 0x000fe40004000000 */
[----:B------:R-:W-:Y:S02]  /*0da0*/  @P2 FSEL R13, R13, 3.37028055040000000000e+12, !P0 ;  /* 0x54442d180d0d2808 */ /* 0x000fe40004000000 */
[----:B------:R-:W-:Y:S02]  /*0db0*/  @P2 FSEL R5, R15, R5, !P1 ;  /* 0x000000050f052208 */ /* 0x000fe40004800000 */
[----:B------:R-:W-:Y:S02]  /*0dc0*/  @!P2 FSEL R7, RZ, 2.1426990032196044922, P0 ;  /* 0x400921fbff07a808 */ /* 0x000fe40000000000 */
[----:B------:R-:W-:Y:S01]  /*0dd0*/  @P2 FSEL R4, R13, R4, !P1 ;  /* 0x000000040d042208 */ /* 0x000fe20004800000 */
[----:B------:R-:W-:Y:S01]  /*0de0*/  @P2 IMAD.MOV.U32 R7, RZ, RZ, R5 ;  /* 0x000000ffff072224 */ /* 0x000fe200078e0005 */
[----:B------:R-:W-:Y:S01]  /*0df0*/  @!P2 FSEL R6, RZ, 3.37028055040000000000e+12, P0 ;  /* 0x54442d18ff06a808 */ /* 0x000fe20000000000 */
[----:B------:R-:W-:-:S02]  /*0e00*/  DSETP.NAN.AND P0, PT, R8, R8, PT ;  /* 0x000000080800722a */ /* 0x000fc40003f08000 */
[----:B------:R-:W-:Y:S01]  /*0e10*/  @P2 IMAD.MOV.U32 R6, RZ, RZ, R4 ;  /* 0x000000ffff062224 */ /* 0x000fe200078e0004 */
[----:B------:R-:W-:-:S04]  /*0e20*/  LOP3.LUT R11, R7, 0x80000000, R11, 0xb8, !PT ;  /* 0x80000000070b7812 */ /* 0x000fc800078eb80b */
[----:B------:R-:W-:Y:S02]  /*0e30*/  FSEL R6, R8, R6, P0 ;  /* 0x0000000608067208 */ /* 0x000fe40000000000 */
[----:B------:R-:W-:Y:S01]  /*0e40*/  FSEL R7, R9, R11, P0 ;  /* 0x0000000b09077208 */ /* 0x000fe20000000000 */
[----:B------:R-:W-:Y:S06]  /*0e50*/  BRA `(.L_x_224) ;  /* 0x0000006c00347947 */ /* 0x000fec0003800000 */
.L_x_218:
        /* <DEDUP_REMOVED lines=33> */
[----:B------:R-:W-:Y:S05]  /*1070*/  CALL.REL.NOINC `($__internal_1_$__cuda_sm20_div_rn_f64_full) ;  /* 0x0000008c00d47944 */ /* 0x000fea0003c00000 */
[----:B------:R-:W-:Y:S02]  /*1080*/  IMAD.MOV.U32 R2, RZ, RZ, R26 ;  /* 0x000000ffff027224 */ /* 0x000fe400078e001a */
[----:B------:R-:W-:-:S07]  /*1090*/  IMAD.MOV.U32 R3, RZ, RZ, R27 ;  /* 0x000000ffff037224 */ /* 0x000fce00078e001b */
.L_x_227:
[----:B------:R-:W-:Y:S05]  /*10a0*/  BSYNC.RECONVERGENT B2 ;  /* 0x0000000000027941 */ /* 0x000fea0003800200 */
.L_x_226:
        /* <DEDUP_REMOVED lines=25> */
.L_x_229:
[----:B------:R-:W-:Y:S05]  /*1240*/  BSYNC.RECONVERGENT B2 ;  /* 0x0000000000027941 */ /* 0x000fea0003800200 */
.L_x_228:
        /* <DEDUP_REMOVED lines=121> */
.L_x_231:
[----:B------:R-:W-:Y:S01]  /*19e0*/  IMAD.MOV.U32 R2, RZ, RZ, 0x0 ;  /* 0x00000000ff027424 */ /* 0x000fe200078e00ff */
[----:B------:R-:W-:Y:S01]  /*19f0*/  LOP3.LUT P0, RZ, R7, 0x7fffffff, RZ, 0xc0, !PT ;  /* 0x7fffffff07ff7812 */ /* 0x000fe2000780c0ff */
[----:B------:R-:W-:-:S06]  /*1a00*/  IMAD.MOV.U32 R3, RZ, RZ, 0x7ff00000 ;  /* 0x7ff00000ff037424 */ /* 0x000fcc00078e00ff */
[----:B------:R-:W-:-:S10]  /*1a10*/  DFMA R2, R6, R2, +INF ;  /* 0x7ff000000602742b */ /* 0x000fd40000000002 */
[----:B------:R-:W-:Y:S02]  /*1a20*/  FSEL R2, R2, RZ, P0 ;  /* 0x000000ff02027208 */ /* 0x000fe40000000000 */
[----:B------:R-:W-:-:S07]  /*1a30*/  FSEL R3, R3, -QNAN , P0 ;  /* 0xfff0000003037808 */ /* 0x000fce0000000000 */
.L_x_232:
[----:B------:R-:W-:Y:S05]  /*1a40*/  BSYNC.RECONVERGENT B1 ;  /* 0x0000000000017941 */ /* 0x000fea0003800200 */
.L_x_230:
        /* <DEDUP_REMOVED lines=21> */
[----:B------:R-:W-:Y:S05]  /*1ba0*/  CALL.REL.NOINC `($__internal_1_$__cuda_sm20_div_rn_f64_full) ;  /* 0x0000008400087944 */ /* 0x000fea0003c00000 */
[----:B------:R-:W-:Y:S02]  /*1bb0*/  IMAD.MOV.U32 R4, RZ, RZ, R26 ;  /* 0x000000ffff047224 */ /* 0x000fe400078e001a */
[----:B------:R-:W-:-:S07]  /*1bc0*/  IMAD.MOV.U32 R5, RZ, RZ, R27 ;  /* 0x000000ffff057224 */ /* 0x000fce00078e001b */
.L_x_234:
[----:B------:R-:W-:Y:S05]  /*1bd0*/  BSYNC.RECONVERGENT B2 ;  /* 0x0000000000027941 */ /* 0x000fea0003800200 */
.L_x_233:
        /* <DEDUP_REMOVED lines=12> */
[----:B------:R-:W-:Y:S01]  /*1ca0*/  @!P4 IMAD.MOV.U32 R15, RZ, RZ, 0x3ff921fb ;  /* 0x3ff921fbff0fc424 */ /* 0x000fe200078e00ff */
[----:B------:R-:W-:-:S03]  /*1cb0*/  DADD R2, R2, 1 ;  /* 0x3ff0000002027429 */ /* 0x000fc60000000000 */
        /* <DEDUP_REMOVED lines=50> */
[----:B------:R-:W-:Y:S02]  /*1fe0*/  @P4 IMAD.MOV.U32 R6, RZ, RZ, 0x54442d18 ;  /* 0x54442d18ff064424 */ /* 0x000fe400078e00ff */
[----:B------:R-:W-:-:S05]  /*1ff0*/  @P4 IMAD.MOV.U32 R7, RZ, RZ, 0x400921fb ;  /* 0x400921fbff074424 */ /* 0x000fca00078e00ff */
[----:B------:R-:W-:-:S08]  /*2000*/  DFMA R12, R12, R4, R4 ;  /* 0x000000040c0c722b */ /* 0x000fd00000000004 */
[----:B------:R-:W-:Y:S02]  /*2010*/  @!P4 DADD R4, -RZ, -R12 ;  /* 0x00000000ff04c229 */ /* 0x000fe4000000090c */
[----:B------:R-:W-:-:S08]  /*2020*/  @P4 DADD R6, -R12, R6 ;  /* 0x000000000c064229 */ /* 0x000fd00000000106 */
[----:B------:R-:W-:Y:S02]  /*2030*/  @!P4 FSEL R4, R12, R4, !P0 ;  /* 0x000000040c04c208 */ /* 0x000fe40004000000 */
[----:B------:R-:W-:Y:S02]  /*2040*/  @!P4 FSEL R5, R13, R5, !P0 ;  /* 0x000000050d05c208 */ /* 0x000fe40004000000 */
[----:B------:R-:W-:Y:S01]  /*2050*/  @P4 PLOP3.LUT P0, PT, P1, PT, PT, 0x80, 0x8 ;  /* 0x000000000008481c */ /* 0x000fe20000f0f070 */
[C-C-:B------:R-:W-:Y:S02]  /*2060*/  @P2 DSETP.NEU.AND P1, PT, |R8|.reuse, |R10|.reuse, PT ;  /* 0x4000000a0800222a */ /* 0x140fe40003f2d200 */
[----:B------:R-:W-:Y:S02]  /*2070*/  DADD R8, |R8|, |R10| ;  /* 0x0000000008087229 */ /* 0x000fe4000000060a */
[----:B------:R-:W-:-:S06]  /*2080*/  @!P4 DADD R4, R4, R14 ;  /* 0x000000000404c229 */ /* 0x000fcc000000000e */
[----:B------:R-:W-:Y:S01]  /*2090*/  @P4 FSEL R5, R7, R13, !P0 ;  /* 0x0000000d07054208 */ /* 0x000fe20004000000 */
[----:B------:R-:W-:Y:S01]  /*20a0*/  @P2 IMAD.MOV.U32 R7, RZ, RZ, 0x4002d97c ;  /* 0x4002d97cff072424 */ /* 0x000fe200078e00ff */
[----:B------:R-:W-:Y:S01]  /*20b0*/  @P4 FSEL R4, R6, R12, !P0 ;  /* 0x0000000c06044208 */ /* 0x000fe20004000000 */
[----:B------:R-:W-:-:S03]  /*20c0*/  @P2 IMAD.MOV.U32 R6, RZ, RZ, 0x7f3321d2 ;  /* 0x7f3321d2ff062424 */ /* 0x000fc600078e00ff */
[----:B------:R-:W-:Y:S02]  /*20d0*/  @P2 FSEL R15, R7, 1.8213495016098022461, !P0 ;  /* 0x3fe921fb070f2808 */ /* 0x000fe40004000000 */
        /* <DEDUP_REMOVED lines=12> */
.L_x_225:
        /* <DEDUP_REMOVED lines=77> */
[----:B------:R-:W-:-:S06]  /*2670*/  @!P4 DADD R2, R2, R12 ;  /* 0x000000000202c229 */ /* 0x000fcc000000000c */
[----:B------:R-:W-:Y:S01]  /*2680*/  @P4 FSEL R2, R6, R4, !P0 ;  /* 0x0000000406024208 */ /* 0x000fe20004000000 */
[----:B------:R-:W-:Y:S01]  /*2690*/  IMAD.MOV.U32 R4, RZ, RZ, 0x4002d97c ;  /* 0x4002d97cff047424 */ /* 0x000fe200078e00ff */
[----:B------:R-:W-:Y:S01]  /*26a0*/  @P4 FSEL R3, R7, R5, !P0 ;  /* 0x0000000507034208 */ /* 0x000fe20004000000 */
[----:B------:R-:W-:Y:S01]  /*26b0*/  DADD R6, |R8|, |R10| ;  /* 0x0000000008067229 */ /* 0x000fe2000000060a */
[----:B------:R-:W-:Y:S02]  /*26c0*/  IMAD.MOV.U32 R8, RZ, RZ, 0x7f3321d2 ;  /* 0x7f3321d2ff087424 */ /* 0x000fe400078e00ff */
[----:B------:R-:W-:Y:S01]  /*26d0*/  FSEL R13, R4, 1.8213495016098022461, !P0 ;  /* 0x3fe921fb040d7808 */ /* 0x000fe20004000000 */
[----:B------:R-:W-:Y:S02]  /*26e0*/  DMUL R4, R18, 0.5 ;  /* 0x3fe0000012047828 */ /* 0x000fe40000000000 */
[----:B------:R-:W-:Y:S02]  /*26f0*/  FSEL R9, R8, 3.37028055040000000000e+12, !P0 ;  /* 0x54442d1808097808 */ /* 0x000fe40004000000 */
[----:B------:R-:W-:Y:S01]  /*2700*/  DSETP.NAN.AND P0, PT, R6, R6, PT ;  /* 0x000000060600722a */ /* 0x000fe20003f08000 */
[----:B------:R-:W-:-:S02]  /*2710*/  FSEL R3, R13, R3, !P1 ;  /* 0x000000030d037208 */ /* 0x000fc40004800000 */
[----:B------:R-:W-:Y:S02]  /*2720*/  FSEL R9, R9, R2, !P1 ;  /* 0x0000000209097208 */ /* 0x000fe40004800000 */
[----:B------:R-:W-:Y:S01]  /*2730*/  LOP3.LUT R11, R3, 0x80000000, R11, 0xb8, !PT ;  /* 0x80000000030b7812 */ /* 0x000fe200078eb80b */
[----:B------:R-:W-:Y:S01]  /*2740*/  DMUL R2, R18, R4 ;  /* 0x0000000412027228 */ /* 0x000fe20000000000 */
[----:B------:R-:W-:Y:S02]  /*2750*/  FSEL R6, R6, R9, P0 ;  /* 0x0000000906067208 */ /* 0x000fe40000000000 */
[----:B------:R-:W-:Y:S01]  /*2760*/  FSEL R7, R7, R11, P0 ;  /* 0x0000000b07077208 */ /* 0x000fe20000000000 */
[----:B------:R-:W-:Y:S07]  /*2770*/  BRA `(.L_x_224) ;  /* 0x0000005000ec7947 */ /* 0x000fee0003800000 */
.L_x_236:
        /* <DEDUP_REMOVED lines=25> */
[----:B------:R-:W-:Y:S05]  /*2910*/  CALL.REL.NOINC `($__internal_1_$__cuda_sm20_div_rn_f64_full) ;  /* 0x0000007400ac7944 */ /* 0x000fea0003c00000 */
[----:B------:R-:W-:Y:S02]  /*2920*/  IMAD.MOV.U32 R4, RZ, RZ, R26 ;  /* 0x000000ffff047224 */ /* 0x000fe400078e001a */
[----:B------:R-:W-:-:S07]  /*2930*/  IMAD.MOV.U32 R5, RZ, RZ, R27 ;  /* 0x000000ffff057224 */ /* 0x000fce00078e001b */
.L_x_240:
[----:B------:R-:W-:Y:S05]  /*2940*/  BSYNC.RECONVERGENT B3 ;  /* 0x0000000000037941 */ /* 0x000fea0003800200 */
.L_x_239:
        /* <DEDUP_REMOVED lines=30> */
.L_x_238:
        /* <DEDUP_REMOVED lines=77> */
.L_x_242:
[----:B------:R-:W-:Y:S01]  /*3000*/  IMAD.MOV.U32 R4, RZ, RZ, 0x0 ;  /* 0x00000000ff047424 */ /* 0x000fe200078e00ff */
[----:B------:R-:W-:Y:S01]  /*3010*/  LOP3.LUT P0, RZ, R13, 0x7fffffff, RZ, 0xc0, !PT ;  /* 0x7fffffff0dff7812 */ /* 0x000fe2000780c0ff */
[----:B------:R-:W-:-:S06]  /*3020*/  IMAD.MOV.U32 R5, RZ, RZ, 0x7ff00000 ;  /* 0x7ff00000ff057424 */ /* 0x000fcc00078e00ff */
[----:B------:R-:W-:-:S10]  /*3030*/  DFMA R4, R12, R4, +INF ;  /* 0x7ff000000c04742b */ /* 0x000fd40000000004 */
[----:B------:R-:W-:Y:S02]  /*3040*/  FSEL R6, R4, RZ, P0 ;  /* 0x000000ff04067208 */ /* 0x000fe40000000000 */
[----:B------:R-:W-:-:S07]  /*3050*/  FSEL R7, R5, -QNAN , P0 ;  /* 0xfff0000005077808 */ /* 0x000fce0000000000 */
.L_x_241:
[----:B------:R-:W-:Y:S05]  /*3060*/  BSYNC.RECONVERGENT B2 ;  /* 0x0000000000027941 */ /* 0x000fea0003800200 */
.L_x_237:
        /* <DEDUP_REMOVED lines=73> */
[----:B------:R-:W-:Y:S01]  /*3500*/  DADD R12, |R8|, |R10| ;  /* 0x00000000080c7229 */ /* 0x000fe2000000060a */
[----:B------:R-:W-:-:S03]  /*3510*/  FSEL R9, R16, 1.8213495016098022461, !P0 ;  /* 0x3fe921fb10097808 */ /* 0x000fc60004000000 */
        /* <DEDUP_REMOVED lines=12> */
.L_x_235:
        /* <DEDUP_REMOVED lines=143> */
.L_x_245:
[----:B------:R-:W-:Y:S01]  /*3ed0*/  IMAD.MOV.U32 R2, RZ, RZ, 0x0 ;  /* 0x00000000ff027424 */ /* 0x000fe200078e00ff */
[----:B------:R-:W-:Y:S01]  /*3ee0*/  LOP3.LUT P0, RZ, R7, 0x7fffffff, RZ, 0xc0, !PT ;  /* 0x7fffffff07ff7812 */ /* 0x000fe2000780c0ff */
[----:B------:R-:W-:-:S06]  /*3ef0*/  IMAD.MOV.U32 R3, RZ, RZ, 0x7ff00000 ;  /* 0x7ff00000ff037424 */ /* 0x000fcc00078e00ff */
[----:B------:R-:W-:-:S10]  /*3f00*/  DFMA R2, R6, R2, +INF ;  /* 0x7ff000000602742b */ /* 0x000fd40000000002 */
[----:B------:R-:W-:Y:S02]  /*3f10*/  FSEL R2, R2, RZ, P0 ;  /* 0x000000ff02027208 */ /* 0x000fe40000000000 */
[----:B------:R-:W-:-:S07]  /*3f20*/  FSEL R3, R3, -QNAN , P0 ;  /* 0xfff0000003037808 */ /* 0x000fce0000000000 */
.L_x_246:
[----:B------:R-:W-:Y:S05]  /*3f30*/  BSYNC.RECONVERGENT B1 ;  /* 0x0000000000017941 */ /* 0x000fea0003800200 */
.L_x_244:
        /* <DEDUP_REMOVED lines=23> */
.L_x_248:
[----:B------:R-:W-:Y:S05]  /*40b0*/  BSYNC.RECONVERGENT B2 ;  /* 0x0000000000027941 */ /* 0x000fea0003800200 */
.L_x_247:
        /* <DEDUP_REMOVED lines=91> */
.L_x_243:
        /* <DEDUP_REMOVED lines=33> */
.L_x_253:
[----:B------:R-:W-:Y:S05]  /*4880*/  BSYNC.RECONVERGENT B3 ;  /* 0x0000000000037941 */ /* 0x000fea0003800200 */
.L_x_252:
        /* <DEDUP_REMOVED lines=30> */
.L_x_251:
        /* <DEDUP_REMOVED lines=77> */
.L_x_255:
[----:B------:R-:W-:Y:S01]  /*4f40*/  IMAD.MOV.U32 R2, RZ, RZ, 0x0 ;  /* 0x00000000ff027424 */ /* 0x000fe200078e00ff */
[----:B------:R-:W-:Y:S01]  /*4f50*/  LOP3.LUT P0, RZ, R7, 0x7fffffff, RZ, 0xc0, !PT ;  /* 0x7fffffff07ff7812 */ /* 0x000fe2000780c0ff */
[----:B------:R-:W-:-:S06]  /*4f60*/  IMAD.MOV.U32 R3, RZ, RZ, 0x7ff00000 ;  /* 0x7ff00000ff037424 */ /* 0x000fcc00078e00ff */
[----:B------:R-:W-:-:S10]  /*4f70*/  DFMA R2, R6, R2, +INF ;  /* 0x7ff000000602742b */ /* 0x000fd40000000002 */
[----:B------:R-:W-:Y:S02]  /*4f80*/  FSEL R2, R2, RZ, P0 ;  /* 0x000000ff02027208 */ /* 0x000fe40000000000 */
[----:B------:R-:W-:-:S07]  /*4f90*/  FSEL R3, R3, -QNAN , P0 ;  /* 0xfff0000003037808 */ /* 0x000fce0000000000 */
.L_x_254:
[----:B------:R-:W-:Y:S05]  /*4fa0*/  BSYNC.RECONVERGENT B2 ;  /* 0x0000000000027941 */ /* 0x000fea0003800200 */
.L_x_250:
        /* <DEDUP_REMOVED lines=24> */
.L_x_257:
[----:B------:R-:W-:Y:S05]  /*5130*/  BSYNC.RECONVERGENT B2 ;  /* 0x0000000000027941 */ /* 0x000fea0003800200 */
.L_x_256:
        /* <DEDUP_REMOVED lines=85> */
[----:B------:R-:W-:Y:S01]  /*5690*/  FSEL R7, R15, R11, P0 ;  /* 0x0000000b0f077208 */ /* 0x000fe20000000000 */
[----:B------:R-:W-:Y:S06]  /*56a0*/  BRA `(.L_x_224) ;  /* 0x0000002400207947 */ /* 0x000fec0003800000 */
.L_x_249:
        /* <DEDUP_REMOVED lines=85> */
.L_x_260:
[----:B------:R-:W-:Y:S01]  /*5c00*/  IMAD.MOV.U32 R2, RZ, RZ, 0x0 ;  /* 0x00000000ff027424 */ /* 0x000fe200078e00ff */
[----:B------:R-:W-:Y:S01]  /*5c10*/  LOP3.LUT P0, RZ, R5, 0x7fffffff, RZ, 0xc0, !PT ;  /* 0x7fffffff05ff7812 */ /* 0x000fe2000780c0ff */
[----:B------:R-:W-:-:S06]  /*5c20*/  IMAD.MOV.U32 R3, RZ, RZ, 0x7ff00000 ;  /* 0x7ff00000ff037424 */ /* 0x000fcc00078e00ff */
[----:B------:R-:W-:-:S10]  /*5c30*/  DFMA R2, R4, R2, +INF ;  /* 0x7ff000000402742b */ /* 0x000fd40000000002 */
[----:B------:R-:W-:Y:S02]  /*5c40*/  FSEL R2, R2, RZ, P0 ;  /* 0x000000ff02027208 */ /* 0x000fe40000000000 */
[----:B------:R-:W-:-:S07]  /*5c50*/  FSEL R3, R3, -QNAN , P0 ;  /* 0xfff0000003037808 */ /* 0x000fce0000000000 */
.L_x_261:
[----:B------:R-:W-:Y:S05]  /*5c60*/  BSYNC.RECONVERGENT B1 ;  /* 0x0000000000017941 */ /* 0x000fea0003800200 */
.L_x_259:
        /* <DEDUP_REMOVED lines=23> */
.L_x_263:
[----:B------:R-:W-:Y:S05]  /*5de0*/  BSYNC.RECONVERGENT B2 ;  /* 0x0000000000027941 */ /* 0x000fea0003800200 */
.L_x_262:
        /* <DEDUP_REMOVED lines=87> */
.L_x_258:
        /* <DEDUP_REMOVED lines=29> */
.L_x_265:
[----:B------:R-:W-:-:S06]  /*6530*/  DSETP.GEU.AND P0, PT, R14, R42, PT ;  /* 0x0000002a0e00722a */ /* 0x000fcc0003f0e000 */
[----:B------:R-:W-:Y:S02]  /*6540*/  FSEL R16, R42, R14, P0 ;  /* 0x0000000e2a107208 */ /* 0x000fe40000000000 */
[----:B------:R-:W-:Y:S02]  /*6550*/  FSEL R17, R43, R15, P0 ;  /* 0x0000000f2b117208 */ /* 0x000fe40000000000 */
[----:B------:R-:W-:Y:S02]  /*6560*/  FSEL R12, R15, R43, P0 ;  /* 0x0000002b0f0c7208 */ /* 0x000fe40000000000 */
[----:B------:R-:W-:Y:S02]  /*6570*/  FSEL R14, R14, R42, P0 ;  /* 0x0000002a0e0e7208 */ /* 0x000fe40000000000 */
[C-C-:B------:R-:W-:Y:S01]  /*6580*/  DSETP.GEU.AND P1, PT, R16.reuse, R2.reuse, PT ;  /* 0x000000021000722a */ /* 0x140fe20003f2e000 */
[----:B------:R-:W-:Y:S01]  /*6590*/  IMAD.MOV.U32 R15, RZ, RZ, R12 ;  /* 0x000000ffff0f7224 */ /* 0x000fe200078e000c */
        /* <DEDUP_REMOVED lines=11> */
[----:B------:R-:W-:Y:S01]  /*6650*/  FSEL R7, R31, R43, P4 ;  /* 0x0000002b1f077208 */ /* 0x000fe20002000000 */
[----:B------:R-:W-:Y:S01]  /*6660*/  DSETP.GEU.AND P1, PT, R4, R40, P4 ;  /* 0x000000280400722a */ /* 0x000fe2000272e000 */
[----:B------:R-:W-:Y:S02]  /*6670*/  FSEL R6, R30, R42, P4 ;  /* 0x0000002a1e067208 */ /* 0x000fe40002000000 */
[----:B------:R-:W-:Y:S01]  /*6680*/  FSEL R4, R43, R31, P4 ;  /* 0x0000001f2b047208 */ /* 0x000fe20002000000 */
[----:B------:R-:W-:Y:S01]  /*6690*/  IMAD.MOV.U32 R43, RZ, RZ, R2 ;  /* 0x000000ffff2b7224 */ /* 0x000fe200078e0002 */
[----:B------:R-:W-:Y:S01]  /*66a0*/  FSEL R31, R42, R30, P4 ;  /* 0x0000001e2a1f7208 */ /* 0x000fe20002000000 */
[----:B------:R-:W-:Y:S01]  /*66b0*/  IMAD.MOV.U32 R42, RZ, RZ, R33 ;  /* 0x000000ffff2a7224 */ /* 0x000fe200078e0021 */
[----:B------:R-:W-:Y:S01]  /*66c0*/  DSETP.GEU.AND P3, PT, R6, R38, PT ;  /* 0x000000260600722a */ /* 0x000fe20003f6e000 */
[----:B------:R-:W-:-:S05]  /*66d0*/  IMAD.MOV.U32 R2, RZ, RZ, R32 ;  /* 0x000000ffff027224 */ /* 0x000fca00078e0020 */
[----:B------:R-:W-:Y:S02]  /*66e0*/  FSEL R16, R38, R6, P3 ;  /* 0x0000000626107208 */ /* 0x000fe40001800000 */
[----:B------:R-:W-:Y:S02]  /*66f0*/  FSEL R17, R39, R7, P3 ;  /* 0x0000000727117208 */ /* 0x000fe40001800000 */
[----:B------:R-:W-:-:S04]  /*6700*/  FSEL R30, R6, R38, P3 ;  /* 0x00000026061e7208 */ /* 0x000fc80001800000 */
[----:B------:R-:W-:-:S06]  /*6710*/  DSETP.GEU.AND P6, PT, R16, R28, PT ;  /* 0x0000001c1000722a */ /* 0x000fcc0003fce000 */
[----:B------:R-:W-:Y:S01]  /*6720*/  FSEL R35, R29, R17, P6 ;  /* 0x000000111d237208 */ /* 0x000fe20003000000 */
[----:B------:R-:W-:Y:S01]  /*6730*/  DSETP.GEU.AND P2, PT, R6, R38, P6 ;  /* 0x000000260600722a */ /* 0x000fe2000374e000 */
[----:B------:R-:W-:Y:S02]  /*6740*/  FSEL R34, R28, R16, P6 ;  /* 0x000000101c227208 */ /* 0x000fe40003000000 */
[----:B------:R-:W-:Y:S02]  /*6750*/  FSEL R5, R17, R29, P6 ;  /* 0x0000001d11057208 */ /* 0x000fe40003000000 */
[----:B------:R-:W-:Y:S02]  /*6760*/  FSEL R29, R16, R28, P6 ;  /* 0x0000001c101d7208 */ /* 0x000fe40003000000 */
[C-C-:B------:R-:W-:Y:S01]  /*6770*/  DSETP.GEU.AND P5, PT, R34.reuse, R36.reuse, PT ;  /* 0x000000242200722a */ /* 0x140fe20003fae000 */
[----:B------:R-:W-:Y:S01]  /*6780*/  FSEL R6, R7, R39, P3 ;  /* 0x0000002707067208 */ /* 0x000fe20001800000 */
[----:B------:R-:W-:Y:S01]  /*6790*/  DSETP.GEU.AND P2, PT, R34, R36, P2 ;  /* 0x000000242200722a */ /* 0x000fe2000174e000 */
[----:B------:R-:W-:-:S02]  /*67a0*/  IMAD.MOV.U32 R38, RZ, RZ, R29 ;  /* 0x000000ffff267224 */ /* 0x000fc400078e001d */
[----:B------:R-:W-:Y:S01]  /*67b0*/  IMAD.MOV.U32 R39, RZ, RZ, R5 ;  /* 0x000000ffff277224 */ /* 0x000fe200078e0005 */
[----:B------:R-:W-:Y:S02]  /*67c0*/  FSEL R40, R36, R34, P5 ;  /* 0x0000002224287208 */ /* 0x000fe40002800000 */
[----:B------:R-:W-:Y:S02]  /*67d0*/  FSEL R41, R37, R35, P5 ;  /* 0x0000002325297208 */ /* 0x000fe40002800000 */
[----:B------:R-:W-:Y:S02]  /*67e0*/  FSEL R28, R34, R36, P5 ;  /* 0x00000024221c7208 */ /* 0x000fe40002800000 */
[----:B------:R-:W-:Y:S02]  /*67f0*/  FSEL R7, R35, R37, P5 ;  /* 0x0000002523077208 */ /* 0x000fe40002800000 */
[C-C-:B------:R-:W-:Y:S02]  /*6800*/  DSETP.GEU.AND P4, PT, R40.reuse, R26.reuse, PT ;  /* 0x0000001a2800722a */ /* 0x140fe40003f8e000 */
[----:B------:R-:W-:Y:S01]  /*6810*/  DSETP.GEU.AND P2, PT, R40, R26, P2 ;  /* 0x0000001a2800722a */ /* 0x000fe2000174e000 */
[----:B------:R-:W-:-:S03]  /*6820*/  IMAD.MOV.U32 R29, RZ, RZ, R7 ;  /* 0x000000ffff1d7224 */ /* 0x000fc600078e0007 */
[----:B------:R-:W-:Y:S02]  /*6830*/  FSEL R16, R26, R40, P4 ;  /* 0x000000281a107208 */ /* 0x000fe40002000000 */
[----:B------:R-:W-:Y:S02]  /*6840*/  FSEL R17, R27, R41, P4 ;  /* 0x000000291b117208 */ /* 0x000fe40002000000 */
[----:B------:R-:W-:Y:S01]  /*6850*/  FSEL R13, R40, R26, P4 ;  /* 0x0000001a280d7208 */ /* 0x000fe20002000000 */
[----:B------:R-:W-:Y:S01]  /*6860*/  IMAD.MOV.U32 R40, RZ, RZ, R31 ;  /* 0x000000ffff287224 */ /* 0x000fe200078e001f */
[----:B------:R-:W-:Y:S01]  /*6870*/  FSEL R26, R41, R27, P4 ;  /* 0x0000001b291a7208 */ /* 0x000fe20002000000 */
[----:B------:R-:W-:Y:S01]  /*6880*/  IMAD.MOV.U32 R41, RZ, RZ, R4 ;  /* 0x000000ffff297224 */ /* 0x000fe200078e0004 */
[C-C-:B------:R-:W-:Y:S01]  /*6890*/  DSETP.GEU.AND P3, PT, R16.reuse, R24.reuse, PT ;  /* 0x000000181000722a */ /* 0x140fe20003f6e000 */
[----:B------:R-:W-:Y:S01]  /*68a0*/  IMAD.MOV.U32 R31, RZ, RZ, R6 ;  /* 0x000000ffff1f7224 */ /* 0x000fe200078e0006 */
        /* <DEDUP_REMOVED lines=19> */
[----:B------:R-:W-:Y:S02]  /*69e0*/  IMAD.MOV.U32 R26, RZ, RZ, R27 ;  /* 0x000000ffff1a7224 */ /* 0x000fe400078e001b */
[----:B------:R-:W-:-:S02]  /*69f0*/  IMAD.MOV.U32 R27, RZ, RZ, R25 ;  /* 0x000000ffff1b7224 */ /* 0x000fc400078e0019 */
[----:B------:R-:W-:Y:S02]  /*6a00*/  IMAD.MOV.U32 R36, RZ, RZ, R13 ;  /* 0x000000ffff247224 */ /* 0x000fe400078e000d */
[----:B------:R-:W-:Y:S02]  /*6a10*/  IMAD.MOV.U32 R22, RZ, RZ, R16 ;  /* 0x000000ffff167224 */ /* 0x000fe400078e0010 */
[----:B------:R-:W-:Y:S02]  /*6a20*/  IMAD.MOV.U32 R23, RZ, RZ, R17 ;  /* 0x000000ffff177224 */ /* 0x000fe400078e0011 */
[----:B------:R-:W-:Y:S01]  /*6a30*/  IMAD.MOV.U32 R25, RZ, RZ, R34 ;  /* 0x000000ffff197224 */ /* 0x000fe200078e0022 */
[----:B------:R-:W-:Y:S06]  /*6a40*/  @!P0 BRA `(.L_x_265) ;  /* 0xfffffff800b88947 */ /* 0x000fec000383ffff */
[----:B------:R-:W-:Y:S05]  /*6a50*/  BSYNC.RECONVERGENT B1 ;  /* 0x0000000000017941 */ /* 0x000fea0003800200 */
.L_x_264:
        /* <DEDUP_REMOVED lines=40> */
.L_x_269:
[----:B------:R-:W-:Y:S05]  /*6ce0*/  BSYNC.RECONVERGENT B3 ;  /* 0x0000000000037941 */ /* 0x000fea0003800200 */
.L_x_268:
        /* <DEDUP_REMOVED lines=30> */
.L_x_267:
        /* <DEDUP_REMOVED lines=77> */
.L_x_271:
[----:B------:R-:W-:Y:S01]  /*73a0*/  IMAD.MOV.U32 R2, RZ, RZ, 0x0 ;  /* 0x00000000ff027424 */ /* 0x000fe200078e00ff */
[----:B------:R-:W-:Y:S01]  /*73b0*/  LOP3.LUT P0, RZ, R7, 0x7fffffff, RZ, 0xc0, !PT ;  /* 0x7fffffff07ff7812 */ /* 0x000fe2000780c0ff */
[----:B------:R-:W-:-:S06]  /*73c0*/  IMAD.MOV.U32 R3, RZ, RZ, 0x7ff00000 ;  /* 0x7ff00000ff037424 */ /* 0x000fcc00078e00ff */
[----:B------:R-:W-:-:S10]  /*73d0*/  DFMA R2, R6, R2, +INF ;  /* 0x7ff000000602742b */ /* 0x000fd40000000002 */
[----:B------:R-:W-:Y:S02]  /*73e0*/  FSEL R2, R2, RZ, P0 ;  /* 0x000000ff02027208 */ /* 0x000fe40000000000 */
[----:B------:R-:W-:-:S07]  /*73f0*/  FSEL R3, R3, -QNAN , P0 ;  /* 0xfff0000003037808 */ /* 0x000fce0000000000 */
.L_x_270:
[----:B------:R-:W-:Y:S05]  /*7400*/  BSYNC.RECONVERGENT B2 ;  /* 0x0000000000027941 */ /* 0x000fea0003800200 */
.L_x_266:
[----:B------:R-:W-:Y:S01]  /*7410*/  DADD R4, -RZ, |R10| ;  /* 0x00000000ff047229 */ /* 0x000fe2000000050a */
[----:B------:R-:W-:Y:S01]  /*7420*/  FSETP.GEU.AND P1, PT, |R19|, 6.5827683646048100446e-37, PT ;  /* 0x036000001300780b */ /* 0x000fe20003f2e200 */
[----:B------:R-:W-:Y:S01]  /*7430*/  DADD R6, -RZ, |R8| ;  /* 0x00000000ff067229 */ /* 0x000fe20000000508 */
[----:B------:R-:W-:Y:S01]  /*7440*/  BSSY.RECONVERGENT B2, `(.L_x_272) ;  /* 0x0000018000027945 */ /* 0x000fe20003800200 */
[----:B------:R-:W-:-:S08]  /*7450*/  DSETP.GEU.AND P4, PT, |R8|, |R10|, PT ;  /* 0x4000000a0800722a */ /* 0x000fd00003f8e200 */
[----:B------:R-:W-:Y:S02]  /*7460*/  FSEL R7, R5, R7, !P4 ;  /* 0x0000000705077208 */ /* 0x000fe40006000000 */
[----:B------:R-:W-:Y:S01]  /*7470*/  FSEL R6, R4, R6, !P4 ;  /* 0x0000000604067208 */ /* 0x000fe20006000000 */
[----:B------:R-:W-:Y:S01]  /*7480*/  IMAD.MOV.U32 R4, RZ, RZ, 0x1 ;  /* 0x00000001ff047424 */ /* 0x000fe200078e00ff */
[----:B------:R-:W0:Y:S05]  /*7490*/  MUFU.RCP64H R5, R7 ;  /* 0x0000000700057308 */ /* 0x000e2a0000001800 */
        /* <DEDUP_REMOVED lines=18> */
.L_x_273:
[----:B------:R-:W-:Y:S05]  /*75c0*/  BSYNC.RECONVERGENT B2 ;  /* 0x0000000000027941 */ /* 0x000fea0003800200 */
.L_x_272:
        /* <DEDUP_REMOVED lines=86> */
.L_x_224:
[----:B------:R-:W-:Y:S05]  /*7b30*/  BSYNC.RECONVERGENT B0 ;  /* 0x0000000000007941 */ /* 0x000fea0003800200 */
.L_x_217:
        /* <DEDUP_REMOVED lines=67> */
.L_x_275:
        /* <DEDUP_REMOVED lines=28> */
[----:B------:R-:W-:Y:S05]  /*8130*/  CALL.REL.NOINC `($_ZN5janus15MatrixPowKernelEPKN6thrust24THRUST_300001_SM_1000_NS7complexIdEEdiiPS3_$__internal_trig_reduction_slowpathd) ;  /* 0x0000002400147944 */ /* 0x000fea0003c00000 */
[----:B------:R-:W-:Y:S02]  /*8140*/  IMAD.MOV.U32 R4, RZ, RZ, R2 ;  /* 0x000000ffff047224 */ /* 0x000fe400078e0002 */
[----:B------:R-:W-:-:S07]  /*8150*/  IMAD.MOV.U32 R5, RZ, RZ, R3 ;  /* 0x000000ffff057224 */ /* 0x000fce00078e0003 */
.L_x_281:
[----:B------:R-:W-:Y:S05]  /*8160*/  BSYNC.RECONVERGENT B2 ;  /* 0x0000000000027941 */ /* 0x000fea0003800200 */
.L_x_280:
[----:B------:R-:W-:-:S07]  /*8170*/  VIADD R2, R10, 0x1 ;  /* 0x000000010a027836 */ /* 0x000fce0000000000 */
.L_x_279:
[----:B------:R-:W-:Y:S05]  /*8180*/  BSYNC.RECONVERGENT B1 ;  /* 0x0000000000017941 */ /* 0x000fea0003800200 */
.L_x_278:
        /* <DEDUP_REMOVED lines=54> */
[----:B------:R-:W-:-:S07]  /*84f0*/  IMAD.MOV.U32 R20, RZ, RZ, R10 ;  /* 0x000000ffff147224 */ /* 0x000fce00078e000a */
.L_x_283:
[----:B------:R-:W-:Y:S05]  /*8500*/  BSYNC.RECONVERGENT B1 ;  /* 0x0000000000017941 */ /* 0x000fea0003800200 */
.L_x_282:
        /* <DEDUP_REMOVED lines=30> */
.L_x_277:
        /* <DEDUP_REMOVED lines=15> */
.L_x_284:
        /* <DEDUP_REMOVED lines=65> */
.L_x_287:
[----:B------:R-:W-:Y:S05]  /*8bf0*/  BSYNC.RECONVERGENT B1 ;  /* 0x0000000000017941 */ /* 0x000fea0003800200 */
.L_x_286:
        /* <DEDUP_REMOVED lines=16> */
[----:B------:R-:W-:Y:S01]  /*8d00*/  IMAD.MOV.U32 R4, RZ, RZ, R8 ;  /* 0x000000ffff047224 */ /* 0x000fe200078e0008 */
[----:B------:R-:W-:Y:S06]  /*8d10*/  @!P0 BRA `(.L_x_289) ;  /* 0x00000000005c8947 */ /* 0x000fec0003800000 */
        /* <DEDUP_REMOVED lines=21> */
.L_x_291:
[----:B------:R-:W-:Y:S05]  /*8e70*/  BSYNC.RECONVERGENT B2 ;  /* 0x0000000000027941 */ /* 0x000fea0003800200 */
.L_x_290:
[----:B------:R-:W-:-:S07]  /*8e80*/  VIADD R10, R10, 0x1 ;  /* 0x000000010a0a7836 */ /* 0x000fce0000000000 */
.L_x_289:
[----:B------:R-:W-:Y:S05]  /*8e90*/  BSYNC.RECONVERGENT B1 ;  /* 0x0000000000017941 */ /* 0x000fea0003800200 */
.L_x_288:
        /* <DEDUP_REMOVED lines=27> */
[----:B------:R-:W-:Y:S01]  /*9050*/  LOP3.LUT P0, RZ, R10, 0x2, RZ, 0xc0, !PT ;  /* 0x000000020aff7812 */ /* 0x000fe2000780c0ff */
[----:B------:R-:W-:-:S03]  /*9060*/  @!P1 IMAD.MOV.U32 R10, RZ, RZ, RZ ;  /* 0x000000ffff0a9224 */ /* 0x000fc600078e00ff */
        /* <DEDUP_REMOVED lines=27> */
.L_x_293:
[----:B------:R-:W-:Y:S05]  /*9220*/  BSYNC.RECONVERGENT B1 ;  /* 0x0000000000017941 */ /* 0x000fea0003800200 */
.L_x_292:
        /* <DEDUP_REMOVED lines=35> */
.L_x_285:
        /* <DEDUP_REMOVED lines=43> */
[----:B------:R-:W-:Y:S02]  /*9710*/  DFMA R12, R10, R8, 1 ;  /* 0x3ff000000a0c742b */ /* 0x000fe40000000008 */
[----:B------:R-:W-:-:S08]  /*9720*/  @!P2 DMUL R10, RZ, R6 ;  /* 0x00000006ff0aa228 */ /* 0x000fd00000000000 */
        /* <DEDUP_REMOVED lines=16> */
.L_x_295:
[----:B------:R-:W-:Y:S05]  /*9830*/  BSYNC.RECONVERGENT B1 ;  /* 0x0000000000017941 */ /* 0x000fea0003800200 */
.L_x_294:
        /* <DEDUP_REMOVED lines=25> */
[----:B------:R-:W-:Y:S02]  /*99d0*/  IMAD.MOV.U32 R10, RZ, RZ, R2 ;  /* 0x000000ffff0a7224 */ /* 0x000fe400078e0002 */
[----:B------:R-:W-:-:S07]  /*99e0*/  IMAD.MOV.U32 R11, RZ, RZ, R3 ;  /* 0x000000ffff0b7224 */ /* 0x000fce00078e0003 */
.L_x_299:
[----:B------:R-:W-:Y:S05]  /*99f0*/  BSYNC.RECONVERGENT B2 ;  /* 0x0000000000027941 */ /* 0x000fea0003800200 */
.L_x_298:
[----:B------:R-:W-:-:S07]  /*9a00*/  VIADD R2, R12, 0x1 ;  /* 0x000000010c027836 */ /* 0x000fce0000000000 */
.L_x_297:
[----:B------:R-:W-:Y:S05]  /*9a10*/  BSYNC.RECONVERGENT B1 ;  /* 0x0000000000017941 */ /* 0x000fea0003800200 */
.L_x_296:
        /* <DEDUP_REMOVED lines=30> */
[----:B------:R-:W-:Y:S01]  /*9c00*/  FSEL R4, R10, R4, !P0 ;  /* 0x000000040a047208 */ /* 0x000fe20004000000 */
[----:B------:R-:W-:Y:S01]  /*9c10*/  @!P1 IMAD.MOV.U32 R10, RZ, RZ, RZ ;  /* 0x000000ffff0a9224 */ /* 0x000fe200078e00ff */
        /* <DEDUP_REMOVED lines=22> */
.L_x_301:
[----:B------:R-:W-:Y:S05]  /*9d80*/  BSYNC.RECONVERGENT B1 ;  /* 0x0000000000017941 */ /* 0x000fea0003800200 */
.L_x_300:
        /* <DEDUP_REMOVED lines=31> */
.L_x_276:
[----:B------:R-:W-:Y:S05]  /*9f80*/  BSYNC.RECONVERGENT B0 ;  /* 0x0000000000007941 */ /* 0x000fea0003800200 */
.L_x_274:
[----:B------:R-:W0:Y:S02]  /*9f90*/  LDC.64 R2, c[0x0][0x398] ;  /* 0x0000e600ff027b82 */ /* 0x000e240000000a00 */
[----:B0-----:R-:W-:-:S05]  /*9fa0*/  IMAD.WIDE R2, R0, 0x10, R2 ;  /* 0x0000001000027825 */ /* 0x001fca00078e0202 */
[----:B------:R-:W-:Y:S01]  /*9fb0*/  STG.E.128 desc[UR8][R2.64], R4 ;  /* 0x0000000402007986 */ /* 0x000fe2000c101d08 */
[----:B------:R-:W-:Y:S05]  /*9fc0*/  EXIT ;  /* 0x000000000000794d */ /* 0x000fea0003800000 */
        .weak           $__internal_1_$__cuda_sm20_div_rn_f64_full
        .type           $__internal_1_$__cuda_sm20_div_rn_f64_full,@function
        .size           $__internal_1_$__cuda_sm20_div_rn_f64_full,($_ZN5janus15MatrixPowKernelEPKN6thrust24THRUST_300001_SM_1000_NS7complexIdEEdiiPS3_$__internal_trig_reduction_slowpathd - $__internal_1_$__cuda_sm20_div_rn_f64_full)
$__internal_1_$__cuda_sm20_div_rn_f64_full:
[C---:B------:R-:W-:Y:S01]  /*9fd0*/  FSETP.GEU.AND P0, PT, |R7|.reuse, 1.469367938527859385e-39, PT ;  /* 0x001000000700780b */ /* 0x040fe20003f0e200 */
[----:B------:R-:W-:Y:S01]  /*9fe0*/  IMAD.MOV.U32 R20, RZ, RZ, R5 ;  /* 0x000000ffff147224 */ /* 0x000fe200078e0005 */
[----:B------:R-:W-:Y:S01]  /*9ff0*/  LOP3.LUT R16, R7, 0x800fffff, RZ, 0xc0, !PT ;  /* 0x800fffff07107812 */ /* 0x000fe200078ec0ff */
[----:B------:R-:W-:Y:S01]  /*a000*/  IMAD.MOV.U32 R21, RZ, RZ, R7 ;  /* 0x000000ffff157224 */ /* 0x000fe200078e0007 */
[C---:B------:R-:W-:Y:S01]  /*a010*/  FSETP.GEU.AND P1, PT, |R23|.reuse, 1.469367938527859385e-39, PT ;  /* 0x001000001700780b */ /* 0x040fe20003f2e200 */
[----:B------:R-:W-:Y:S01]  /*a020*/  IMAD.MOV.U32 R26, RZ, RZ, 0x1 ;  /* 0x00000001ff1a7424 */ /* 0x000fe200078e00ff */
[----:B------:R-:W-:Y:S01]  /*a030*/  LOP3.LUT R17, R16, 0x3ff00000, RZ, 0xfc, !PT ;  /* 0x3ff0000010117812 */ /* 0x000fe200078efcff */
[----:B------:R-:W-:Y:S01]  /*a040*/  IMAD.MOV.U32 R16, RZ, RZ, R5 ;  /* 0x000000ffff107224 */ /* 0x000fe200078e0005 */
[----:B------:R-:W-:Y:S01]  /*a050*/  LOP3.LUT R6, R23, 0x7ff00000, RZ, 0xc0, !PT ;  /* 0x7ff0000017067812 */ /* 0x000fe200078ec0ff */
[----:B------:R-:W-:Y:S01]  /*a060*/  BSSY.RECONVERGENT B1, `(.L_x_302) ;  /* 0x0000050000017945 */ /* 0x000fe20003800200 */
[----:B------:R-:W-:-:S03]  /*a070*/  LOP3.LUT R7, R7, 0x7ff00000, RZ, 0xc0, !PT ;  /* 0x7ff0000007077812 */ /* 0x000fc600078ec0ff */
[----:B------:R-:W-:Y:S01]  /*a080*/  @!P0 DMUL R16, R20, 8.98846567431157953865e+307 ;  /* 0x7fe0000014108828 */ /* 0x000fe20000000000 */
[----:B------:R-:W-:-:S03]  /*a090*/  ISETP.GE.U32.AND P3, PT, R6, R7, PT ;  /* 0x000000070600720c */ /* 0x000fc60003f66070 */
[----:B------:R-:W-:Y:S02]  /*a0a0*/  @!P1 LOP3.LUT R5, R21, 0x7ff00000, RZ, 0xc0, !PT ;  /* 0x7ff0000015059812 */ /* 0x000fe400078ec0ff */
[----:B------:R-:W0:Y:S02]  /*a0b0*/  MUFU.RCP64H R27, R17 ;  /* 0x00000011001b7308 */ /* 0x000e240000001800 */
[----:B------:R-:W-:Y:S01]  /*a0c0*/  @!P1 ISETP.GE.U32.AND P2, PT, R6, R5, PT ;  /* 0x000000050600920c */ /* 0x000fe20003f46070 */
[----:B------:R-:W-:Y:S01]  /*a0d0*/  IMAD.MOV.U32 R5, RZ, RZ, 0x1ca00000 ;  /* 0x1ca00000ff057424 */ /* 0x000fe200078e00ff */
[----:B------:R-:W-:-:S04]  /*a0e0*/  @!P0 LOP3.LUT R7, R17, 0x7ff00000, RZ, 0xc0, !PT ;  /* 0x7ff0000011078812 */ /* 0x000fc800078ec0ff */
[----:B------:R-:W-:-:S04]  /*a0f0*/  SEL R24, R5, 0x63400000, !P3 ;  /* 0x6340000005187807 */ /* 0x000fc80005800000 */
[----:B------:R-:W-:Y:S01]  /*a100*/  LOP3.LUT R25, R24, 0x800fffff, R23, 0xf8, !PT ;  /* 0x800fffff18197812 */ /* 0x000fe200078ef817 */
[----:B------:R-:W-:Y:S01]  /*a110*/  IMAD.MOV.U32 R24, RZ, RZ, R22 ;  /* 0x000000ffff187224 */ /* 0x000fe200078e0016 */
[----:B0-----:R-:W-:-:S08]  /*a120*/  DFMA R12, R26, -R16, 1 ;  /* 0x3ff000001a0c742b */ /* 0x001fd00000000810 */
[----:B------:R-:W-:-:S08]  /*a130*/  DFMA R12, R12, R12, R12 ;  /* 0x0000000c0c0c722b */ /* 0x000fd0000000000c */
[----:B------:R-:W-:Y:S01]  /*a140*/  DFMA R26, R26, R12, R26 ;  /* 0x0000000c1a1a722b */ /* 0x000fe2000000001a */
[----:B------:R-:W-:-:S04]  /*a150*/  @!P1 SEL R12, R5, 0x63400000, !P2 ;  /* 0x63400000050c9807 */ /* 0x000fc80005000000 */
[----:B------:R-:W-:-:S03]  /*a160*/  @!P1 LOP3.LUT R12, R12, 0x80000000, R23, 0xf8, !PT ;  /* 0x800000000c0c9812 */ /* 0x000fc600078ef817 */
[----:B------:R-:W-:Y:S01]  /*a170*/  DFMA R28, R26, -R16, 1 ;  /* 0x3ff000001a1c742b */ /* 0x000fe20000000810 */
[----:B------:R-:W-:Y:S01]  /*a180*/  @!P1 LOP3.LUT R13, R12, 0x100000, RZ, 0xfc, !PT ;  /* 0x001000000c0d9812 */ /* 0x000fe200078efcff */
[----:B------:R-:W-:-:S06]  /*a190*/  @!P1 IMAD.MOV.U32 R12, RZ, RZ, RZ ;  /* 0x000000ffff0c9224 */ /* 0x000fcc00078e00ff */
[----:B------:R-:W-:Y:S02]  /*a1a0*/  DFMA R26, R26, R28, R26 ;  /* 0x0000001c1a1a722b */ /* 0x000fe4000000001a */
[----:B------:R-:W-:Y:S01]  /*a1b0*/  @!P1 DFMA R24, R24, 2, -R12 ;  /* 0x400000001818982b */ /* 0x000fe2000000080c */
[----:B------:R-:W-:-:S07]  /*a1c0*/  VIADD R13, R7, 0xffffffff ;  /* 0xffffffff070d7836 */ /* 0x000fce0000000000 */
[----:B------:R-:W-:Y:S02]  /*a1d0*/  DMUL R28, R26, R24 ;  /* 0x000000181a1c7228 */ /* 0x000fe40000000000 */
[----:B------:R-:W-:-:S05]  /*a1e0*/  @!P1 LOP3.LUT R6, R25, 0x7ff00000, RZ, 0xc0, !PT ;  /* 0x7ff0000019069812 */ /* 0x000fca00078ec0ff */
[----:B------:R-:W-:Y:S01]  /*a1f0*/  VIADD R12, R6, 0xffffffff ;  /* 0xffffffff060c7836 */ /* 0x000fe20000000000 */
[----:B------:R-:W-:-:S04]  /*a200*/  DFMA R30, R28, -R16, R24 ;  /* 0x800000101c1e722b */ /* 0x000fc80000000018 */
[----:B------:R-:W-:-:S04]  /*a210*/  ISETP.GT.U32.AND P0, PT, R12, 0x7feffffe, PT ;  /* 0x7feffffe0c00780c */ /* 0x000fc80003f04070 */
[----:B------:R-:W-:Y:S01]  /*a220*/  ISETP.GT.U32.OR P0, PT, R13, 0x7feffffe, P0 ;  /* 0x7feffffe0d00780c */ /* 0x000fe20000704470 */
[----:B------:R-:W-:-:S12]  /*a230*/  DFMA R12, R26, R30, R28 ;  /* 0x0000001e1a0c722b */ /* 0x000fd8000000001c */
[----:B------:R-:W-:Y:S05]  /*a240*/  @P0 BRA `(.L_x_303) ;  /* 0x0000000000700947 */ /* 0x000fea0003800000 */
[----:B------:R-:W-:Y:S02]  /*a250*/  LOP3.LUT R22, R23, 0x7ff00000, RZ, 0xc0, !PT ;  /* 0x7ff0000017167812 */ /* 0x000fe400078ec0ff */
[----:B------:R-:W-:-:S04]  /*a260*/  LOP3.LUT R6, R21, 0x7ff00000, RZ, 0xc0, !PT ;  /* 0x7ff0000015067812 */ /* 0x000fc800078ec0ff */
[CC--:B------:R-:W-:Y:S02]  /*a270*/  VIADDMNMX R7, R22.reuse, -R6.reuse, 0xb9600000, !PT ;  /* 0xb960000016077446 */ /* 0x0c0fe40007800906 */
[----:B------:R-:W-:Y:S01]  /*a280*/  ISETP.GE.U32.AND P0, PT, R22, R6, PT ;  /* 0x000000061600720c */ /* 0x000fe20003f06070 */
[----:B------:R-:W-:Y:S01]  /*a290*/  IMAD.MOV.U32 R6, RZ, RZ, RZ ;  /* 0x000000ffff067224 */ /* 0x000fe200078e00ff */
[----:B------:R-:W-:Y:S02]  /*a2a0*/  VIMNMX R7, PT, PT, R7, 0x46a00000, PT ;  /* 0x46a0000007077848 */ /* 0x000fe40003fe0100 */
[----:B------:R-:W-:-:S05]  /*a2b0*/  SEL R5, R5, 0x63400000, !P0 ;  /* 0x6340000005057807 */ /* 0x000fca0004000000 */
[----:B------:R-:W-:-:S04]  /*a2c0*/  IMAD.IADD R5, R7, 0x1, -R5 ;  /* 0x0000000107057824 */ /* 0x000fc800078e0a05 */
[----:B------:R-:W-:-:S06]  /*a2d0*/  VIADD R7, R5, 0x7fe00000 ;  /* 0x7fe0000005077836 */ /* 0x000fcc0000000000 */
[----:B------:R-:W-:-:S10]  /*a2e0*/  DMUL R26, R12, R6 ;  /* 0x000000060c1a7228 */ /* 0x000fd40000000000 */
[----:B------:R-:W-:-:S13]  /*a2f0*/  FSETP.GTU.AND P0, PT, |R27|, 1.469367938527859385e-39, PT ;  /* 0x001000001b00780b */ /* 0x000fda0003f0c200 */
[----:B------:R-:W-:Y:S05]  /*a300*/  @P0 BRA `(.L_x_304) ;  /* 0x0000000000940947 */ /* 0x000fea0003800000 */
[----:B------:R-:W-:-:S06]  /*a310*/  DFMA R16, R12, -R16, R24 ;  /* 0x800000100c10722b */ /* 0x000fcc0000000018 */
[----:B------:R-:W-:-:S04]  /*a320*/  IMAD.MOV.U32 R16, RZ, RZ, RZ ;  /* 0x000000ffff107224 */ /* 0x000fc800078e00ff */
        /* <DEDUP_REMOVED lines=12> */
[----:B------:R-:W-:Y:S01]  /*a3f0*/  FSEL R27, R5, R27, !P0 ;  /* 0x0000001b051b7208 */ /* 0x000fe20004000000 */
[----:B------:R-:W-:Y:S06]  /*a400*/  BRA `(.L_x_304) ;  /* 0x0000000000547947 */ /* 0x000fec0003800000 */
.L_x_303:
        /* <DEDUP_REMOVED lines=13> */
[----:B------:R-:W-:Y:S02]  /*a4e0*/  @P0 IMAD.MOV.U32 R26, RZ, RZ, RZ ;  /* 0x000000ffff1a0224 */ /* 0x000fe400078e00ff */
[----:B------:R-:W-:Y:S01]  /*a4f0*/  @P0 IMAD.MOV.U32 R27, RZ, RZ, R5 ;  /* 0x000000ffff1b0224 */ /* 0x000fe200078e0005 */
[----:B------:R-:W-:Y:S06]  /*a500*/  BRA `(.L_x_304) ;  /* 0x0000000000147947 */ /* 0x000fec0003800000 */
.L_x_306:
[----:B------:R-:W-:Y:S01]  /*a510*/  LOP3.LUT R27, R21, 0x80000, RZ, 0xfc, !PT ;  /* 0x00080000151b7812 */ /* 0x000fe200078efcff */
[----:B------:R-:W-:Y:S01]  /*a520*/  IMAD.MOV.U32 R26, RZ, RZ, R20 ;  /* 0x000000ffff1a7224 */ /* 0x000fe200078e0014 */
[----:B------:R-:W-:Y:S06]  /*a530*/  BRA `(.L_x_304) ;  /* 0x0000000000087947 */ /* 0x000fec0003800000 */
.L_x_305:
[----:B------:R-:W-:Y:S01]  /*a540*/  LOP3.LUT R27, R23, 0x80000, RZ, 0xfc, !PT ;  /* 0x00080000171b7812 */ /* 0x000fe200078efcff */
[----:B------:R-:W-:-:S07]  /*a550*/  IMAD.MOV.U32 R26, RZ, RZ, R22 ;  /* 0x000000ffff1a7224 */ /* 0x000fce00078e0016 */
.L_x_304:
[----:B------:R-:W-:Y:S05]  /*a560*/  BSYNC.RECONVERGENT B1 ;  /* 0x0000000000017941 */ /* 0x000fea0003800200 */
.L_x_302:
[----:B------:R-:W-:-:S04]  /*a570*/  IMAD.MOV.U32 R5, RZ, RZ, 0x0 ;  /* 0x00000000ff057424 */ /* 0x000fc800078e00ff */
[----:B------:R-:W-:Y:S05]  /*a580*/  RET.REL.NODEC R4 `(_ZN5janus15MatrixPowKernelEPKN6thrust24THRUST_300001_SM_1000_NS7complexIdEEdiiPS3_) ;  /* 0xffffff58049c7950 */ /* 0x000fea0003c3ffff */
        .type           $_ZN5janus15MatrixPowKernelEPKN6thrust24THRUST_300001_SM_1000_NS7complexIdEEdiiPS3_$__internal_trig_reduction_slowpathd,@function
        .size           $_ZN5janus15MatrixPowKernelEPKN6thrust24THRUST_300001_SM_1000_NS7complexIdEEdiiPS3_$__internal_trig_reduction_slowpathd,(.L_x_328 - $_ZN5janus15MatrixPowKernelEPKN6thrust24THRUST_300001_SM_1000_NS7complexIdEEdiiPS3_$__internal_trig_reduction_slowpathd)
$_ZN5janus15MatrixPowKernelEPKN6thrust24THRUST_300001_SM_1000_NS7complexIdEEdiiPS3_$__internal_trig_reduction_slowpathd:
        /* <DEDUP_REMOVED lines=23> */
.L_x_311:
[----:B------:R-:W1:Y:S01]  /*a700*/  LDC.64 R10, c[0x4][0x168] ;  /* 0x01005a00ff0a7b82 */ /* 0x000e620000000a00 */
[----:B0-----:R-:W-:Y:S02]  /*a710*/  R2UR UR4, R2 ;  /* 0x00000000020472ca */ /* 0x001fe400000e0000 */
[----:B------:R-:W-:Y:S01]  /*a720*/  R2UR UR5, R3 ;  /* 0x00000000030572ca */ /* 0x000fe200000e0000 */
[----:B-1----:R-:W-:-:S12]  /*a730*/  IMAD.WIDE R10, R18, 0x8, R10 ;  /* 0x00000008120a7825 */ /* 0x002fd800078e020a */
[----:B------:R-:W2:Y:S01]  /*a740*/  LDG.E.64.CONSTANT R10, desc[UR4][R10.64] ;  /* 0x000000040a0a7981 */ /* 0x000ea2000c1e9b00 */
[----:B------:R-:W-:Y:S02]  /*a750*/  VIADD R25, R25, 0x1 ;  /* 0x0000000119197836 */ /* 0x000fe40000000000 */
[----:B------:R-:W-:Y:S02]  /*a760*/  VIADD R18, R18, 0x1 ;  /* 0x0000000112127836 */ /* 0x000fe40000000000 */
[----:B--2---:R-:W-:-:S04]  /*a770*/  IMAD.WIDE.U32 R16, P2, R10, R19, R16 ;  /* 0x000000130a107225 */ /* 0x004fc80007840010 */
[CC--:B------:R-:W-:Y:S02]  /*a780*/  IMAD R29, R10.reuse, R27.reuse, RZ ;  /* 0x0000001b0a1d7224 */ /* 0x0c0fe400078e02ff */
[----:B------:R-:W-:-:S03]  /*a790*/  IMAD.HI.U32 R10, R10, R27, RZ ;  /* 0x0000001b0a0a7227 */ /* 0x000fc600078e00ff */
[----:B------:R-:W-:Y:S01]  /*a7a0*/  IADD3 R17, P0, PT, R29, R17, RZ ;  /* 0x000000111d117210 */ /* 0x000fe20007f1e0ff */
[----:B------:R-:W-:-:S04]  /*a7b0*/  IMAD.HI.U32 R29, R11, R19, RZ ;  /* 0x000000130b1d7227 */ /* 0x000fc800078e00ff */
[----:B------:R-:W-:Y:S02]  /*a7c0*/  IMAD.X R30, RZ, RZ, R10, P2 ;  /* 0x000000ffff1e7224 */ /* 0x000fe400010e060a */
[----:B------:R-:W-:-:S03]  /*a7d0*/  IMAD.HI.U32 R10, R11, R27, RZ ;  /* 0x0000001b0b0a7227 */ /* 0x000fc600078e00ff */
[----:B------:R-:W-:Y:S01]  /*a7e0*/  IADD3.X R29, P0, PT, R29, R30, RZ, P0, !PT ;  /* 0x0000001e1d1d7210 */ /* 0x000fe2000071e4ff */
[C---:B------:R-:W-:Y:S02]  /*a7f0*/  IMAD R28, R11.reuse, R19, RZ ;  /* 0x000000130b1c7224 */ /* 0x040fe400078e02ff */
[----:B------:R-:W-:Y:S02]  /*a800*/  IMAD R32, R11, R27, RZ ;  /* 0x0000001b0b207224 */ /* 0x000fe400078e02ff */
[----:B------:R-:W-:Y:S01]  /*a810*/  IMAD.X R10, RZ, RZ, R10, P0 ;  /* 0x000000ffff0a7224 */ /* 0x000fe200000e060a */
[----:B------:R-:W-:Y:S02]  /*a820*/  ISETP.NE.AND P0, PT, R25, -0xf, PT ;  /* 0xfffffff11900780c */ /* 0x000fe40003f05270 */
[----:B------:R-:W-:Y:S01]  /*a830*/  IADD3 R17, P1, PT, R28, R17, RZ ;  /* 0x000000111c117210 */ /* 0x000fe20007f3e0ff */
[C---:B------:R-:W-:Y:S02]  /*a840*/  IMAD R28, R26.reuse, 0x8, R1 ;  /* 0x000000081a1c7824 */ /* 0x040fe400078e0201 */
[----:B------:R-:W-:Y:S01]  /*a850*/  VIADD R26, R26, 0x1 ;  /* 0x000000011a1a7836 */ /* 0x000fe20000000000 */
[----:B------:R-:W-:-:S02]  /*a860*/  IADD3.X R29, P1, PT, R32, R29, RZ, P1, !PT ;  /* 0x0000001d201d7210 */ /* 0x000fc40000f3e4ff */
[----:B------:R0:W-:Y:S03]  /*a870*/  STL.64 [R28], R16 ;  /* 0x000000101c007387 */ /* 0x0001e60000100a00 */
[----:B------:R-:W-:Y:S02]  /*a880*/  IMAD.X R10, RZ, RZ, R10, P1 ;  /* 0x000000ffff0a7224 */ /* 0x000fe400008e060a */
[----:B0-----:R-:W-:Y:S02]  /*a890*/  IMAD.MOV.U32 R16, RZ, RZ, R29 ;  /* 0x000000ffff107224 */ /* 0x001fe400078e001d */
[----:B------:R-:W-:Y:S01]  /*a8a0*/  IMAD.MOV.U32 R17, RZ, RZ, R10 ;  /* 0x000000ffff117224 */ /* 0x000fe200078e000a */
[----:B------:R-:W-:Y:S06]  /*a8b0*/  @P0 BRA `(.L_x_311) ;  /* 0xfffffffc00900947 */ /* 0x000fec000383ffff */
[----:B------:R-:W-:Y:S05]  /*a8c0*/  BSYNC.RECONVERGENT B4 ;  /* 0x0000000000047941 */ /* 0x000fea0003800200 */
.L_x_310:
[----:B------:R-:W-:-:S07]  /*a8d0*/  IMAD.MOV.U32 R18, RZ, RZ, R20 ;  /* 0x000000ffff127224 */ /* 0x000fce00078e0014 */
.L_x_309:
[----:B------:R-:W-:Y:S05]  /*a8e0*/  BSYNC.RECONVERGENT B3 ;  /* 0x0000000000037941 */ /* 0x000fea0003800200 */
.L_x_308:
[----:B------:R-:W-:Y:S01]  /*a8f0*/  LOP3.LUT P0, R31, R22, 0x3f, RZ, 0xc0, !PT ;  /* 0x0000003f161f7812 */ /* 0x000fe2000780c0ff */
[----:B------:R-:W-:-:S04]  /*a900*/  IMAD.IADD R2, R21, 0x1, R18 ;  /* 0x0000000115027824 */ /* 0x000fc800078e0212 */
[----:B------:R-:W-:-:S05]  /*a910*/  IMAD.U32 R33, R2, 0x8, R1 ;  /* 0x0000000802217824 */ /* 0x000fca00078e0001 */
[----:B------:R0:W-:Y:S04]  /*a920*/  STL.64 [R33+-0x78], R16 ;  /* 0xffff881021007387 */ /* 0x0001e80000100a00 */
[----:B------:R-:W2:Y:S04]  /*a930*/  @P0 LDL.64 R20, [R1+0x8] ;  /* 0x0000080001140983 */ /* 0x000ea80000100a00 */
[----:B------:R-:W3:Y:S04]  /*a940*/  LDL.64 R10, [R1+0x10] ;  /* 0x00001000010a7983 */ /* 0x000ee80000100a00 */
[----:B------:R-:W4:Y:S01]  /*a950*/  LDL.64 R2, [R1+0x18] ;  /* 0x0000180001027983 */ /* 0x000f220000100a00 */
[----:B------:R-:W-:Y:S01]  /*a960*/  @P0 LOP3.LUT R18, R31, 0x3f, RZ, 0x3c, !PT ;  /* 0x0000003f1f120812 */ /* 0x000fe200078e3cff */
[----:B------:R-:W-:Y:S01]  /*a970*/  BSSY.RECONVERGENT B3, `(.L_x_312) ;  /* 0x0000034000037945 */ /* 0x000fe20003800200 */
[----:B--2---:R-:W-:-:S02]  /*a980*/  @P0 SHF.R.U64 R19, R20, 0x1, R21 ;  /* 0x0000000114130819 */ /* 0x004fc40000001215 */
[----:B------:R-:W-:Y:S02]  /*a990*/  @P0 SHF.R.U32.HI R21, RZ, 0x1, R21 ;  /* 0x00000001ff150819 */ /* 0x000fe40000011615 */
[CC--:B---3--:R-:W-:Y:S02]  /*a9a0*/  @P0 SHF.L.U32 R25, R10.reuse, R31.reuse, RZ ;  /* 0x0000001f0a190219 */ /* 0x0c8fe400000006ff */
[----:B0-----:R-:W-:Y:S02]  /*a9b0*/  @P0 SHF.R.U64 R16, R19, R18, R21 ;  /* 0x0000001213100219 */ /* 0x001fe40000001215 */
[--C-:B------:R-:W-:Y:S02]  /*a9c0*/  @P0 SHF.R.U32.HI R29, RZ, 0x1, R11.reuse ;  /* 0x00000001ff1d0819 */ /* 0x100fe4000001160b */
[C-C-:B------:R-:W-:Y:S02]  /*a9d0*/  @P0 SHF.R.U64 R27, R10.reuse, 0x1, R11.reuse ;  /* 0x000000010a1b0819 */ /* 0x140fe4000000120b */
[----:B------:R-:W-:-:S02]  /*a9e0*/  @P0 SHF.L.U64.HI R20, R10, R31, R11 ;  /* 0x0000001f0a140219 */ /* 0x000fc4000001020b */
[----:B------:R-:W-:Y:S02]  /*a9f0*/  @P0 SHF.R.U32.HI R17, RZ, R18, R21 ;  /* 0x00000012ff110219 */ /* 0x000fe40000011615 */
[----:B------:R-:W-:Y:S02]  /*aa00*/  @P0 LOP3.LUT R10, R25, R16, RZ, 0xfc, !PT ;  /* 0x00000010190a0212 */ /* 0x000fe400078efcff */
[----:B----4-:R-:W-:Y:S02]  /*aa10*/  @P0 SHF.L.U32 R19, R2, R31, RZ ;  /* 0x0000001f02130219 */ /* 0x010fe400000006ff */
[----:B------:R-:W-:Y:S01]  /*aa20*/  @P0 SHF.R.U64 R22, R27, R18, R29 ;  /* 0x000000121b160219 */ /* 0x000fe2000000121d */
[----:B------:R-:W-:Y:S01]  /*aa30*/  IMAD.SHL.U32 R16, R10, 0x4, RZ ;  /* 0x000000040a107824 */ /* 0x000fe200078e00ff */
[----:B------:R-:W-:Y:S02]  /*aa40*/  @P0 LOP3.LUT R11, R20, R17, RZ, 0xfc, !PT ;  /* 0x00000011140b0212 */ /* 0x000fe400078efcff */
[----:B------:R-:W-:-:S02]  /*aa50*/  @P0 SHF.L.U64.HI R31, R2, R31, R3 ;  /* 0x0000001f021f0219 */ /* 0x000fc40000010203 */
[----:B------:R-:W-:Y:S02]  /*aa60*/  @P0 SHF.R.U32.HI R18, RZ, R18, R29 ;  /* 0x00000012ff120219 */ /* 0x000fe4000001161d */
[----:B------:R-:W-:Y:S02]  /*aa70*/  @P0 LOP3.LUT R2, R19, R22, RZ, 0xfc, !PT ;  /* 0x0000001613020212 */ /* 0x000fe400078efcff */
[----:B------:R-:W-:Y:S02]  /*aa80*/  SHF.L.U64.HI R17, R10, 0x2, R11 ;  /* 0x000000020a117819 */ /* 0x000fe4000001020b */
[----:B------:R-:W-:Y:S02]  /*aa90*/  @P0 LOP3.LUT R3, R31, R18, RZ, 0xfc, !PT ;  /* 0x000000121f030212 */ /* 0x000fe400078efcff */
[----:B------:R-:W-:Y:S02]  /*aaa0*/  SHF.L.W.U32.HI R11, R11, 0x2, R2 ;  /* 0x000000020b0b7819 */ /* 0x000fe40000010e02 */
[----:B------:R-:W-:-:S02]  /*aab0*/  IADD3 RZ, P0, PT, RZ, -R16, RZ ;  /* 0x80000010ffff7210 */ /* 0x000fc40007f1e0ff */
[----:B------:R-:W-:Y:S02]  /*aac0*/  LOP3.LUT R10, RZ, R17, RZ, 0x33, !PT ;  /* 0x00000011ff0a7212 */ /* 0x000fe400078e33ff */
[----:B------:R-:W-:Y:S02]  /*aad0*/  SHF.L.W.U32.HI R2, R2, 0x2, R3 ;  /* 0x0000000202027819 */ /* 0x000fe40000010e03 */
[----:B------:R-:W-:Y:S02]  /*aae0*/  LOP3.LUT R19, RZ, R11, RZ, 0x33, !PT ;  /* 0x0000000bff137212 */ /* 0x000fe400078e33ff */
[----:B------:R-:W-:Y:S02]  /*aaf0*/  IADD3.X R18, P0, PT, RZ, R10, RZ, P0, !PT ;  /* 0x0000000aff127210 */ /* 0x000fe4000071e4ff */
[----:B------:R-:W-:Y:S02]  /*ab00*/  LOP3.LUT R10, RZ, R2, RZ, 0x33, !PT ;  /* 0x00000002ff0a7212 */ /* 0x000fe400078e33ff */
[----:B------:R-:W-:-:S02]  /*ab10*/  IADD3.X R20, P1, PT, RZ, R19, RZ, P0, !PT ;  /* 0x00000013ff147210 */ /* 0x000fc4000073e4ff */
        /* <DEDUP_REMOVED lines=8> */
[----:B------:R-:W-:-:S05]  /*aba0*/  @!P0 IMAD.MOV R16, RZ, RZ, -R16 ;  /* 0x000000ffff108224 */ /* 0x000fca00078e0a10 */
        /* <DEDUP_REMOVED lines=10> */
[CC--:B------:R-:W-:Y:S02]  /*ac50*/  SHF.L.U64.HI R21, R19.reuse, R16.reuse, R10 ;  /* 0x0000001013157219 */ /* 0x0c0fe4000001020a */
[----:B------:R-:W-:-:S02]  /*ac60*/  SHF.L.U32 R16, R19, R16, RZ ;  /* 0x0000001013107219 */ /* 0x000fc400000006ff */
[-CC-:B------:R-:W-:Y:S02]  /*ac70*/  SHF.R.U64 R19, R18, R17.reuse, R20.reuse ;  /* 0x0000001112137219 */ /* 0x180fe40000001214 */
[----:B------:R-:W-:Y:S02]  /*ac80*/  SHF.R.U32.HI R10, RZ, R17, R20 ;  /* 0x00000011ff0a7219 */ /* 0x000fe40000011614 */
[----:B------:R-:W-:Y:S02]  /*ac90*/  LOP3.LUT R19, R16, R19, RZ, 0xfc, !PT ;  /* 0x0000001310137212 */ /* 0x000fe400078efcff */
[----:B------:R-:W-:-:S07]  /*aca0*/  LOP3.LUT R10, R21, R10, RZ, 0xfc, !PT ;  /* 0x0000000a150a7212 */ /* 0x000fce00078efcff */
.L_x_313:
[----:B------:R-:W-:Y:S05]  /*acb0*/  BSYNC.RECONVERGENT B3 ;  /* 0x0000000000037941 */ /* 0x000fea0003800200 */
.L_x_312:
        /* <DEDUP_REMOVED lines=13> */
[----:B------:R-:W-:-:S04]  /*ad90*/  IADD3.X R16, P2, PT, R17, R17, RZ, P1, !PT ;  /* 0x0000001111107210 */ /* 0x000fc80000f5e4ff */
[C---:B------:R-:W-:Y:S01]  /*ada0*/  ISETP.GT.AND.EX P1, PT, R10.reuse, RZ, PT, P3 ;  /* 0x000000ff0a00720c */ /* 0x040fe20003f24330 */
[----:B------:R-:W-:-:S03]  /*adb0*/  IMAD.X R19, R10, 0x1, R10, P2 ;  /* 0x000000010a137824 */ /* 0x000fc600010e060a */
[----:B------:R-:W-:Y:S02]  /*adc0*/  SEL R16, R16, R17, P1 ;  /* 0x0000001110107207 */ /* 0x000fe40000800000 */
[----:B------:R-:W-:Y:S02]  /*add0*/  SEL R10, R19, R10, P1 ;  /* 0x0000000a130a7207 */ /* 0x000fe40000800000 */
[----:B------:R-:W-:Y:S02]  /*ade0*/  IADD3 R19, P2, PT, R16, 0x1, RZ ;  /* 0x0000000110137810 */ /* 0x000fe40007f5e0ff */
[----:B------:R-:W-:Y:S02]  /*adf0*/  SEL R18, RZ, 0xffffffff, !P1 ;  /* 0xffffffffff127807 */ /* 0x000fe40004800000 */
[----:B------:R-:W-:Y:S01]  /*ae00*/  SHF.R.U32.HI R17, RZ, 0x1e, R3 ;  /* 0x0000001eff117819 */ /* 0x000fe20000011603 */
[----:B------:R-:W-:Y:S01]  /*ae10*/  IMAD.X R16, RZ, RZ, R10, P2 ;  /* 0x000000ffff107224 */ /* 0x000fe200010e060a */
[----:B------:R-:W-:Y:S01]  /*ae20*/  LOP3.LUT P1, R10, R23, 0x80000000, RZ, 0xc0, !PT ;  /* 0x80000000170a7812 */ /* 0x000fe2000782c0ff */
[----:B------:R-:W-:Y:S01]  /*ae30*/  IMAD.IADD R11, R18, 0x1, -R11 ;  /* 0x00000001120b7824 */ /* 0x000fe200078e0a0b */
[----:B------:R-:W-:-:S02]  /*ae40*/  LEA.HI R2, R2, R17, RZ, 0x1 ;  /* 0x0000001102027211 */ /* 0x000fc400078f08ff */
[----:B------:R-:W-:Y:S01]  /*ae50*/  SHF.R.U64 R19, R19, 0xa, R16 ;  /* 0x0000000a13137819 */ /* 0x000fe20000001210 */
[----:B------:R-:W-:Y:S01]  /*ae60*/  IMAD.SHL.U32 R3, R11, 0x100000, RZ ;  /* 0x001000000b037824 */ /* 0x000fe200078e00ff */
[----:B------:R-:W-:Y:S02]  /*ae70*/  @!P0 LOP3.LUT R10, R10, 0x80000000, RZ, 0x3c, !PT ;  /* 0x800000000a0a8812 */ /* 0x000fe400078e3cff */
[----:B------:R-:W-:-:S04]  /*ae80*/  IADD3 R19, P2, PT, R19, 0x1, RZ ;  /* 0x0000000113137810 */ /* 0x000fc80007f5e0ff */
[----:B------:R-:W-:Y:S01]  /*ae90*/  LEA.HI.X R16, R16, RZ, RZ, 0x16, P2 ;  /* 0x000000ff10107211 */ /* 0x000fe200010fb4ff */
[----:B------:R-:W-:-:S03]  /*aea0*/  @P1 IMAD.MOV R2, RZ, RZ, -R2 ;  /* 0x000000ffff021224 */ /* 0x000fc600078e0a02 */
[--C-:B------:R-:W-:Y:S02]  /*aeb0*/  SHF.R.U64 R19, R19, 0x1, R16.reuse ;  /* 0x0000000113137819 */ /* 0x100fe40000001210 */
[----:B------:R-:W-:Y:S02]  /*aec0*/  SHF.R.U32.HI R16, RZ, 0x1, R16 ;  /* 0x00000001ff107819 */ /* 0x000fe40000011610 */
[----:B------:R-:W-:-:S04]  /*aed0*/  IADD3 R19, P2, P3, RZ, RZ, R19 ;  /* 0x000000ffff137210 */ /* 0x000fc80007b5e013 */
[----:B------:R-:W-:-:S04]  /*aee0*/  IADD3.X R3, PT, PT, R3, 0x3fe00000, R16, P2, P3 ;  /* 0x3fe0000003037810 */ /* 0x000fc800017e6410 */
[----:B------:R-:W-:-:S07]  /*aef0*/  LOP3.LUT R23, R3, R10, RZ, 0xfc, !PT ;  /* 0x0000000a03177212 */ /* 0x000fce00078efcff */
.L_x_307:
[----:B------:R-:W-:Y:S02]  /*af00*/  IMAD.MOV.U32 R25, RZ, RZ, 0x0 ;  /* 0x00000000ff197424 */ /* 0x000fe400078e00ff */
[----:B------:R-:W-:Y:S02]  /*af10*/  IMAD.MOV.U32 R10, RZ, RZ, R2 ;  /* 0x000000ffff0a7224 */ /* 0x000fe400078e0002 */
[----:B------:R-:W-:Y:S02]  /*af20*/  IMAD.MOV.U32 R2, RZ, RZ, R19 ;  /* 0x000000ffff027224 */ /* 0x000fe400078e0013 */
[----:B------:R-:W-:Y:S01]  /*af30*/  IMAD.MOV.U32 R3, RZ, RZ, R23 ;  /* 0x000000ffff037224 */ /* 0x000fe200078e0017 */
[----:B------:R-:W-:Y:S06]  /*af40*/  RET.REL.NODEC R24 `(_ZN5janus15MatrixPowKernelEPKN6thrust24THRUST_300001_SM_1000_NS7complexIdEEdiiPS3_) ;  /* 0xffffff50182c7950 */ /* 0x000fec0003c3ffff */
.L_x_314:
        /* <DEDUP_REMOVED lines=11> */
.L_x_328:


//--------------------- .text._ZN5janus18MatrixSquareKernelEPN6thrust24THRUST_300001_SM_1000_NS7complexIdEEiiS4_ --------------------------
	.section	.text._ZN5janus18MatrixSquareKernelEPN6thrust24THRUST_300001_SM_1000_NS7complexIdEEiiS4_,"ax",@progbits
	.align	128
        .global         _ZN5janus18MatrixSquareKernelEPN6thrust24THRUST_300001_SM_1000_NS7complexIdEEiiS4_
        .type           _ZN5janus18MatrixSquareKernelEPN6thrust24THRUST_300001_SM_1000_NS7complexIdEEiiS4_,@function
        .size           _ZN5janus18MatrixSquareKernelEPN6thrust24THRUST_300001_SM_1000_NS7complexIdEEiiS4_,(.L_x_346 - _ZN5janus18MatrixSquareKernelEPN6thrust24THRUST_300001_SM_1000_NS7complexIdEEiiS4_)
        .other          _ZN5janus18MatrixSquareKernelEPN6thrust24THRUST_300001_SM_1000_NS7complexIdEEiiS4_,@"STO_CUDA_ENTRY STV_DEFAULT"
_ZN5janus18MatrixSquareKernelEPN6thrust24THRUST_300001_SM_1000_NS7complexIdEEiiS4_:
.text._ZN5janus18MatrixSquareKernelEPN6thrust24THRUST_300001_SM_1000_NS7complexIdEEiiS4_:
        /* <DEDUP_REMOVED lines=9> */
[----:B------:R-:W0:Y:S01]  /*0090*/  LDC.64 R2, c[0x0][0x380] ;  /* 0x0000e000ff027b82 */ /* 0x000e220000000a00 */
[----:B------:R-:W1:Y:S07]  /*00a0*/  LDCU.64 UR4, c[0x0][0x358] ;  /* 0x00006b00ff0477ac */ /* 0x000e6e0008000a00 */
[----:B------:R-:W2:Y:S01]  /*00b0*/  LDC.64 R12, c[0x0][0x390] ;  /* 0x0000e400ff0c7b82 */ /* 0x000ea20000000a00 */
[----:B0-----:R-:W-:-:S05]  /*00c0*/  IMAD.WIDE R2, R15, 0x10, R2 ;  /* 0x000000100f027825 */ /* 0x001fca00078e0202 */
[----:B-1----:R-:W3:Y:S02]  /*00d0*/  LDG.E.128 R4, desc[UR4][R2.64] ;  /* 0x0000000402047981 */ /* 0x002ee4000c1e1d00 */
[-C--:B---3--:R-:W-:Y:S02]  /*00e0*/  DMUL R10, R4, R6.reuse ;  /* 0x00000006040a7228 */ /* 0x088fe40000000000 */
[----:B------:R-:W-:-:S06]  /*00f0*/  DMUL R8, R6, R6 ;  /* 0x0000000606087228 */ /* 0x000fcc0000000000 */
[C---:B------:R-:W-:Y:S02]  /*0100*/  DFMA R6, R4.reuse, R6, R10 ;  /* 0x000000060406722b */ /* 0x040fe4000000000a */
[----:B------:R-:W-:Y:S01]  /*0110*/  DFMA R4, R4, R4, -R8 ;  /* 0x000000040404722b */ /* 0x000fe20000000808 */
[----:B--2---:R-:W-:-:S06]  /*0120*/  IMAD.WIDE R8, R15, 0x10, R12 ;  /* 0x000000100f087825 */ /* 0x004fcc00078e020c */
[----:B------:R-:W-:Y:S01]  /*0130*/  STG.E.128 desc[UR4][R8.64], R4 ;  /* 0x0000000408007986 */ /* 0x000fe2000c101d04 */
[----:B------:R-:W-:Y:S05]  /*0140*/  EXIT ;  /* 0x000000000000794d */ /* 0x000fea0003800000 */
.L_x_315:
        /* <DEDUP_REMOVED lines=11> */
.L_x_346:


//--------------------- .text._ZN5janus31MatrixElementwiseMultiplyKernelEPKN6thrust24THRUST_300001_SM_1000_NS7complexIdEES5_iiPS3_ --------------------------
	.section	.text._ZN5janus31MatrixElementwiseMultiplyKernelEPKN6thrust24THRUST_300001_SM_1000_NS7complexIdEES5_iiPS3_,"ax",@progbits
	.align	128
        .global         _ZN5janus31MatrixElementwiseMultiplyKernelEPKN6thrust24THRUST_300001_SM_1000_NS7complexIdEES5_iiPS3_
        .type           _ZN5janus31MatrixElementwiseMultiplyKernelEPKN6thrust24THRUST_300001_SM_1000_NS7complexIdEES5_iiPS3_,@function
        .size           _ZN5janus31MatrixElementwiseMultiplyKernelEPKN6thrust24THRUST_300001_SM_1000_NS7complexIdEES5_iiPS3_,(.L_x_347 - _ZN5janus31MatrixElementwiseMultiplyKernelEPKN6thrust24THRUST_300001_SM_1000_NS7complexIdEES5_iiPS3_)
        .other          _ZN5janus31MatrixElementwiseMultiplyKernelEPKN6thrust24THRUST_300001_SM_1000_NS7complexIdEES5_iiPS3_,@"STO_CUDA_ENTRY STV_DEFAULT"
_ZN5janus31MatrixElementwiseMultiplyKernelEPKN6thrust24THRUST_300001_SM_1000_NS7complexIdEES5_iiPS3_:
.text._ZN5janus31MatrixElementwiseMultiplyKernelEPKN6thrust24THRUST_300001_SM_1000_NS7complexIdEES5_iiPS3_:
        /* <DEDUP_REMOVED lines=11> */
[----:B------:R-:W2:Y:S08]  /*00b0*/  LDC.64 R2, c[0x0][0x388] ;  /* 0x0000e200ff027b82 */ /* 0x000eb00000000a00 */
[----:B------:R-:W3:Y:S01]  /*00c0*/  LDC.64 R14, c[0x0][0x398] ;  /* 0x0000e600ff0e7b82 */ /* 0x000ee20000000a00 */
[----:B0-----:R-:W-:-:S06]  /*00d0*/  IMAD.WIDE R4, R17, 0x10, R4 ;  /* 0x0000001011047825 */ /* 0x001fcc00078e0204 */
[----:B-1----:R-:W4:Y:S01]  /*00e0*/  LDG.E.128 R4, desc[UR4][R4.64] ;  /* 0x0000000404047981 */ /* 0x002f22000c1e1d00 */
[----:B--2---:R-:W-:-:S05]  /*00f0*/  IMAD.WIDE R2, R17, 0x10, R2 ;  /* 0x0000001011027825 */ /* 0x004fca00078e0202 */
[----:B------:R-:W4:Y:S02]  /*0100*/  LDG.E.128 R8, desc[UR4][R2.64] ;  /* 0x0000000402087981 */ /* 0x000f24000c1e1d00 */
[C---:B----4-:R-:W-:Y:S02]  /*0110*/  DMUL R12, R6.reuse, R10 ;  /* 0x0000000a060c7228 */ /* 0x050fe40000000000 */
[----:B------:R-:W-:-:S06]  /*0120*/  DMUL R6, R6, R8 ;  /* 0x0000000806067228 */ /* 0x000fcc0000000000 */
[C---:B------:R-:W-:Y:S02]  /*0130*/  DFMA R8, R4.reuse, R8, -R12 ;  /* 0x000000080408722b */ /* 0x040fe4000000080c */
[----:B------:R-:W-:Y:S01]  /*0140*/  DFMA R10, R4, R10, R6 ;  /* 0x0000000a040a722b */ /* 0x000fe20000000006 */
[----:B---3--:R-:W-:-:S06]  /*0150*/  IMAD.WIDE R6, R17, 0x10, R14 ;  /* 0x0000001011067825 */ /* 0x008fcc00078e020e */
[----:B------:R-:W-:Y:S01]  /*0160*/  STG.E.128 desc[UR4][R6.64], R8 ;  /* 0x0000000806007986 */ /* 0x000fe2000c101d04 */
[----:B------:R-:W-:Y:S05]  /*0170*/  EXIT ;  /* 0x000000000000794d */ /* 0x000fea0003800000 */
.L_x_316:
        /* <DEDUP_REMOVED lines=16> */
.L_x_347:


//--------------------- .text._ZN5janus26MatrixElementwiseAddKernelEPKN6thrust24THRUST_300001_SM_1000_NS7complexIdEES5_iiPS3_ --------------------------
	.section	.text._ZN5janus26MatrixElementwiseAddKernelEPKN6thrust24THRUST_300001_SM_1000_NS7complexIdEES5_iiPS3_,"ax",@progbits
	.align	128
        .global         _ZN5janus26MatrixElementwiseAddKernelEPKN6thrust24THRUST_300001_SM_1000_NS7complexIdEES5_iiPS3_
        .type           _ZN5janus26MatrixElementwiseAddKernelEPKN6thrust24THRUST_300001_SM_1000_NS7complexIdEES5_iiPS3_,@function
        .size           _ZN5janus26MatrixElementwiseAddKernelEPKN6thrust24THRUST_300001_SM_1000_NS7complexIdEES5_iiPS3_,(.L_x_348 - _ZN5janus26MatrixElementwiseAddKernelEPKN6thrust24THRUST_300001_SM_1000_NS7complexIdEES5_iiPS3_)
        .other          _ZN5janus26MatrixElementwiseAddKernelEPKN6thrust24THRUST_300001_SM_1000_NS7complexIdEES5_iiPS3_,@"STO_CUDA_ENTRY STV_DEFAULT"
_ZN5janus26MatrixElementwiseAddKernelEPKN6thrust24THRUST_300001_SM_1000_NS7complexIdEES5_iiPS3_:
.text._ZN5janus26MatrixElementwiseAddKernelEPKN6thrust24THRUST_300001_SM_1000_NS7complexIdEES5_iiPS3_:
        /* <DEDUP_REMOVED lines=17> */
[----:B----4-:R-:W-:Y:S02]  /*0110*/  DADD R8, R8, R4 ;  /* 0x0000000008087229 */ /* 0x010fe40000000004 */
[----:B------:R-:W-:Y:S01]  /*0120*/  DADD R10, R10, R6 ;  /* 0x000000000a0a7229 */ /* 0x000fe20000000006 */
[----:B---3--:R-:W-:-:S06]  /*0130*/  IMAD.WIDE R6, R15, 0x10, R12 ;  /* 0x000000100f067825 */ /* 0x008fcc00078e020c */
[----:B------:R-:W-:Y:S01]  /*0140*/  STG.E.128 desc[UR4][R6.64], R8 ;  /* 0x0000000806007986 */ /* 0x000fe2000c101d04 */
[----:B------:R-:W-:Y:S05]  /*0150*/  EXIT ;  /* 0x000000000000794d */ /* 0x000fea0003800000 */
.L_x_317:
        /* <DEDUP_REMOVED lines=10> */
.L_x_348:


//--------------------- .text._ZN5janus18boolIndexPutKernelEPbiiS0_ --------------------------
	.section	.text._ZN5janus18boolIndexPutKernelEPbiiS0_,"ax",@progbits
	.align	128
        .global         _ZN5janus18boolIndexPutKernelEPbiiS0_
        .type           _ZN5janus18boolIndexPutKernelEPbiiS0_,@function
        .size           _ZN5janus18boolIndexPutKernelEPbiiS0_,(.L_x_349 - _ZN5janus18boolIndexPutKernelEPbiiS0_)
        .other          _ZN5janus18boolIndexPutKernelEPbiiS0_,@"STO_CUDA_ENTRY STV_DEFAULT"
_ZN5janus18boolIndexPutKernelEPbiiS0_:
.text._ZN5janus18boolIndexPutKernelEPbiiS0_:
[----:B------:R-:W-:Y:S01]  /*0000*/  LDC R1, c[0x0][0x37c] ;  /* 0x0000df00ff017b82 */ /* 0x000fe20000000800 */
[----:B------:R-:W0:Y:S07]  /*0010*/  S2R R0, SR_TID.X ;  /* 0x0000000000007919 */ /* 0x000e2e0000002100 */
[----:B------:R-:W0:Y:S01]  /*0020*/  S2UR UR5, SR_CTAID.X ;  /* 0x00000000000579c3 */ /* 0x000e220000002500 */
[----:B------:R-:W1:Y:S07]  /*0030*/  LDCU.64 UR6, c[0x0][0x388] ;  /* 0x00007100ff0677ac */ /* 0x000e6e0008000a00 */
[----:B------:R-:W0:Y:S01]  /*0040*/  LDC R3, c[0x0][0x360] ;  /* 0x0000d800ff037b82 */ /* 0x000e220000000800 */
[----:B-1----:R-:W-:Y:S01]  /*0050*/  UIADD3 UR4, UPT, UPT, UR7, -UR6, URZ ;  /* 0x8000000607047290 */ /* 0x002fe2000fffe0ff */
[----:B0-----:R-:W-:-:S05]  /*0060*/  IMAD R0, R3, UR5, R0 ;  /* 0x0000000503007c24 */ /* 0x001fca000f8e0200 */
[----:B------:R-:W-:-:S13]  /*0070*/  ISETP.GE.AND P0, PT, R0, UR4, PT ;  /* 0x0000000400007c0c */ /* 0x000fda000bf06270 */
[----:B------:R-:W-:Y:S05]  /*0080*/  @P0 EXIT ;  /* 0x000000000000094d */ /* 0x000fea0003800000 */
[----:B------:R-:W0:Y:S01]  /*0090*/  LDCU.64 UR8, c[0x0][0x390] ;  /* 0x00007200ff0877ac */ /* 0x000e220008000a00 */
[----:B------:R-:W1:Y:S01]  /*00a0*/  LDCU.64 UR4, c[0x0][0x358] ;  /* 0x00006b00ff0477ac */ /* 0x000e620008000a00 */
[----:B0-----:R-:W-:-:S04]  /*00b0*/  IADD3 R2, P0, PT, R0, UR8, RZ ;  /* 0x0000000800027c10 */ /* 0x001fc8000ff1e0ff */
[C---:B------:R-:W-:Y:S01]  /*00c0*/  LEA.HI.X.SX32 R3, R0.reuse, UR9, 0x1, P0 ;  /* 0x0000000900037c11 */ /* 0x040fe200080f0eff */
[----:B------:R-:W0:Y:S05]  /*00d0*/  LDCU.64 UR8, c[0x0][0x380] ;  /* 0x00007000ff0877ac */ /* 0x000e2a0008000a00 */
[----:B-1----:R-:W2:Y:S01]  /*00e0*/  LDG.E.U8 R3, desc[UR4][R2.64] ;  /* 0x0000000402037981 */ /* 0x002ea2000c1e1100 */
[----:B------:R-:W-:-:S05]  /*00f0*/  VIADD R0, R0, UR6 ;  /* 0x0000000600007c36 */ /* 0x000fca0008000000 */
[----:B0-----:R-:W-:-:S04]  /*0100*/  IADD3 R4, P0, PT, R0, UR8, RZ ;  /* 0x0000000800047c10 */ /* 0x001fc8000ff1e0ff */
[----:B------:R-:W-:-:S05]  /*0110*/  LEA.HI.X.SX32 R5, R0, UR9, 0x1, P0 ;  /* 0x0000000900057c11 */ /* 0x000fca00080f0eff */
[----:B--2---:R-:W-:Y:S01]  /*0120*/  STG.E.U8 desc[UR4][R4.64], R3 ;  /* 0x0000000304007986 */ /* 0x004fe2000c101104 */
[----:B------:R-:W-:Y:S05]  /*0130*/  EXIT ;  /* 0x000000000000794d */ /* 0x000fea0003800000 */
.L_x_318:
        /* <DEDUP_REMOVED lines=12> */
.L_x_349:


//--------------------- .text._ZN5janus18boolIndexGetKernelEPbiiS0_ --------------------------
	.section	.text._ZN5janus18boolIndexGetKernelEPbiiS0_,"ax",@progbits
	.align	128
        .global         _ZN5janus18boolIndexGetKernelEPbiiS0_
        .type           _ZN5janus18boolIndexGetKernelEPbiiS0_,@function
        .size           _ZN5janus18boolIndexGetKernelEPbiiS0_,(.L_x_350 - _ZN5janus18boolIndexGetKernelEPbiiS0_)
        .other          _ZN5janus18boolIndexGetKernelEPbiiS0_,@"STO_CUDA_ENTRY STV_DEFAULT"
_ZN5janus18boolIndexGetKernelEPbiiS0_:
.text._ZN5janus18boolIndexGetKernelEPbiiS0_:
[----:B------:R-:W-:Y:S01]  /*0000*/  LDC R1, c[0x0][0x37c] ;  /* 0x0000df00ff017b82 */ /* 0x000fe20000000800 */
[----:B------:R-:W0:Y:S07]  /*0010*/  S2R R0, SR_TID.X ;  /* 0x0000000000007919 */ /* 0x000e2e0000002100 */
[----:B------:R-:W0:Y:S01]  /*0020*/  S2UR UR4, SR_CTAID.X ;  /* 0x00000000000479c3 */ /* 0x000e220000002500 */
[----:B------:R-:W1:Y:S07]  /*0030*/  LDCU.64 UR6, c[0x0][0x388] ;  /* 0x00007100ff0677ac */ /* 0x000e6e0008000a00 */
[----:B------:R-:W0:Y:S02]  /*0040*/  LDC R3, c[0x0][0x360] ;  /* 0x0000d800ff037b82 */ /* 0x000e240000000800 */
[----:B0-----:R-:W-:-:S05]  /*0050*/  IMAD R0, R3, UR4, R0 ;  /* 0x0000000403007c24 */ /* 0x001fca000f8e0200 */
[----:B-1----:R-:W-:-:S04]  /*0060*/  ISETP.GE.AND P0, PT, R0, UR7, PT ;  /* 0x0000000700007c0c */ /* 0x002fc8000bf06270 */
[----:B------:R-:W-:-:S13]  /*0070*/  ISETP.LT.OR P0, PT, R0, UR6, P0 ;  /* 0x0000000600007c0c */ /* 0x000fda0008701670 */
[----:B------:R-:W-:Y:S05]  /*0080*/  @P0 EXIT ;  /* 0x000000000000094d */ /* 0x000fea0003800000 */
[----:B------:R-:W0:Y:S01]  /*0090*/  LDCU.64 UR8, c[0x0][0x380] ;  /* 0x00007000ff0877ac */ /* 0x000e220008000a00 */
[----:B------:R-:W1:Y:S01]  /*00a0*/  LDCU.64 UR4, c[0x0][0x358] ;  /* 0x00006b00ff0477ac */ /* 0x000e620008000a00 */
[----:B0-----:R-:W-:-:S04]  /*00b0*/  IADD3 R2, P0, PT, R0, UR8, RZ ;  /* 0x0000000800027c10 */ /* 0x001fc8000ff1e0ff */
[C---:B------:R-:W-:Y:S01]  /*00c0*/  LEA.HI.X.SX32 R3, R0.reuse, UR9, 0x1, P0 ;  /* 0x0000000900037c11 */ /* 0x040fe200080f0eff */
[----:B------:R-:W0:Y:S05]  /*00d0*/  LDCU.64 UR8, c[0x0][0x390] ;  /* 0x00007200ff0877ac */ /* 0x000e2a0008000a00 */
[----:B-1----:R-:W2:Y:S01]  /*00e0*/  LDG.E.U8 R3, desc[UR4][R2.64] ;  /* 0x0000000402037981 */ /* 0x002ea2000c1e1100 */
[----:B------:R-:W-:-:S05]  /*00f0*/  VIADD R0, R0, -UR6 ;  /* 0x8000000600007c36 */ /* 0x000fca0008000000 */
[----:B0-----:R-:W-:-:S04]  /*0100*/  IADD3 R4, P0, PT, R0, UR8, RZ ;  /* 0x0000000800047c10 */ /* 0x001fc8000ff1e0ff */
[----:B------:R-:W-:-:S05]  /*0110*/  LEA.HI.X.SX32 R5, R0, UR9, 0x1, P0 ;  /* 0x0000000900057c11 */ /* 0x000fca00080f0eff */
[----:B--2---:R-:W-:Y:S01]  /*0120*/  STG.E.U8 desc[UR4][R4.64], R3 ;  /* 0x0000000304007986 */ /* 0x004fe2000c101104 */
[----:B------:R-:W-:Y:S05]  /*0130*/  EXIT ;  /* 0x000000000000794d */ /* 0x000fea0003800000 */
.L_x_319:
        /* <DEDUP_REMOVED lines=12> */
.L_x_350:


//--------------------- .text._ZN5janus53get_hyperdual_vector_offsets_from_tensor_indxs_kernelEiiiiiPiS0_S0_ --------------------------
	.section	.text._ZN5janus53get_hyperdual_vector_offsets_from_tensor_indxs_kernelEiiiiiPiS0_S0_,"ax",@progbits
	.align	128
        .global         _ZN5janus53get_hyperdual_vector_offsets_from_tensor_indxs_kernelEiiiiiPiS0_S0_
        .type           _ZN5janus53get_hyperdual_vector_offsets_from_tensor_indxs_kernelEiiiiiPiS0_S0_,@function
        .size           _ZN5janus53get_hyperdual_vector_offsets_from_tensor_indxs_kernelEiiiiiPiS0_S0_,(.L_x_351 - _ZN5janus53get_hyperdual_vector_offsets_from_tensor_indxs_kernelEiiiiiPiS0_S0_)
        .other          _ZN5janus53get_hyperdual_vector_offsets_from_tensor_indxs_kernelEiiiiiPiS0_S0_,@"STO_CUDA_ENTRY STV_DEFAULT"
_ZN5janus53get_hyperdual_vector_offsets_from_tensor_indxs_kernelEiiiiiPiS0_S0_:
.text._ZN5janus53get_hyperdual_vector_offsets_from_tensor_indxs_kernelEiiiiiPiS0_S0_:
[----:B------:R-:W-:Y:S08]  /*0000*/  LDC R1, c[0x0][0x37c] ;  /* 0x0000df00ff017b82 */ /* 0x000ff00000000800 */
[----:B------:R-:W0:Y:S01]  /*0010*/  LDC.64 R8, c[0x0][0x380] ;  /* 0x0000e000ff087b82 */ /* 0x000e220000000a00 */
[----:B------:R-:W0:Y:S01]  /*0020*/  LDCU UR6, c[0x0][0x390] ;  /* 0x00007200ff0677ac */ /* 0x000e220008000800 */
[----:B------:R-:W1:Y:S06]  /*0030*/  LDCU.64 UR4, c[0x0][0x358] ;  /* 0x00006b00ff0477ac */ /* 0x000e6c0008000a00 */
[----:B------:R-:W2:Y:S08]  /*0040*/  LDC R11, c[0x0][0x388] ;  /* 0x0000e200ff0b7b82 */ /* 0x000eb00000000800 */
[----:B------:R-:W1:Y:S08]  /*0050*/  LDC.64 R2, c[0x0][0x398] ;  /* 0x0000e600ff027b82 */ /* 0x000e700000000a00 */
[----:B------:R-:W3:Y:S01]  /*0060*/  LDC.64 R4, c[0x0][0x3a0] ;  /* 0x0000e800ff047b82 */ /* 0x000ee20000000a00 */
[----:B0-----:R-:W-:-:S05]  /*0070*/  IMAD R0, R8, UR6, RZ ;  /* 0x0000000608007c24 */ /* 0x001fca000f8e02ff */
[C---:B------:R-:W-:Y:S02]  /*0080*/  IADD3 R9, PT, PT, R0.reuse, R9, RZ ;  /* 0x0000000900097210 */ /* 0x040fe40007ffe0ff */
[----:B------:R-:W0:Y:S01]  /*0090*/  LDC.64 R6, c[0x0][0x3a8] ;  /* 0x0000ea00ff067b82 */ /* 0x000e220000000a00 */
[----:B--2---:R-:W-:Y:S01]  /*00a0*/  IMAD R11, R0, UR6, R11 ;  /* 0x00000006000b7c24 */ /* 0x004fe2000f8e020b */
[----:B-1----:R-:W-:Y:S04]  /*00b0*/  STG.E desc[UR4][R2.64], R8 ;  /* 0x0000000802007986 */ /* 0x002fe8000c101904 */
[----:B---3--:R-:W-:Y:S04]  /*00c0*/  STG.E desc[UR4][R4.64], R9 ;  /* 0x0000000904007986 */ /* 0x008fe8000c101904 */
[----:B0-----:R-:W-:Y:S01]  /*00d0*/  STG.E desc[UR4][R6.64], R11 ;  /* 0x0000000b06007986 */ /* 0x001fe2000c101904 */
[----:B------:R-:W-:Y:S05]  /*00e0*/  EXIT ;  /* 0x000000000000794d */ /* 0x000fea0003800000 */
.L_x_320:
        /* <DEDUP_REMOVED lines=9> */
.L_x_351:


//--------------------- .text._ZN5janus52get_tensor_indxs_from_hyperdual_vector_offset_kernelEiiiRiS0_S0_ --------------------------
	.section	.text._ZN5janus52get_tensor_indxs_from_hyperdual_vector_offset_kernelEiiiRiS0_S0_,"ax",@progbits
	.align	128
        .global         _ZN5janus52get_tensor_indxs_from_hyperdual_vector_offset_kernelEiiiRiS0_S0_
        .type           _ZN5janus52get_tensor_indxs_from_hyperdual_vector_offset_kernelEiiiRiS0_S0_,@function
        .size           _ZN5janus52get_tensor_indxs_from_hyperdual_vector_offset_kernelEiiiRiS0_S0_,(.L_x_352 - _ZN5janus52get_tensor_indxs_from_hyperdual_vector_offset_kernelEiiiRiS0_S0_)
        .other          _ZN5janus52get_tensor_indxs_from_hyperdual_vector_offset_kernelEiiiRiS0_S0_,@"STO_CUDA_ENTRY STV_DEFAULT"
_ZN5janus52get_tensor_indxs_from_hyperdual_vector_offset_kernelEiiiRiS0_S0_:
.text._ZN5janus52get_tensor_indxs_from_hyperdual_vector_offset_kernelEiiiRiS0_S0_:
[----:B------:R-:W-:Y:S08]  /*0000*/  LDC R1, c[0x0][0x37c] ;  /* 0x0000df00ff017b82 */ /* 0x000ff00000000800 */
[----:B------:R-:W0:Y:S01]  /*0010*/  LDC R0, c[0x0][0x388] ;  /* 0x0000e200ff007b82 */ /* 0x000e220000000800 */
[----:B------:R-:W1:Y:S07]  /*0020*/  LDCU.64 UR4, c[0x0][0x358] ;  /* 0x00006b00ff0477ac */ /* 0x000e6e0008000a00 */
[----:B------:R-:W2:Y:S01]  /*0030*/  LDC R3, c[0x0][0x380] ;  /* 0x0000e000ff037b82 */ /* 0x000ea20000000800 */
[-C--:B0-----:R-:W-:Y:S01]  /*0040*/  IABS R2, R0.reuse ;  /* 0x0000000000027213 */ /* 0x081fe20000000000 */
[----:B------:R-:W-:-:S03]  /*0050*/  IMAD R4, R0, R0, RZ ;  /* 0x0000000000047224 */ /* 0x000fc600078e02ff */
[----:B------:R-:W0:Y:S02]  /*0060*/  I2F.RP R5, R2 ;  /* 0x0000000200057306 */ /* 0x000e240000209400 */
[-C--:B------:R-:W-:Y:S02]  /*0070*/  IABS R8, R4.reuse ;  /* 0x0000000400087213 */ /* 0x080fe40000000000 */
[----:B--2---:R-:W-:Y:S02]  /*0080*/  IABS R11, R3 ;  /* 0x00000003000b7213 */ /* 0x004fe40000000000 */
[----:B------:R-:W-:Y:S02]  /*0090*/  IABS R14, R4 ;  /* 0x00000004000e7213 */ /* 0x000fe40000000000 */
[----:B0-----:R-:W0:Y:S02]  /*00a0*/  MUFU.RCP R5, R5 ;  /* 0x0000000500057308 */ /* 0x001e240000001000 */
[----:B0-----:R-:W-:-:S06]  /*00b0*/  VIADD R6, R5, 0xffffffe ;  /* 0x0ffffffe05067836 */ /* 0x001fcc0000000000 */
[----:B------:R-:W0:Y:S08]  /*00c0*/  I2F.RP R5, R8 ;  /* 0x0000000800057306 */ /* 0x000e300000209400 */
[----:B------:R2:W3:Y:S08]  /*00d0*/  F2I.FTZ.U32.TRUNC.NTZ R7, R6 ;  /* 0x0000000600077305 */ /* 0x0004f0000021f000 */
[----:B0-----:R-:W0:Y:S01]  /*00e0*/  MUFU.RCP R5, R5 ;  /* 0x0000000500057308 */ /* 0x001e220000001000 */
[----:B--2---:R-:W-:-:S02]  /*00f0*/  HFMA2 R6, -RZ, RZ, 0, 0 ;  /* 0x00000000ff067431 */ /* 0x004fc400000001ff */
[----:B---3--:R-:W-:-:S04]  /*0100*/  IMAD.MOV R9, RZ, RZ, -R7 ;  /* 0x000000ffff097224 */ /* 0x008fc800078e0a07 */
[----:B------:R-:W-:-:S04]  /*0110*/  IMAD R9, R9, R2, RZ ;  /* 0x0000000209097224 */ /* 0x000fc800078e02ff */
[----:B------:R-:W-:-:S04]  /*0120*/  IMAD.HI.U32 R10, R7, R9, R6 ;  /* 0x00000009070a7227 */ /* 0x000fc800078e0006 */
[----:B------:R-:W-:Y:S02]  /*0130*/  IMAD.MOV.U32 R9, RZ, RZ, R11 ;  /* 0x000000ffff097224 */ /* 0x000fe400078e000b */
[----:B0-----:R-:W-:Y:S01]  /*0140*/  VIADD R6, R5, 0xffffffe ;  /* 0x0ffffffe05067836 */ /* 0x001fe20000000000 */
[----:B------:R-:W-:Y:S01]  /*0150*/  LOP3.LUT R5, RZ, R0, RZ, 0x33, !PT ;  /* 0x00000000ff057212 */ /* 0x000fe200078e33ff */
[----:B------:R-:W-:-:S04]  /*0160*/  IMAD.HI.U32 R11, R10, R9, RZ ;  /* 0x000000090a0b7227 */ /* 0x000fc800078e00ff */
[----:B------:R-:W-:-:S04]  /*0170*/  IMAD.MOV R7, RZ, RZ, -R11 ;  /* 0x000000ffff077224 */ /* 0x000fc800078e0a0b */
[----:B------:R-:W-:-:S05]  /*0180*/  IMAD R7, R2, R7, R9 ;  /* 0x0000000702077224 */ /* 0x000fca00078e0209 */
[----:B------:R-:W-:-:S13]  /*0190*/  ISETP.GT.U32.AND P1, PT, R2, R7, PT ;  /* 0x000000070200720c */ /* 0x000fda0003f24070 */
[----:B------:R-:W-:Y:S01]  /*01a0*/  @!P1 IADD3 R7, PT, PT, R7, -R2, RZ ;  /* 0x8000000207079210 */ /* 0x000fe20007ffe0ff */
[----:B------:R-:W-:-:S03]  /*01b0*/  @!P1 VIADD R11, R11, 0x1 ;  /* 0x000000010b0b9836 */ /* 0x000fc60000000000 */
[----:B------:R-:W-:Y:S02]  /*01c0*/  ISETP.GE.U32.AND P0, PT, R7, R2, PT ;  /* 0x000000020700720c */ /* 0x000fe40003f06070 */
[----:B------:R-:W-:-:S04]  /*01d0*/  LOP3.LUT R7, R3, R0, RZ, 0x3c, !PT ;  /* 0x0000000003077212 */ /* 0x000fc800078e3cff */
[----:B------:R-:W-:Y:S02]  /*01e0*/  ISETP.GE.AND P2, PT, R7, RZ, PT ;  /* 0x000000ff0700720c */ /* 0x000fe40003f46270 */
[----:B------:R0:W2:Y:S05]  /*01f0*/  F2I.FTZ.U32.TRUNC.NTZ R7, R6 ;  /* 0x0000000600077305 */ /* 0x0000aa000021f000 */
[----:B------:R-:W-:Y:S02]  /*0200*/  @P0 IADD3 R11, PT, PT, R11, 0x1, RZ ;  /* 0x000000010b0b0810 */ /* 0x000fe40007ffe0ff */
[----:B------:R-:W-:Y:S01]  /*0210*/  ISETP.NE.AND P0, PT, R0, RZ, PT ;  /* 0x000000ff0000720c */ /* 0x000fe20003f05270 */
[----:B0-----:R-:W-:-:S03]  /*0220*/  IMAD.MOV.U32 R6, RZ, RZ, RZ ;  /* 0x000000ffff067224 */ /* 0x001fc600078e00ff */
[----:B------:R-:W-:Y:S02]  /*0230*/  @!P2 IMAD.MOV R11, RZ, RZ, -R11 ;  /* 0x000000ffff0ba224 */ /* 0x000fe400078e0a0b */
[----:B--2---:R-:W-:-:S03]  /*0240*/  IMAD.MOV R13, RZ, RZ, -R7 ;  /* 0x000000ffff0d7224 */ /* 0x004fc600078e0a07 */
[----:B------:R-:W-:Y:S02]  /*0250*/  SEL R12, R5, R11, !P0 ;  /* 0x0000000b050c7207 */ /* 0x000fe40004000000 */
[----:B------:R-:W-:Y:S02]  /*0260*/  MOV R11, R13 ;  /* 0x0000000d000b7202 */ /* 0x000fe40000000f00 */
[----:B------:R-:W-:Y:S02]  /*0270*/  IABS R13, R12 ;  /* 0x0000000c000d7213 */ /* 0x000fe40000000000 */
[----:B------:R-:W-:Y:S01]  /*0280*/  ISETP.GE.AND P5, PT, R12, RZ, PT ;  /* 0x000000ff0c00720c */ /* 0x000fe20003fa6270 */
[----:B------:R-:W-:Y:S02]  /*0290*/  IMAD R11, R11, R8, RZ ;  /* 0x000000080b0b7224 */ /* 0x000fe400078e02ff */
[----:B------:R-:W-:-:S04]  /*02a0*/  IMAD.HI.U32 R10, R10, R13, RZ ;  /* 0x0000000d0a0a7227 */ /* 0x000fc800078e00ff */
[----:B------:R-:W-:Y:S01]  /*02b0*/  IMAD.HI.U32 R6, R7, R11, R6 ;  /* 0x0000000b07067227 */ /* 0x000fe200078e0006 */
[----:B------:R-:W-:-:S03]  /*02c0*/  IADD3 R10, PT, PT, -R10, RZ, RZ ;  /* 0x000000ff0a0a7210 */ /* 0x000fc60007ffe1ff */
[----:B------:R-:W-:Y:S02]  /*02d0*/  IMAD.MOV R7, RZ, RZ, -R14 ;  /* 0x000000ffff077224 */ /* 0x000fe400078e0a0e */
[----:B------:R-:W-:Y:S01]  /*02e0*/  IMAD.HI.U32 R14, R6, R9, RZ ;  /* 0x00000009060e7227 */ /* 0x000fe200078e00ff */
[----:B------:R-:W-:-:S03]  /*02f0*/  LOP3.LUT R6, R4, R3, RZ, 0x3c, !PT ;  /* 0x0000000304067212 */ /* 0x000fc600078e3cff */
[----:B------:R-:W-:Y:S01]  /*0300*/  IMAD R13, R2, R10, R13 ;  /* 0x0000000a020d7224 */ /* 0x000fe200078e020d */
[----:B------:R-:W-:Y:S01]  /*0310*/  ISETP.GE.AND P2, PT, R6, RZ, PT ;  /* 0x000000ff0600720c */ /* 0x000fe20003f46270 */
[----:B------:R-:W-:Y:S01]  /*0320*/  IMAD R9, R14, R7, R9 ;  /* 0x000000070e097224 */ /* 0x000fe200078e0209 */
[----:B------:R-:W1:Y:S01]  /*0330*/  LDC.64 R10, c[0x0][0x390] ;  /* 0x0000e400ff0a7b82 */ /* 0x000e620000000a00 */
[----:B------:R-:W-:Y:S01]  /*0340*/  IMAD.MOV R12, RZ, RZ, -R12 ;  /* 0x000000ffff0c7224 */ /* 0x000fe200078e0a0c */
[----:B------:R-:W-:Y:S02]  /*0350*/  ISETP.GT.U32.AND P1, PT, R2, R13, PT ;  /* 0x0000000d0200720c */ /* 0x000fe40003f24070 */
[----:B------:R-:W-:Y:S01]  /*0360*/  ISETP.GT.U32.AND P4, PT, R8, R9, PT ;  /* 0x000000090800720c */ /* 0x000fe20003f84070 */
[----:B------:R-:W-:-:S03]  /*0370*/  IMAD R3, R0, R12, R3 ;  /* 0x0000000c00037224 */ /* 0x000fc600078e0203 */
[----:B------:R-:W0:Y:S07]  /*0380*/  LDC.64 R6, c[0x0][0x3a0] ;  /* 0x0000e800ff067b82 */ /* 0x000e2e0000000a00 */
[----:B------:R-:W-:Y:S02]  /*0390*/  @!P1 IMAD.IADD R13, R13, 0x1, -R2 ;  /* 0x000000010d0d9824 */ /* 0x000fe400078e0a02 */
[----:B------:R-:W-:Y:S01]  /*03a0*/  @!P4 IMAD.IADD R9, R9, 0x1, -R8 ;  /* 0x000000010909c824 */ /* 0x000fe200078e0a08 */
[----:B------:R-:W-:-:S02]  /*03b0*/  @!P4 IADD3 R14, PT, PT, R14, 0x1, RZ ;  /* 0x000000010e0ec810 */ /* 0x000fc40007ffe0ff */
[----:B------:R-:W-:Y:S02]  /*03c0*/  ISETP.GT.U32.AND P3, PT, R2, R13, PT ;  /* 0x0000000d0200720c */ /* 0x000fe40003f64070 */
[----:B------:R-:W-:Y:S02]  /*03d0*/  ISETP.GE.U32.AND P1, PT, R9, R8, PT ;  /* 0x000000080900720c */ /* 0x000fe40003f26070 */
[----:B------:R-:W2:Y:S01]  /*03e0*/  LDC.64 R8, c[0x0][0x398] ;  /* 0x0000e600ff087b82 */ /* 0x000ea20000000a00 */
[----:B------:R-:W-:-:S08]  /*03f0*/  ISETP.NE.AND P4, PT, R4, RZ, PT ;  /* 0x000000ff0400720c */ /* 0x000fd00003f85270 */
[----:B------:R-:W-:Y:S02]  /*0400*/  @!P3 IMAD.IADD R13, R13, 0x1, -R2 ;  /* 0x000000010d0db824 */ /* 0x000fe400078e0a02 */
[----:B------:R-:W-:-:S03]  /*0410*/  @P1 VIADD R14, R14, 0x1 ;  /* 0x000000010e0e1836 */ /* 0x000fc60000000000 */
[----:B------:R-:W-:Y:S02]  /*0420*/  @!P5 IADD3 R13, PT, PT, -R13, RZ, RZ ;  /* 0x000000ff0d0dd210 */ /* 0x000fe40007ffe1ff */
[----:B------:R-:W-:Y:S02]  /*0430*/  @!P2 IADD3 R14, PT, PT, -R14, RZ, RZ ;  /* 0x000000ff0e0ea210 */ /* 0x000fe40007ffe1ff */
[----:B------:R-:W-:Y:S02]  /*0440*/  @!P4 LOP3.LUT R14, RZ, R4, RZ, 0x33, !PT ;  /* 0x00000004ff0ec212 */ /* 0x000fe400078e33ff */
[----:B------:R-:W-:-:S03]  /*0450*/  SEL R5, R5, R13, !P0 ;  /* 0x0000000d05057207 */ /* 0x000fc60004000000 */
[----:B-1----:R-:W-:Y:S04]  /*0460*/  STG.E desc[UR4][R10.64], R14 ;  /* 0x0000000e0a007986 */ /* 0x002fe8000c101904 */
[----:B--2---:R-:W-:Y:S04]  /*0470*/  STG.E desc[UR4][R8.64], R5 ;  /* 0x0000000508007986 */ /* 0x004fe8000c101904 */
[----:B0-----:R-:W-:Y:S01]  /*0480*/  STG.E desc[UR4][R6.64], R3 ;  /* 0x0000000306007986 */ /* 0x001fe2000c101904 */
[----:B------:R-:W-:Y:S05]  /*0490*/  EXIT ;  /* 0x000000000000794d */ /* 0x000fea0003800000 */
.L_x_321:
        /* <DEDUP_REMOVED lines=14> */
.L_x_352:


//--------------------- .text._ZN5janus28get_hyperdual_indexes_kernelEiiiiiiiRiS0_S0_S0_ --------------------------
	.section	.text._ZN5janus28get_hyperdual_indexes_kernelEiiiiiiiRiS0_S0_S0_,"ax",@progbits
	.align	128
        .global         _ZN5janus28get_hyperdual_indexes_kernelEiiiiiiiRiS0_S0_S0_
        .type           _ZN5janus28get_hyperdual_indexes_kernelEiiiiiiiRiS0_S0_S0_,@function
        .size           _ZN5janus28get_hyperdual_indexes_kernelEiiiiiiiRiS0_S0_S0_,(.L_x_353 - _ZN5janus28get_hyperdual_indexes_kernelEiiiiiiiRiS0_S0_S0_)
        .other          _ZN5janus28get_hyperdual_indexes_kernelEiiiiiiiRiS0_S0_S0_,@"STO_CUDA_ENTRY STV_DEFAULT"
_ZN5janus28get_hyperdual_indexes_kernelEiiiiiiiRiS0_S0_S0_:
.text._ZN5janus28get_hyperdual_indexes_kernelEiiiiiiiRiS0_S0_S0_:
[----:B------:R-:W-:Y:S08]  /*0000*/  LDC R1, c[0x0][0x37c] ;  /* 0x0000df00ff017b82 */ /* 0x000ff00000000800 */
[----:B------:R-:W0:Y:S01]  /*0010*/  LDC R4, c[0x0][0x390] ;  /* 0x0000e400ff047b82 */ /* 0x000e220000000800 */
[----:B------:R-:W1:Y:S07]  /*0020*/  LDCU.64 UR4, c[0x0][0x358] ;  /* 0x00006b00ff0477ac */ /* 0x000e6e0008000a00 */
[----:B------:R-:W2:Y:S08]  /*0030*/  LDC R0, c[0x0][0x394] ;  /* 0x0000e500ff007b82 */ /* 0x000eb00000000800 */
[----:B------:R-:W3:Y:S01]  /*0040*/  LDC.64 R2, c[0x0][0x380] ;  /* 0x0000e000ff027b82 */ /* 0x000ee20000000a00 */
[----:B0-----:R-:W-:-:S07]  /*0050*/  IABS R5, R4 ;  /* 0x0000000400057213 */ /* 0x001fce0000000000 */
[----:B------:R-:W0:Y:S01]  /*0060*/  LDC R6, c[0x0][0x398] ;  /* 0x0000e600ff067b82 */ /* 0x000e220000000800 */
[----:B------:R-:W4:Y:S01]  /*0070*/  I2F.RP R7, R5 ;  /* 0x0000000500077306 */ /* 0x000f220000209400 */
[----:B--2---:R-:W-:-:S06]  /*0080*/  IMAD R9, R4, R0, RZ ;  /* 0x0000000004097224 */ /* 0x004fcc00078e02ff */
[----:B------:R-:W2:Y:S01]  /*0090*/  LDC R14, c[0x0][0x388] ;  /* 0x0000e200ff0e7b82 */ /* 0x000ea20000000800 */
[-C--:B------:R-:W-:Y:S02]  /*00a0*/  IABS R12, R9.reuse ;  /* 0x00000009000c7213 */ /* 0x080fe40000000000 */
[----:B------:R-:W-:Y:S02]  /*00b0*/  IABS R21, R9 ;  /* 0x0000000900157213 */ /* 0x000fe40000000000 */
[----:B------:R-:W5:Y:S03]  /*00c0*/  I2F.RP R8, R12 ;  /* 0x0000000c00087306 */ /* 0x000f660000209400 */
[----:B------:R-:W-:-:S05]  /*00d0*/  IMAD.MOV R21, RZ, RZ, -R21 ;  /* 0x000000ffff157224 */ /* 0x000fca00078e0a15 */
[----:B----4-:R-:W4:Y:S08]  /*00e0*/  MUFU.RCP R7, R7 ;  /* 0x0000000700077308 */ /* 0x010f300000001000 */
[----:B-----5:R-:W5:Y:S01]  /*00f0*/  MUFU.RCP R8, R8 ;  /* 0x0000000800087308 */ /* 0x020f620000001000 */
[-C--:B--2---:R-:W-:Y:S02]  /*0100*/  IABS R20, R14.reuse ;  /* 0x0000000e00147213 */ /* 0x084fe40000000000 */
[----:B------:R-:W-:-:S04]  /*0110*/  LOP3.LUT R14, R9, R14, RZ, 0x3c, !PT ;  /* 0x0000000e090e7212 */ /* 0x000fc800078e3cff */
[----:B------:R-:W-:Y:S01]  /*0120*/  ISETP.GE.AND P5, PT, R14, RZ, PT ;  /* 0x000000ff0e00720c */ /* 0x000fe20003fa6270 */
[----:B----4-:R-:W-:Y:S01]  /*0130*/  VIADD R16, R7, 0xffffffe ;  /* 0x0ffffffe07107836 */ /* 0x010fe20000000000 */
[----:B------:R-:W-:-:S03]  /*0140*/  IABS R7, R0 ;  /* 0x0000000000077213 */ /* 0x000fc60000000000 */
[----:B------:R2:W4:Y:S01]  /*0150*/  F2I.FTZ.U32.TRUNC.NTZ R17, R16 ;  /* 0x0000001000117305 */ /* 0x000522000021f000 */
[----:B-----5:R-:W-:Y:S01]  /*0160*/  VIADD R10, R8, 0xffffffe ;  /* 0x0ffffffe080a7836 */ /* 0x020fe20000000000 */
[----:B0-----:R-:W-:-:S06]  /*0170*/  IABS R8, R6 ;  /* 0x0000000600087213 */ /* 0x001fcc0000000000 */
[----:B------:R0:W5:Y:S01]  /*0180*/  F2I.FTZ.U32.TRUNC.NTZ R11, R10 ;  /* 0x0000000a000b7305 */ /* 0x000162000021f000 */
[----:B--2---:R-:W-:Y:S02]  /*0190*/  HFMA2 R16, -RZ, RZ, 0, 0 ;  /* 0x00000000ff107431 */ /* 0x004fe400000001ff */
[----:B----4-:R-:W-:-:S05]  /*01a0*/  IMAD.MOV R18, RZ, RZ, -R17 ;  /* 0x000000ffff127224 */ /* 0x010fca00078e0a11 */
[----:B------:R-:W2:Y:S01]  /*01b0*/  I2F.RP R15, R7 ;  /* 0x00000007000f7306 */ /* 0x000ea20000209400 */
[----:B0-----:R-:W-:Y:S02]  /*01c0*/  IMAD.MOV.U32 R10, RZ, RZ, RZ ;  /* 0x000000ffff0a7224 */ /* 0x001fe400078e00ff */
[----:B------:R-:W-:-:S04]  /*01d0*/  IMAD R13, R18, R5, RZ ;  /* 0x00000005120d7224 */ /* 0x000fc800078e02ff */
[----:B------:R-:W-:Y:S01]  /*01e0*/  IMAD.HI.U32 R13, R17, R13, R16 ;  /* 0x0000000d110d7227 */ /* 0x000fe200078e0010 */
[----:B---3--:R-:W-:Y:S01]  /*01f0*/  IABS R16, R3 ;  /* 0x0000000300107213 */ /* 0x008fe20000000000 */
[----:B------:R-:W0:Y:S01]  /*0200*/  I2F.RP R18, R8 ;  /* 0x0000000800127306 */ /* 0x000e220000209400 */
[----:B------:R-:W-:Y:S01]  /*0210*/  LOP3.LUT R3, R3, R4, RZ, 0x3c, !PT ;  /* 0x0000000403037212 */ /* 0x000fe200078e3cff */
[----:B-----5:R-:W-:Y:S02]  /*0220*/  IMAD.MOV R19, RZ, RZ, -R11 ;  /* 0x000000ffff137224 */ /* 0x020fe400078e0a0b */
[----:B------:R-:W-:Y:S01]  /*0230*/  IMAD.HI.U32 R13, R13, R16, RZ ;  /* 0x000000100d0d7227 */ /* 0x000fe200078e00ff */
[----:B------:R-:W-:Y:S02]  /*0240*/  ISETP.GE.AND P1, PT, R3, RZ, PT ;  /* 0x000000ff0300720c */ /* 0x000fe40003f26270 */
[----:B------:R-:W3:Y:S01]  /*0250*/  LDC R3, c[0x0][0x38c] ;  /* 0x0000e300ff037b82 */ /* 0x000ee20000000800 */
[----:B------:R-:W-:Y:S01]  /*0260*/  IMAD R19, R19, R12, RZ ;  /* 0x0000000c13137224 */ /* 0x000fe200078e02ff */
[----:B--2---:R-:W2:Y:S01]  /*0270*/  MUFU.RCP R15, R15 ;  /* 0x0000000f000f7308 */ /* 0x004ea20000001000 */
[----:B------:R-:W-:-:S02]  /*0280*/  IMAD.MOV R17, RZ, RZ, -R13 ;  /* 0x000000ffff117224 */ /* 0x000fc400078e0a0d */
[----:B------:R-:W-:Y:S01]  /*0290*/  IMAD.HI.U32 R11, R11, R19, R10 ;  /* 0x000000130b0b7227 */ /* 0x000fe200078e000a */
[----:B------:R-:W-:-:S03]  /*02a0*/  MOV R19, R20 ;  /* 0x0000001400137202 */ /* 0x000fc60000000f00 */
[----:B------:R-:W-:Y:S01]  /*02b0*/  IMAD R10, R5, R17, R16 ;  /* 0x00000011050a7224 */ /* 0x000fe200078e0210 */
[----:B0-----:R-:W0:Y:S01]  /*02c0*/  MUFU.RCP R18, R18 ;  /* 0x0000001200127308 */ /* 0x001e220000001000 */
[----:B------:R-:W-:Y:S02]  /*02d0*/  IMAD.MOV.U32 R17, RZ, RZ, R21 ;  /* 0x000000ffff117224 */ /* 0x000fe400078e0015 */
[----:B------:R-:W-:Y:S01]  /*02e0*/  IMAD.HI.U32 R16, R11, R19, RZ ;  /* 0x000000130b107227 */ /* 0x000fe200078e00ff */
[----:B------:R-:W-:-:S03]  /*02f0*/  ISETP.GT.U32.AND P3, PT, R5, R10, PT ;  /* 0x0000000a0500720c */ /* 0x000fc60003f64070 */
[----:B------:R-:W-:Y:S01]  /*0300*/  IMAD R11, R16, R17, R19 ;  /* 0x00000011100b7224 */ /* 0x000fe200078e0213 */
[----:B--2---:R-:W-:-:S04]  /*0310*/  IADD3 R17, PT, PT, R15, 0xffffffe, RZ ;  /* 0x0ffffffe0f117810 */ /* 0x004fc80007ffe0ff */
[----:B------:R-:W-:-:S05]  /*0320*/  ISETP.GT.U32.AND P4, PT, R12, R11, PT ;  /* 0x0000000b0c00720c */ /* 0x000fca0003f84070 */
[----:B------:R-:W-:Y:S01]  /*0330*/  @!P3 IMAD.IADD R10, R10, 0x1, -R5 ;  /* 0x000000010a0ab824 */ /* 0x000fe200078e0a05 */
[----:B------:R-:W-:Y:S02]  /*0340*/  @!P3 IADD3 R13, PT, PT, R13, 0x1, RZ ;  /* 0x000000010d0db810 */ /* 0x000fe40007ffe0ff */
[----:B------:R-:W-:Y:S02]  /*0350*/  ISETP.NE.AND P3, PT, R4, RZ, PT ;  /* 0x000000ff0400720c */ /* 0x000fe40003f65270 */
[----:B------:R-:W-:Y:S01]  /*0360*/  ISETP.GE.U32.AND P2, PT, R10, R5, PT ;  /* 0x000000050a00720c */ /* 0x000fe20003f46070 */
[----:B0-----:R-:W-:Y:S01]  /*0370*/  VIADD R10, R18, 0xffffffe ;  /* 0x0ffffffe120a7836 */ /* 0x001fe20000000000 */
[----:B------:R-:W0:Y:S01]  /*0380*/  F2I.FTZ.U32.TRUNC.NTZ R5, R17 ;  /* 0x0000001100057305 */ /* 0x000e22000021f000 */
[----:B------:R-:W-:Y:S02]  /*0390*/  @!P4 IMAD.IADD R11, R11, 0x1, -R12 ;  /* 0x000000010b0bc824 */ /* 0x000fe400078e0a0c */
[----:B------:R-:W-:-:S03]  /*03a0*/  @!P4 VIADD R16, R16, 0x1 ;  /* 0x000000011010c836 */ /* 0x000fc60000000000 */
[----:B------:R-:W-:Y:S02]  /*03b0*/  ISETP.GE.U32.AND P0, PT, R11, R12, PT ;  /* 0x0000000c0b00720c */ /* 0x000fe40003f06070 */
[----:B------:R0:W2:Y:S01]  /*03c0*/  F2I.FTZ.U32.TRUNC.NTZ R11, R10 ;  /* 0x0000000a000b7305 */ /* 0x0000a2000021f000 */
[----:B---3--:R-:W-:Y:S02]  /*03d0*/  IABS R12, R3 ;  /* 0x00000003000c7213 */ /* 0x008fe40000000000 */
[----:B------:R-:W-:Y:S01]  /*03e0*/  @P2 VIADD R13, R13, 0x1 ;  /* 0x000000010d0d2836 */ /* 0x000fe20000000000 */
[----:B------:R-:W-:-:S03]  /*03f0*/  ISETP.NE.AND P2, PT, R9, RZ, PT ;  /* 0x000000ff0900720c */ /* 0x000fc60003f45270 */
[----:B------:R-:W-:Y:S01]  /*0400*/  @!P1 IMAD.MOV R13, RZ, RZ, -R13 ;  /* 0x000000ffff0d9224 */ /* 0x000fe200078e0a0d */
[----:B------:R-:W-:Y:S01]  /*0410*/  @!P3 LOP3.LUT R13, RZ, R4, RZ, 0x33, !PT ;  /* 0x00000004ff0db212 */ /* 0x000fe200078e33ff */
[----:B------:R-:W-:Y:S01]  /*0420*/  IMAD.MOV.U32 R4, RZ, RZ, RZ ;  /* 0x000000ffff047224 */ /* 0x000fe200078e00ff */
[----:B0-----:R-:W-:Y:S01]  /*0430*/  IADD3 R10, PT, PT, RZ, -R5, RZ ;  /* 0x80000005ff0a7210 */ /* 0x001fe20007ffe0ff */
[----:B------:R-:W-:Y:S01]  /*0440*/  @P0 VIADD R16, R16, 0x1 ;  /* 0x0000000110100836 */ /* 0x000fe20000000000 */
[----:B------:R-:W-:Y:S02]  /*0450*/  IABS R18, R13 ;  /* 0x0000000d00127213 */ /* 0x000fe40000000000 */
[----:B------:R-:W-:Y:S01]  /*0460*/  ISETP.NE.AND P3, PT, R0, RZ, PT ;  /* 0x000000ff0000720c */ /* 0x000fe20003f65270 */
[----:B------:R-:W-:Y:S02]  /*0470*/  IMAD R15, R10, R7, RZ ;  /* 0x000000070a0f7224 */ /* 0x000fe400078e02ff */
[----:B------:R-:W-:Y:S01]  /*0480*/  HFMA2 R10, -RZ, RZ, 0, 0 ;  /* 0x00000000ff0a7431 */ /* 0x000fe200000001ff */
[----:B--2---:R-:W-:Y:S01]  /*0490*/  IADD3 R17, PT, PT, RZ, -R11, RZ ;  /* 0x8000000bff117210 */ /* 0x004fe20007ffe0ff */
[----:B------:R-:W-:Y:S01]  /*04a0*/  @!P5 IMAD.MOV R16, RZ, RZ, -R16 ;  /* 0x000000ffff10d224 */ /* 0x000fe200078e0a10 */
[----:B------:R-:W-:Y:S01]  /*04b0*/  @!P2 LOP3.LUT R16, RZ, R9, RZ, 0x33, !PT ;  /* 0x00000009ff10a212 */ /* 0x000fe200078e33ff */
[----:B------:R-:W-:-:S02]  /*04c0*/  IMAD.HI.U32 R4, R5, R15, R4 ;  /* 0x0000000f05047227 */ /* 0x000fc400078e0004 */
[----:B------:R-:W0:Y:S01]  /*04d0*/  LDC.64 R14, c[0x0][0x3a8] ;  /* 0x0000ea00ff0e7b82 */ /* 0x000e220000000a00 */
[----:B------:R-:W-:Y:S01]  /*04e0*/  IABS R9, R16 ;  /* 0x0000001000097213 */ /* 0x000fe20000000000 */
[----:B------:R-:W-:Y:S02]  /*04f0*/  IMAD R5, R17, R8, RZ ;  /* 0x0000000811057224 */ /* 0x000fe400078e02ff */
[----:B------:R-:W-:Y:S02]  /*0500*/  IMAD.MOV.U32 R17, RZ, RZ, R12 ;  /* 0x000000ffff117224 */ /* 0x000fe400078e000c */
[----:B------:R-:W-:-:S04]  /*0510*/  IMAD.HI.U32 R10, R11, R5, R10 ;  /* 0x000000050b0a7227 */ /* 0x000fc800078e000a */
[----:B------:R-:W-:-:S04]  /*0520*/  IMAD.HI.U32 R4, R4, R18, RZ ;  /* 0x0000001204047227 */ /* 0x000fc800078e00ff */
[----:B------:R-:W-:-:S04]  /*0530*/  IMAD.HI.U32 R5, R10, R9, RZ ;  /* 0x000000090a057227 */ /* 0x000fc800078e00ff */
[----:B------:R-:W-:Y:S01]  /*0540*/  IMAD.HI.U32 R10, R10, R17, RZ ;  /* 0x000000110a0a7227 */ /* 0x000fe200078e00ff */
[----:B------:R-:W-:-:S03]  /*0550*/  IADD3 R5, PT, PT, -R5, RZ, RZ ;  /* 0x000000ff05057210 */ /* 0x000fc60007ffe1ff */
[----:B------:R-:W-:Y:S02]  /*0560*/  IMAD.MOV R10, RZ, RZ, -R10 ;  /* 0x000000ffff0a7224 */ /* 0x000fe400078e0a0a */
[----:B------:R-:W-:Y:S02]  /*0570*/  IMAD.MOV R4, RZ, RZ, -R4 ;  /* 0x000000ffff047224 */ /* 0x000fe400078e0a04 */
[C---:B------:R-:W-:Y:S02]  /*0580*/  IMAD R17, R8.reuse, R10, R17 ;  /* 0x0000000a08117224 */ /* 0x040fe400078e0211 */
[C---:B------:R-:W-:Y:S01]  /*0590*/  IMAD R9, R8.reuse, R5, R9 ;  /* 0x0000000508097224 */ /* 0x040fe200078e0209 */
[----:B------:R-:W2:Y:S01]  /*05a0*/  LDC.64 R10, c[0x0][0x3b8] ;  /* 0x0000ee00ff0a7b82 */ /* 0x000ea20000000a00 */
[----:B------:R-:W-:Y:S01]  /*05b0*/  IMAD R18, R7, R4, R18 ;  /* 0x0000000407127224 */ /* 0x000fe200078e0212 */
[C---:B------:R-:W-:Y:S02]  /*05c0*/  ISETP.GT.U32.AND P2, PT, R8.reuse, R17, PT ;  /* 0x000000110800720c */ /* 0x040fe40003f44070 */
[----:B------:R-:W-:-:S02]  /*05d0*/  ISETP.GT.U32.AND P1, PT, R8, R9, PT ;  /* 0x000000090800720c */ /* 0x000fc40003f24070 */
[----:B------:R-:W-:Y:S02]  /*05e0*/  ISETP.GT.U32.AND P0, PT, R7, R18, PT ;  /* 0x000000120700720c */ /* 0x000fe40003f04070 */
[----:B------:R-:W1:Y:S07]  /*05f0*/  LDC.64 R4, c[0x0][0x3a0] ;  /* 0x0000e800ff047b82 */ /* 0x000e6e0000000a00 */
[----:B------:R-:W-:Y:S01]  /*0600*/  @!P2 IMAD.IADD R17, R17, 0x1, -R8 ;  /* 0x000000011111a824 */ /* 0x000fe200078e0a08 */
[----:B------:R-:W-:-:S02]  /*0610*/  ISETP.GE.AND P2, PT, R3, RZ, PT ;  /* 0x000000ff0300720c */ /* 0x000fc40003f46270 */
[----:B------:R-:W-:Y:S01]  /*0620*/  @!P1 IADD3 R9, PT, PT, R9, -R8, RZ ;  /* 0x8000000809099210 */ /* 0x000fe20007ffe0ff */
[----:B------:R-:W-:Y:S01]  /*0630*/  @!P0 IMAD.IADD R18, R18, 0x1, -R7 ;  /* 0x0000000112128824 */ /* 0x000fe200078e0a07 */
[C---:B------:R-:W-:Y:S02]  /*0640*/  ISETP.GT.U32.AND P6, PT, R8.reuse, R17, PT ;  /* 0x000000110800720c */ /* 0x040fe40003fc4070 */
[----:B------:R-:W-:Y:S02]  /*0650*/  ISETP.GT.U32.AND P5, PT, R8, R9, PT ;  /* 0x000000090800720c */ /* 0x000fe40003fa4070 */
[----:B------:R-:W-:Y:S02]  /*0660*/  ISETP.GE.AND P0, PT, R13, RZ, PT ;  /* 0x000000ff0d00720c */ /* 0x000fe40003f06270 */
[----:B------:R-:W-:Y:S01]  /*0670*/  ISETP.GT.U32.AND P4, PT, R7, R18, PT ;  /* 0x000000120700720c */ /* 0x000fe20003f84070 */
[----:B------:R-:W3:Y:S01]  /*0680*/  LDC.64 R12, c[0x0][0x3b0] ;  /* 0x0000ec00ff0c7b82 */ /* 0x000ee20000000a00 */
[----:B------:R-:W-:Y:S01]  /*0690*/  ISETP.GE.AND P1, PT, R16, RZ, PT ;  /* 0x000000ff1000720c */ /* 0x000fe20003f26270 */
[----:B-1----:R-:W-:Y:S04]  /*06a0*/  STG.E desc[UR4][R4.64], R2 ;  /* 0x0000000204007986 */ /* 0x002fe8000c101904 */
[----:B------:R-:W-:-:S02]  /*06b0*/  @!P6 IMAD.IADD R17, R17, 0x1, -R8 ;  /* 0x000000011111e824 */ /* 0x000fc400078e0a08 */
[----:B------:R-:W-:Y:S02]  /*06c0*/  @!P5 IADD3 R9, PT, PT, R9, -R8, RZ ;  /* 0x800000080909d210 */ /* 0x000fe40007ffe0ff */
[----:B------:R-:W-:Y:S02]  /*06d0*/  @!P2 IMAD.MOV R17, RZ, RZ, -R17 ;  /* 0x000000ffff11a224 */ /* 0x000fe400078e0a11 */
[----:B------:R-:W-:Y:S01]  /*06e0*/  @!P4 IMAD.IADD R18, R18, 0x1, -R7 ;  /* 0x000000011212c824 */ /* 0x000fe200078e0a07 */
[----:B------:R-:W-:Y:S02]  /*06f0*/  ISETP.NE.AND P4, PT, R6, RZ, PT ;  /* 0x000000ff0600720c */ /* 0x000fe40003f85270 */
[----:B------:R-:W-:Y:S01]  /*0700*/  LOP3.LUT R6, RZ, R6, RZ, 0x33, !PT ;  /* 0x00000006ff067212 */ /* 0x000fe200078e33ff */
[----:B------:R-:W-:Y:S01]  /*0710*/  @!P0 IMAD.MOV R18, RZ, RZ, -R18 ;  /* 0x000000ffff128224 */ /* 0x000fe200078e0a12 */
[----:B------:R-:W-:Y:S02]  /*0720*/  @!P1 IADD3 R9, PT, PT, -R9, RZ, RZ ;  /* 0x000000ff09099210 */ /* 0x000fe40007ffe1ff */
[----:B------:R-:W-:-:S02]  /*0730*/  @!P3 LOP3.LUT R18, RZ, R0, RZ, 0x33, !PT ;  /* 0x00000000ff12b212 */ /* 0x000fc400078e33ff */
[C---:B------:R-:W-:Y:S02]  /*0740*/  SEL R9, R6.reuse, R9, !P4 ;  /* 0x0000000906097207 */ /* 0x040fe40006000000 */
[----:B------:R-:W-:Y:S01]  /*0750*/  SEL R17, R6, R17, !P4 ;  /* 0x0000001106117207 */ /* 0x000fe20006000000 */
[----:B0-----:R-:W-:Y:S04]  /*0760*/  STG.E desc[UR4][R14.64], R18 ;  /* 0x000000120e007986 */ /* 0x001fe8000c101904 */
[----:B---3--:R-:W-:Y:S04]  /*0770*/  STG.E desc[UR4][R12.64], R9 ;  /* 0x000000090c007986 */ /* 0x008fe8000c101904 */
[----:B--2---:R-:W-:Y:S01]  /*0780*/  STG.E desc[UR4][R10.64], R17 ;  /* 0x000000110a007986 */ /* 0x004fe2000c101904 */
[----:B------:R-:W-:Y:S05]  /*0790*/  EXIT ;  /* 0x000000000000794d */ /* 0x000fea0003800000 */
.L_x_322:
        /* <DEDUP_REMOVED lines=14> */
.L_x_353:


//--------------------- .text._ZN5janus35get_hyperdual_vector_offsets_kernelEiiiiiPiS0_S0_ --------------------------
	.section	.text._ZN5janus35get_hyperdual_vector_offsets_kernelEiiiiiPiS0_S0_,"ax",@progbits
	.align	128
        .global         _ZN5janus35get_hyperdual_vector_offsets_kernelEiiiiiPiS0_S0_
        .type           _ZN5janus35get_hyperdual_vector_offsets_kernelEiiiiiPiS0_S0_,@function
        .size           _ZN5janus35get_hyperdual_vector_offsets_kernelEiiiiiPiS0_S0_,(.L_x_354 - _ZN5janus35get_hyperdual_vector_offsets_kernelEiiiiiPiS0_S0_)
        .other          _ZN5janus35get_hyperdual_vector_offsets_kernelEiiiiiPiS0_S0_,@"STO_CUDA_ENTRY STV_DEFAULT"
_ZN5janus35get_hyperdual_vector_offsets_kernelEiiiiiPiS0_S0_:
.text._ZN5janus35get_hyperdual_vector_offsets_kernelEiiiiiPiS0_S0_:
[----:B------:R-:W-:Y:S08]  /*0000*/  LDC R1, c[0x0][0x37c] ;  /* 0x0000df00ff017b82 */ /* 0x000ff00000000800 */
[----:B------:R-:W0:Y:S01]  /*0010*/  LDC R0, c[0x0][0x390] ;  /* 0x0000e400ff007b82 */ /* 0x000e220000000800 */
[----:B------:R-:W1:Y:S07]  /*0020*/  LDCU.64 UR4, c[0x0][0x358] ;  /* 0x00006b00ff0477ac */ /* 0x000e6e0008000a00 */
[----:B------:R-:W0:Y:S08]  /*0030*/  LDC.64 R8, c[0x0][0x380] ;  /* 0x0000e000ff087b82 */ /* 0x000e300000000a00 */
[----:B------:R-:W2:Y:S08]  /*0040*/  LDC R11, c[0x0][0x388] ;  /* 0x0000e200ff0b7b82 */ /* 0x000eb00000000800 */
[----:B------:R-:W1:Y:S08]  /*0050*/  LDC.64 R2, c[0x0][0x398] ;  /* 0x0000e600ff027b82 */ /* 0x000e700000000a00 */
[----:B------:R-:W3:Y:S01]  /*0060*/  LDC.64 R4, c[0x0][0x3a0] ;  /* 0x0000e800ff047b82 */ /* 0x000ee20000000a00 */
[----:B0-----:R-:W-:-:S07]  /*0070*/  IMAD R9, R8, R0, R9 ;  /* 0x0000000008097224 */ /* 0x001fce00078e0209 */
[----:B------:R-:W0:Y:S01]  /*0080*/  LDC.64 R6, c[0x0][0x3a8] ;  /* 0x0000ea00ff067b82 */ /* 0x000e220000000a00 */
[----:B--2---:R-:W-:Y:S01]  /*0090*/  IMAD R11, R9, R0, R11 ;  /* 0x00000000090b7224 */ /* 0x004fe200078e020b */
[----:B-1----:R-:W-:Y:S04]  /*00a0*/  STG.E desc[UR4][R2.64], R8 ;  /* 0x0000000802007986 */ /* 0x002fe8000c101904 */
[----:B---3--:R-:W-:Y:S04]  /*00b0*/  STG.E desc[UR4][R4.64], R9 ;  /* 0x0000000904007986 */ /* 0x008fe8000c101904 */
[----:B0-----:R-:W-:Y:S01]  /*00c0*/  STG.E desc[UR4][R6.64], R11 ;  /* 0x0000000b06007986 */ /* 0x001fe2000c101904 */
[----:B------:R-:W-:Y:S05]  /*00d0*/  EXIT ;  /* 0x000000000000794d */ /* 0x000fea0003800000 */
.L_x_323:
        /* <DEDUP_REMOVED lines=10> */
.L_x_354:


//--------------------- .text._ZN3cub18CUB_300001_SM_10006detail11EmptyKernelIvEEvv --------------------------
	.section	.text._ZN3cub18CUB_300001_SM_10006detail11EmptyKernelIvEEvv,"ax",@progbits
	.align	128
        .global         _ZN3cub18CUB_300001_SM_10006detail11EmptyKernelIvEEvv
        .type           _ZN3cub18CUB_300001_SM_10006detail11EmptyKernelIvEEvv,@function
        .size           _ZN3cub18CUB_300001_SM_10006detail11EmptyKernelIvEEvv,(.L_x_355 - _ZN3cub18CUB_300001_SM_10006detail11EmptyKernelIvEEvv)
        .other          _ZN3cub18CUB_300001_SM_10006detail11EmptyKernelIvEEvv,@"STO_CUDA_ENTRY STV_DEFAULT"
_ZN3cub18CUB_300001_SM_10006detail11EmptyKernelIvEEvv:
.text._ZN3cub18CUB_300001_SM_10006detail11EmptyKernelIvEEvv:
[----:B------:R-:W-:Y:S01]  /*0000*/  LDC R1, c[0x0][0x37c] ;  /* 0x0000df00ff017b82 */ /* 0x000fe20000000800 */
[----:B------:R-:W-:Y:S05]  /*0010*/  EXIT ;  /* 0x000000000000794d */ /* 0x000fea0003800000 */
.L_x_324:
        /* <DEDUP_REMOVED lines=14> */
.L_x_355:


//--------------------- .nv.global.init           --------------------------
	.section	.nv.global.init,"aw",@progbits
	.align	16
.nv.global.init:
	.type		__cudart_sin_cos_coeffs,@object
	.size		__cudart_sin_cos_coeffs,(__cudart_i2opi_d - __cudart_sin_cos_coeffs)
__cudart_sin_cos_coeffs:
        /*0000*/ 	.byte	0x46, 0xd2, 0xb0, 0x2c, 0xf1, 0xe5, 0x5a, 0xbe, 0x92, 0xe3, 0xac, 0x69, 0xe3, 0x1d, 0xc7, 0x3e
        /*0010*/ 	.byte	0xa1, 0x62, 0xdb, 0x19, 0xa0, 0x01, 0x2a, 0xbf, 0x18, 0x08, 0x11, 0x11, 0x11, 0x11, 0x81, 0x3f
        /*0020*/ 	.byte	0x54, 0x55, 0x55, 0x55, 0x55, 0x55, 0xc5, 0xbf, 0x00, 0x00, 0x00, 0x00, 0x00, 0x00, 0x00, 0x00
        /*0030*/ 	.byte	0x00, 0x00, 0x00, 0x00, 0x00, 0x00, 0x00, 0x00, 0x64, 0x81, 0xfd, 0x20, 0x83, 0xff, 0xa8, 0xbd
        /*0040*/ 	.byte	0x28, 0x85, 0xef, 0xc1, 0xa7, 0xee, 0x21, 0x3e, 0xd9, 0xe6, 0x06, 0x8e, 0x4f, 0x7e, 0x92, 0xbe
        /*0050*/ 	.byte	0xe9, 0xbc, 0xdd, 0x19, 0xa0, 0x01, 0xfa, 0x3e, 0x47, 0x5d, 0xc1, 0x16, 0x6c, 0xc1, 0x56, 0xbf
        /*0060*/ 	.byte	0x51, 0x55, 0x55, 0x55, 0x55, 0x55, 0xa5, 0x3f, 0x00, 0x00, 0x00, 0x00, 0x00, 0x00, 0xe0, 0xbf
        /*0070*/ 	.byte	0x00, 0x00, 0x00, 0x00, 0x00, 0x00, 0xf0, 0x3f, 0x00, 0x00, 0x00, 0x00, 0x00, 0x00, 0x00, 0x00
	.type		__cudart_i2opi_d,@object
	.size		__cudart_i2opi_d,(.L_45 - __cudart_i2opi_d)
__cudart_i2opi_d:
        /* <DEDUP_REMOVED lines=9> */
.L_45:


//--------------------- .nv.shared._ZN5janus44MatrixHyperDualVectorHyperDualMultiplyKernelEPKN6thrust24THRUST_300001_SM_1000_NS7complexIdEES5_S5_S5_S5_S5_iiiPS3_S6_S6_ --------------------------
	.section	.nv.shared._ZN5janus44MatrixHyperDualVectorHyperDualMultiplyKernelEPKN6thrust24THRUST_300001_SM_1000_NS7complexIdEES5_S5_S5_S5_S5_iiiPS3_S6_S6_,"aw",@nobits
	.sectionflags	@""
	.align	16
	.zero		1024


//--------------------- .nv.shared.reserved.0     --------------------------
	.section	.nv.shared.reserved.0,"aw",@nobits
	.weak		__nv_reservedSMEM_offset_0_alias
	.size		__nv_reservedSMEM_offset_0_alias, 0, 64
	.other		__nv_reservedSMEM_offset_0_alias,@"STO_CUDA_RESERVED_SHARED STV_DEFAULT"
__nv_reservedSMEM_offset_0_alias:
	.zero		0
	.zero		64


//--------------------- .nv.global                --------------------------
	.section	.nv.global,"aw",@nobits
.nv.global:
	.type		_ZN34_INTERNAL_eb121400_4_k_cu_250c2c416thrust24THRUST_300001_SM_1000_NS12placeholders2_8E,@object
	.size		_ZN34_INTERNAL_eb121400_4_k_cu_250c2c416thrust24THRUST_300001_SM_1000_NS12placeholders2_8E,(_ZN34_INTERNAL_eb121400_4_k_cu_250c2c414cuda3std3__436_GLOBAL__N__eb121400_4_k_cu_250c2c416ignoreE - _ZN34_INTERNAL_eb121400_4_k_cu_250c2c416thrust24THRUST_300001_SM_1000_NS12placeholders2_8E)
_ZN34_INTERNAL_eb121400_4_k_cu_250c2c416thrust24THRUST_300001_SM_1000_NS12placeholders2_8E:
	.zero		1
	.type		_ZN34_INTERNAL_eb121400_4_k_cu_250c2c414cuda3std3__436_GLOBAL__N__eb121400_4_k_cu_250c2c416ignoreE,@object
	.size		_ZN34_INTERNAL_eb121400_4_k_cu_250c2c414cuda3std3__436_GLOBAL__N__eb121400_4_k_cu_250c2c416ignoreE,(_ZN34_INTERNAL_eb121400_4_k_cu_250c2c414cuda3std6ranges3__45__cpo4dataE - _ZN34_INTERNAL_eb121400_4_k_cu_250c2c414cuda3std3__436_GLOBAL__N__eb121400_4_k_cu_250c2c416ignoreE)
_ZN34_INTERNAL_eb121400_4_k_cu_250c2c414cuda3std3__436_GLOBAL__N__eb121400_4_k_cu_250c2c416ignoreE:
	.zero		1
	.type		_ZN34_INTERNAL_eb121400_4_k_cu_250c2c414cuda3std6ranges3__45__cpo4dataE,@object
	.size		_ZN34_INTERNAL_eb121400_4_k_cu_250c2c414cuda3std6ranges3__45__cpo4dataE,(_ZN34_INTERNAL_eb121400_4_k_cu_250c2c416thrust24THRUST_300001_SM_1000_NS6system3cpp3parE - _ZN34_INTERNAL_eb121400_4_k_cu_250c2c414cuda3std6ranges3__45__cpo4dataE)
_ZN34_INTERNAL_eb121400_4_k_cu_250c2c414cuda3std6ranges3__45__cpo4dataE:
	.zero		1
	.type		_ZN34_INTERNAL_eb121400_4_k_cu_250c2c416thrust24THRUST_300001_SM_1000_NS6system3cpp3parE,@object
	.size		_ZN34_INTERNAL_eb121400_4_k_cu_250c2c416thrust24THRUST_300001_SM_1000_NS6system3cpp3parE,(_ZN34_INTERNAL_eb121400_4_k_cu_250c2c414cuda3std3__45__cpo5beginE - _ZN34_INTERNAL_eb121400_4_k_cu_250c2c416thrust24THRUST_300001_SM_1000_NS6system3cpp3parE)
_ZN34_INTERNAL_eb121400_4_k_cu_250c2c416thrust24THRUST_300001_SM_1000_NS6system3cpp3parE:
	.zero		1
	.type		_ZN34_INTERNAL_eb121400_4_k_cu_250c2c414cuda3std3__45__cpo5beginE,@object
	.size		_ZN34_INTERNAL_eb121400_4_k_cu_250c2c414cuda3std3__45__cpo5beginE,(_ZN34_INTERNAL_eb121400_4_k_cu_250c2c414cuda3std6ranges3__45__cpo5beginE - _ZN34_INTERNAL_eb121400_4_k_cu_250c2c414cuda3std3__45__cpo5beginE)
_ZN34_INTERNAL_eb121400_4_k_cu_250c2c414cuda3std3__45__cpo5beginE:
	.zero		1
	.type		_ZN34_INTERNAL_eb121400_4_k_cu_250c2c414cuda3std6ranges3__45__cpo5beginE,@object
	.size		_ZN34_INTERNAL_eb121400_4_k_cu_250c2c414cuda3std6ranges3__45__cpo5beginE,(_ZN34_INTERNAL_eb121400_4_k_cu_250c2c416thrust24THRUST_300001_SM_1000_NS6deviceE - _ZN34_INTERNAL_eb121400_4_k_cu_250c2c414cuda3std6ranges3__45__cpo5beginE)
_ZN34_INTERNAL_eb121400_4_k_cu_250c2c414cuda3std6ranges3__45__cpo5beginE:
	.zero		1
	.type		_ZN34_INTERNAL_eb121400_4_k_cu_250c2c416thrust24THRUST_300001_SM_1000_NS6deviceE,@object
	.size		_ZN34_INTERNAL_eb121400_4_k_cu_250c2c416thrust24THRUST_300001_SM_1000_NS6deviceE,(_ZN34_INTERNAL_eb121400_4_k_cu_250c2c414cuda3std3__47nulloptE - _ZN34_INTERNAL_eb121400_4_k_cu_250c2c416thrust24THRUST_300001_SM_1000_NS6deviceE)
_ZN34_INTERNAL_eb121400_4_k_cu_250c2c416thrust24THRUST_300001_SM_1000_NS6deviceE:
	.zero		1
	.type		_ZN34_INTERNAL_eb121400_4_k_cu_250c2c414cuda3std3__47nulloptE,@object
	.size		_ZN34_INTERNAL_eb121400_4_k_cu_250c2c414cuda3std3__47nulloptE,(_ZN34_INTERNAL_eb121400_4_k_cu_250c2c414cuda3std6ranges3__45__cpo8distanceE - _ZN34_INTERNAL_eb121400_4_k_cu_250c2c414cuda3std3__47nulloptE)
_ZN34_INTERNAL_eb121400_4_k_cu_250c2c414cuda3std3__47nulloptE:
	.zero		1
	.type		_ZN34_INTERNAL_eb121400_4_k_cu_250c2c414cuda3std6ranges3__45__cpo8distanceE,@object
	.size		_ZN34_INTERNAL_eb121400_4_k_cu_250c2c414cuda3std6ranges3__45__cpo8distanceE,(_ZN34_INTERNAL_eb121400_4_k_cu_250c2c416thrust24THRUST_300001_SM_1000_NS12placeholders2_4E - _ZN34_INTERNAL_eb121400_4_k_cu_250c2c414cuda3std6ranges3__45__cpo8distanceE)
_ZN34_INTERNAL_eb121400_4_k_cu_250c2c414cuda3std6ranges3__45__cpo8distanceE:
	.zero		1
	.type		_ZN34_INTERNAL_eb121400_4_k_cu_250c2c416thrust24THRUST_300001_SM_1000_NS12placeholders2_4E,@object
	.size		_ZN34_INTERNAL_eb121400_4_k_cu_250c2c416thrust24THRUST_300001_SM_1000_NS12placeholders2_4E,(_ZN34_INTERNAL_eb121400_4_k_cu_250c2c414cuda3std3__45__cpo6rbeginE - _ZN34_INTERNAL_eb121400_4_k_cu_250c2c416thrust24THRUST_300001_SM_1000_NS12placeholders2_4E)
_ZN34_INTERNAL_eb121400_4_k_cu_250c2c416thrust24THRUST_300001_SM_1000_NS12placeholders2_4E:
	.zero		1
	.type		_ZN34_INTERNAL_eb121400_4_k_cu_250c2c414cuda3std3__45__cpo6rbeginE,@object
	.size		_ZN34_INTERNAL_eb121400_4_k_cu_250c2c414cuda3std3__45__cpo6rbeginE,(_ZN34_INTERNAL_eb121400_4_k_cu_250c2c414cuda3std6ranges3__45__cpo7advanceE - _ZN34_INTERNAL_eb121400_4_k_cu_250c2c414cuda3std3__45__cpo6rbeginE)
_ZN34_INTERNAL_eb121400_4_k_cu_250c2c414cuda3std3__45__cpo6rbeginE:
	.zero		1
	.type		_ZN34_INTERNAL_eb121400_4_k_cu_250c2c414cuda3std6ranges3__45__cpo7advanceE,@object
	.size		_ZN34_INTERNAL_eb121400_4_k_cu_250c2c414cuda3std6ranges3__45__cpo7advanceE,(_ZN34_INTERNAL_eb121400_4_k_cu_250c2c416thrust24THRUST_300001_SM_1000_NS12placeholders3_10E - _ZN34_INTERNAL_eb121400_4_k_cu_250c2c414cuda3std6ranges3__45__cpo7advanceE)
_ZN34_INTERNAL_eb121400_4_k_cu_250c2c414cuda3std6ranges3__45__cpo7advanceE:
	.zero		1
	.type		_ZN34_INTERNAL_eb121400_4_k_cu_250c2c416thrust24THRUST_300001_SM_1000_NS12placeholders3_10E,@object
	.size		_ZN34_INTERNAL_eb121400_4_k_cu_250c2c416thrust24THRUST_300001_SM_1000_NS12placeholders3_10E,(_ZN34_INTERNAL_eb121400_4_k_cu_250c2c414cuda3std3__48in_placeE - _ZN34_INTERNAL_eb121400_4_k_cu_250c2c416thrust24THRUST_300001_SM_1000_NS12placeholders3_10E)
_ZN34_INTERNAL_eb121400_4_k_cu_250c2c416thrust24THRUST_300001_SM_1000_NS12placeholders3_10E:
	.zero		1
	.type		_ZN34_INTERNAL_eb121400_4_k_cu_250c2c414cuda3std3__48in_placeE,@object
	.size		_ZN34_INTERNAL_eb121400_4_k_cu_250c2c414cuda3std3__48in_placeE,(_ZN34_INTERNAL_eb121400_4_k_cu_250c2c414cuda3std6ranges3__45__cpo4sizeE - _ZN34_INTERNAL_eb121400_4_k_cu_250c2c414cuda3std3__48in_placeE)
_ZN34_INTERNAL_eb121400_4_k_cu_250c2c414cuda3std3__48in_placeE:
	.zero		1
	.type		_ZN34_INTERNAL_eb121400_4_k_cu_250c2c414cuda3std6ranges3__45__cpo4sizeE,@object
	.size		_ZN34_INTERNAL_eb121400_4_k_cu_250c2c414cuda3std6ranges3__45__cpo4sizeE,(_ZN34_INTERNAL_eb121400_4_k_cu_250c2c416thrust24THRUST_300001_SM_1000_NS12placeholders2_2E - _ZN34_INTERNAL_eb121400_4_k_cu_250c2c414cuda3std6ranges3__45__cpo4sizeE)
_ZN34_INTERNAL_eb121400_4_k_cu_250c2c414cuda3std6ranges3__45__cpo4sizeE:
	.zero		1
	.type		_ZN34_INTERNAL_eb121400_4_k_cu_250c2c416thrust24THRUST_300001_SM_1000_NS12placeholders2_2E,@object
	.size		_ZN34_INTERNAL_eb121400_4_k_cu_250c2c416thrust24THRUST_300001_SM_1000_NS12placeholders2_2E,(_ZN34_INTERNAL_eb121400_4_k_cu_250c2c414cuda3std3__45__cpo6cbeginE - _ZN34_INTERNAL_eb121400_4_k_cu_250c2c416thrust24THRUST_300001_SM_1000_NS12placeholders2_2E)
_ZN34_INTERNAL_eb121400_4_k_cu_250c2c416thrust24THRUST_300001_SM_1000_NS12placeholders2_2E:
	.zero		1
	.type		_ZN34_INTERNAL_eb121400_4_k_cu_250c2c414cuda3std3__45__cpo6cbeginE,@object
	.size		_ZN34_INTERNAL_eb121400_4_k_cu_250c2c414cuda3std3__45__cpo6cbeginE,(_ZN34_INTERNAL_eb121400_4_k_cu_250c2c414cuda3std6ranges3__45__cpo6cbeginE - _ZN34_INTERNAL_eb121400_4_k_cu_250c2c414cuda3std3__45__cpo6cbeginE)
_ZN34_INTERNAL_eb121400_4_k_cu_250c2c414cuda3std3__45__cpo6cbeginE:
	.zero		1
	.type		_ZN34_INTERNAL_eb121400_4_k_cu_250c2c414cuda3std6ranges3__45__cpo6cbeginE,@object
	.size		_ZN34_INTERNAL_eb121400_4_k_cu_250c2c414cuda3std6ranges3__45__cpo6cbeginE,(_ZN34_INTERNAL_eb121400_4_k_cu_250c2c416thrust24THRUST_300001_SM_1000_NS12placeholders2_6E - _ZN34_INTERNAL_eb121400_4_k_cu_250c2c414cuda3std6ranges3__45__cpo6cbeginE)
_ZN34_INTERNAL_eb121400_4_k_cu_250c2c414cuda3std6ranges3__45__cpo6cbeginE:
	.zero		1
	.type		_ZN34_INTERNAL_eb121400_4_k_cu_250c2c416thrust24THRUST_300001_SM_1000_NS12placeholders2_6E,@object
	.size		_ZN34_INTERNAL_eb121400_4_k_cu_250c2c416thrust24THRUST_300001_SM_1000_NS12placeholders2_6E,(_ZN34_INTERNAL_eb121400_4_k_cu_250c2c414cuda3std3__45__cpo7crbeginE - _ZN34_INTERNAL_eb121400_4_k_cu_250c2c416thrust24THRUST_300001_SM_1000_NS12placeholders2_6E)
_ZN34_INTERNAL_eb121400_4_k_cu_250c2c416thrust24THRUST_300001_SM_1000_NS12placeholders2_6E:
	.zero		1
	.type		_ZN34_INTERNAL_eb121400_4_k_cu_250c2c414cuda3std3__45__cpo7crbeginE,@object
	.size		_ZN34_INTERNAL_eb121400_4_k_cu_250c2c414cuda3std3__45__cpo7crbeginE,(_ZN34_INTERNAL_eb121400_4_k_cu_250c2c414cuda3std6ranges3__45__cpo4nextE - _ZN34_INTERNAL_eb121400_4_k_cu_250c2c414cuda3std3__45__cpo7crbeginE)
_ZN34_INTERNAL_eb121400_4_k_cu_250c2c414cuda3std3__45__cpo7crbeginE:
	.zero		1
	.type		_ZN34_INTERNAL_eb121400_4_k_cu_250c2c414cuda3std6ranges3__45__cpo4nextE,@object
	.size		_ZN34_INTERNAL_eb121400_4_k_cu_250c2c414cuda3std6ranges3__45__cpo4nextE,(_ZN34_INTERNAL_eb121400_4_k_cu_250c2c414cuda3std6ranges3__45__cpo4swapE - _ZN34_INTERNAL_eb121400_4_k_cu_250c2c414cuda3std6ranges3__45__cpo4nextE)
_ZN34_INTERNAL_eb121400_4_k_cu_250c2c414cuda3std6ranges3__45__cpo4nextE:
	.zero		1
	.type		_ZN34_INTERNAL_eb121400_4_k_cu_250c2c414cuda3std6ranges3__45__cpo4swapE,@object
	.size		_ZN34_INTERNAL_eb121400_4_k_cu_250c2c414cuda3std6ranges3__45__cpo4swapE,(_ZN34_INTERNAL_eb121400_4_k_cu_250c2c416thrust24THRUST_300001_SM_1000_NS8cuda_cub10par_nosyncE - _ZN34_INTERNAL_eb121400_4_k_cu_250c2c414cuda3std6ranges3__45__cpo4swapE)
_ZN34_INTERNAL_eb121400_4_k_cu_250c2c414cuda3std6ranges3__45__cpo4swapE:
	.zero		1
	.type		_ZN34_INTERNAL_eb121400_4_k_cu_250c2c416thrust24THRUST_300001_SM_1000_NS8cuda_cub10par_nosyncE,@object
	.size		_ZN34_INTERNAL_eb121400_4_k_cu_250c2c416thrust24THRUST_300001_SM_1000_NS8cuda_cub10par_nosyncE,(_ZN34_INTERNAL_eb121400_4_k_cu_250c2c416thrust24THRUST_300001_SM_1000_NS3seqE - _ZN34_INTERNAL_eb121400_4_k_cu_250c2c416thrust24THRUST_300001_SM_1000_NS8cuda_cub10par_nosyncE)
_ZN34_INTERNAL_eb121400_4_k_cu_250c2c416thrust24THRUST_300001_SM_1000_NS8cuda_cub10par_nosyncE:
	.zero		1
	.type		_ZN34_INTERNAL_eb121400_4_k_cu_250c2c416thrust24THRUST_300001_SM_1000_NS3seqE,@object
	.size		_ZN34_INTERNAL_eb121400_4_k_cu_250c2c416thrust24THRUST_300001_SM_1000_NS3seqE,(_ZN34_INTERNAL_eb121400_4_k_cu_250c2c414cuda3std3__420unreachable_sentinelE - _ZN34_INTERNAL_eb121400_4_k_cu_250c2c416thrust24THRUST_300001_SM_1000_NS3seqE)
_ZN34_INTERNAL_eb121400_4_k_cu_250c2c416thrust24THRUST_300001_SM_1000_NS3seqE:
	.zero		1
	.type		_ZN34_INTERNAL_eb121400_4_k_cu_250c2c414cuda3std3__420unreachable_sentinelE,@object
	.size		_ZN34_INTERNAL_eb121400_4_k_cu_250c2c414cuda3std3__420unreachable_sentinelE,(_ZN34_INTERNAL_eb121400_4_k_cu_250c2c414cuda3std6ranges3__45__cpo5ssizeE - _ZN34_INTERNAL_eb121400_4_k_cu_250c2c414cuda3std3__420unreachable_sentinelE)
_ZN34_INTERNAL_eb121400_4_k_cu_250c2c414cuda3std3__420unreachable_sentinelE:
	.zero		1
	.type		_ZN34_INTERNAL_eb121400_4_k_cu_250c2c414cuda3std6ranges3__45__cpo5ssizeE,@object
	.size		_ZN34_INTERNAL_eb121400_4_k_cu_250c2c414cuda3std6ranges3__45__cpo5ssizeE,(_ZN34_INTERNAL_eb121400_4_k_cu_250c2c416thrust24THRUST_300001_SM_1000_NS12placeholders2_3E - _ZN34_INTERNAL_eb121400_4_k_cu_250c2c414cuda3std6ranges3__45__cpo5ssizeE)
_ZN34_INTERNAL_eb121400_4_k_cu_250c2c414cuda3std6ranges3__45__cpo5ssizeE:
	.zero		1
	.type		_ZN34_INTERNAL_eb121400_4_k_cu_250c2c416thrust24THRUST_300001_SM_1000_NS12placeholders2_3E,@object
	.size		_ZN34_INTERNAL_eb121400_4_k_cu_250c2c416thrust24THRUST_300001_SM_1000_NS12placeholders2_3E,(_ZN34_INTERNAL_eb121400_4_k_cu_250c2c414cuda3std3__45__cpo4cendE - _ZN34_INTERNAL_eb121400_4_k_cu_250c2c416thrust24THRUST_300001_SM_1000_NS12placeholders2_3E)
_ZN34_INTERNAL_eb121400_4_k_cu_250c2c416thrust24THRUST_300001_SM_1000_NS12placeholders2_3E:
	.zero		1
	.type		_ZN34_INTERNAL_eb121400_4_k_cu_250c2c414cuda3std3__45__cpo4cendE,@object
	.size		_ZN34_INTERNAL_eb121400_4_k_cu_250c2c414cuda3std3__45__cpo4cendE,(_ZN34_INTERNAL_eb121400_4_k_cu_250c2c414cuda3std6ranges3__45__cpo4cendE - _ZN34_INTERNAL_eb121400_4_k_cu_250c2c414cuda3std3__45__cpo4cendE)
_ZN34_INTERNAL_eb121400_4_k_cu_250c2c414cuda3std3__45__cpo4cendE:
	.zero		1
	.type		_ZN34_INTERNAL_eb121400_4_k_cu_250c2c414cuda3std6ranges3__45__cpo4cendE,@object
	.size		_ZN34_INTERNAL_eb121400_4_k_cu_250c2c414cuda3std6ranges3__45__cpo4cendE,(_ZN34_INTERNAL_eb121400_4_k_cu_250c2c416thrust24THRUST_300001_SM_1000_NS12placeholders2_7E - _ZN34_INTERNAL_eb121400_4_k_cu_250c2c414cuda3std6ranges3__45__cpo4cendE)
_ZN34_INTERNAL_eb121400_4_k_cu_250c2c414cuda3std6ranges3__45__cpo4cendE:
	.zero		1
	.type		_ZN34_INTERNAL_eb121400_4_k_cu_250c2c416thrust24THRUST_300001_SM_1000_NS12placeholders2_7E,@object
	.size		_ZN34_INTERNAL_eb121400_4_k_cu_250c2c416thrust24THRUST_300001_SM_1000_NS12placeholders2_7E,(_ZN34_INTERNAL_eb121400_4_k_cu_250c2c414cuda3std3__45__cpo5crendE - _ZN34_INTERNAL_eb121400_4_k_cu_250c2c416thrust24THRUST_300001_SM_1000_NS12placeholders2_7E)
_ZN34_INTERNAL_eb121400_4_k_cu_250c2c416thrust24THRUST_300001_SM_1000_NS12placeholders2_7E:
	.zero		1
	.type		_ZN34_INTERNAL_eb121400_4_k_cu_250c2c414cuda3std3__45__cpo5crendE,@object
	.size		_ZN34_INTERNAL_eb121400_4_k_cu_250c2c414cuda3std3__45__cpo5crendE,(_ZN34_INTERNAL_eb121400_4_k_cu_250c2c414cuda3std6ranges3__45__cpo4prevE - _ZN34_INTERNAL_eb121400_4_k_cu_250c2c414cuda3std3__45__cpo5crendE)
_ZN34_INTERNAL_eb121400_4_k_cu_250c2c414cuda3std3__45__cpo5crendE:
	.zero		1
	.type		_ZN34_INTERNAL_eb121400_4_k_cu_250c2c414cuda3std6ranges3__45__cpo4prevE,@object
	.size		_ZN34_INTERNAL_eb121400_4_k_cu_250c2c414cuda3std6ranges3__45__cpo4prevE,(_ZN34_INTERNAL_eb121400_4_k_cu_250c2c414cuda3std6ranges3__45__cpo9iter_moveE - _ZN34_INTERNAL_eb121400_4_k_cu_250c2c414cuda3std6ranges3__45__cpo4prevE)
_ZN34_INTERNAL_eb121400_4_k_cu_250c2c414cuda3std6ranges3__45__cpo4prevE:
	.zero		1
	.type		_ZN34_INTERNAL_eb121400_4_k_cu_250c2c414cuda3std6ranges3__45__cpo9iter_moveE,@object
	.size		_ZN34_INTERNAL_eb121400_4_k_cu_250c2c414cuda3std6ranges3__45__cpo9iter_moveE,(_ZN34_INTERNAL_eb121400_4_k_cu_250c2c416thrust24THRUST_300001_SM_1000_NS6system6detail10sequential3seqE - _ZN34_INTERNAL_eb121400_4_k_cu_250c2c414cuda3std6ranges3__45__cpo9iter_moveE)
_ZN34_INTERNAL_eb121400_4_k_cu_250c2c414cuda3std6ranges3__45__cpo9iter_moveE:
	.zero		1
	.type		_ZN34_INTERNAL_eb121400_4_k_cu_250c2c416thrust24THRUST_300001_SM_1000_NS6system6detail10sequential3seqE,@object
	.size		_ZN34_INTERNAL_eb121400_4_k_cu_250c2c416thrust24THRUST_300001_SM_1000_NS6system6detail10sequential3seqE,(_ZN34_INTERNAL_eb121400_4_k_cu_250c2c416thrust24THRUST_300001_SM_1000_NS12placeholders2_9E - _ZN34_INTERNAL_eb121400_4_k_cu_250c2c416thrust24THRUST_300001_SM_1000_NS6system6detail10sequential3seqE)
_ZN34_INTERNAL_eb121400_4_k_cu_250c2c416thrust24THRUST_300001_SM_1000_NS6system6detail10sequential3seqE:
	.zero		1
	.type		_ZN34_INTERNAL_eb121400_4_k_cu_250c2c416thrust24THRUST_300001_SM_1000_NS12placeholders2_9E,@object
	.size		_ZN34_INTERNAL_eb121400_4_k_cu_250c2c416thrust24THRUST_300001_SM_1000_NS12placeholders2_9E,(_ZN34_INTERNAL_eb121400_4_k_cu_250c2c414cuda3std3__419piecewise_constructE - _ZN34_INTERNAL_eb121400_4_k_cu_250c2c416thrust24THRUST_300001_SM_1000_NS12placeholders2_9E)
_ZN34_INTERNAL_eb121400_4_k_cu_250c2c416thrust24THRUST_300001_SM_1000_NS12placeholders2_9E:
	.zero		1
	.type		_ZN34_INTERNAL_eb121400_4_k_cu_250c2c414cuda3std3__419piecewise_constructE,@object
	.size		_ZN34_INTERNAL_eb121400_4_k_cu_250c2c414cuda3std3__419piecewise_constructE,(_ZN34_INTERNAL_eb121400_4_k_cu_250c2c414cuda3std6ranges3__45__cpo5cdataE - _ZN34_INTERNAL_eb121400_4_k_cu_250c2c414cuda3std3__419piecewise_constructE)
_ZN34_INTERNAL_eb121400_4_k_cu_250c2c414cuda3std3__419piecewise_constructE:
	.zero		1
	.type		_ZN34_INTERNAL_eb121400_4_k_cu_250c2c414cuda3std6ranges3__45__cpo5cdataE,@object
	.size		_ZN34_INTERNAL_eb121400_4_k_cu_250c2c414cuda3std6ranges3__45__cpo5cdataE,(_ZN34_INTERNAL_eb121400_4_k_cu_250c2c416thrust24THRUST_300001_SM_1000_NS12placeholders2_1E - _ZN34_INTERNAL_eb121400_4_k_cu_250c2c414cuda3std6ranges3__45__cpo5cdataE)
_ZN34_INTERNAL_eb121400_4_k_cu_250c2c414cuda3std6ranges3__45__cpo5cdataE:
	.zero		1
	.type		_ZN34_INTERNAL_eb121400_4_k_cu_250c2c416thrust24THRUST_300001_SM_1000_NS12placeholders2_1E,@object
	.size		_ZN34_INTERNAL_eb121400_4_k_cu_250c2c416thrust24THRUST_300001_SM_1000_NS12placeholders2_1E,(_ZN34_INTERNAL_eb121400_4_k_cu_250c2c414cuda3std3__45__cpo3endE - _ZN34_INTERNAL_eb121400_4_k_cu_250c2c416thrust24THRUST_300001_SM_1000_NS12placeholders2_1E)
_ZN34_INTERNAL_eb121400_4_k_cu_250c2c416thrust24THRUST_300001_SM_1000_NS12placeholders2_1E:
	.zero		1
	.type		_ZN34_INTERNAL_eb121400_4_k_cu_250c2c414cuda3std3__45__cpo3endE,@object
	.size		_ZN34_INTERNAL_eb121400_4_k_cu_250c2c414cuda3std3__45__cpo3endE,(_ZN34_INTERNAL_eb121400_4_k_cu_250c2c414cuda3std6ranges3__45__cpo3endE - _ZN34_INTERNAL_eb121400_4_k_cu_250c2c414cuda3std3__45__cpo3endE)
_ZN34_INTERNAL_eb121400_4_k_cu_250c2c414cuda3std3__45__cpo3endE:
	.zero		1
	.type		_ZN34_INTERNAL_eb121400_4_k_cu_250c2c414cuda3std6ranges3__45__cpo3endE,@object
	.size		_ZN34_INTERNAL_eb121400_4_k_cu_250c2c414cuda3std6ranges3__45__cpo3endE,(_ZN34_INTERNAL_eb121400_4_k_cu_250c2c416thrust24THRUST_300001_SM_1000_NS12placeholders2_5E - _ZN34_INTERNAL_eb121400_4_k_cu_250c2c414cuda3std6ranges3__45__cpo3endE)
_ZN34_INTERNAL_eb121400_4_k_cu_250c2c414cuda3std6ranges3__45__cpo3endE:
	.zero		1
	.type		_ZN34_INTERNAL_eb121400_4_k_cu_250c2c416thrust24THRUST_300001_SM_1000_NS12placeholders2_5E,@object
	.size		_ZN34_INTERNAL_eb121400_4_k_cu_250c2c416thrust24THRUST_300001_SM_1000_NS12placeholders2_5E,(_ZN34_INTERNAL_eb121400_4_k_cu_250c2c414cuda3std3__45__cpo4rendE - _ZN34_INTERNAL_eb121400_4_k_cu_250c2c416thrust24THRUST_300001_SM_1000_NS12placeholders2_5E)
_ZN34_INTERNAL_eb121400_4_k_cu_250c2c416thrust24THRUST_300001_SM_1000_NS12placeholders2_5E:
	.zero		1
	.type		_ZN34_INTERNAL_eb121400_4_k_cu_250c2c414cuda3std3__45__cpo4rendE,@object
	.size		_ZN34_INTERNAL_eb121400_4_k_cu_250c2c414cuda3std3__45__cpo4rendE,(_ZN34_INTERNAL_eb121400_4_k_cu_250c2c414cuda3std6ranges3__45__cpo9iter_swapE - _ZN34_INTERNAL_eb121400_4_k_cu_250c2c414cuda3std3__45__cpo4rendE)
_ZN34_INTERNAL_eb121400_4_k_cu_250c2c414cuda3std3__45__cpo4rendE:
	.zero		1
	.type		_ZN34_INTERNAL_eb121400_4_k_cu_250c2c414cuda3std6ranges3__45__cpo9iter_swapE,@object
	.size		_ZN34_INTERNAL_eb121400_4_k_cu_250c2c414cuda3std6ranges3__45__cpo9iter_swapE,(_ZN34_INTERNAL_eb121400_4_k_cu_250c2c414cuda3std3__48unexpectE - _ZN34_INTERNAL_eb121400_4_k_cu_250c2c414cuda3std6ranges3__45__cpo9iter_swapE)
_ZN34_INTERNAL_eb121400_4_k_cu_250c2c414cuda3std6ranges3__45__cpo9iter_swapE:
	.zero		1
	.type		_ZN34_INTERNAL_eb121400_4_k_cu_250c2c414cuda3std3__48unexpectE,@object
	.size		_ZN34_INTERNAL_eb121400_4_k_cu_250c2c414cuda3std3__48unexpectE,(_ZN34_INTERNAL_eb121400_4_k_cu_250c2c416thrust24THRUST_300001_SM_1000_NS8cuda_cub3parE - _ZN34_INTERNAL_eb121400_4_k_cu_250c2c414cuda3std3__48unexpectE)
_ZN34_INTERNAL_eb121400_4_k_cu_250c2c414cuda3std3__48unexpectE:
	.zero		1
	.type		_ZN34_INTERNAL_eb121400_4_k_cu_250c2c416thrust24THRUST_300001_SM_1000_NS8cuda_cub3parE,@object
	.size		_ZN34_INTERNAL_eb121400_4_k_cu_250c2c416thrust24THRUST_300001_SM_1000_NS8cuda_cub3parE,(.L_29 - _ZN34_INTERNAL_eb121400_4_k_cu_250c2c416thrust24THRUST_300001_SM_1000_NS8cuda_cub3parE)
_ZN34_INTERNAL_eb121400_4_k_cu_250c2c416thrust24THRUST_300001_SM_1000_NS8cuda_cub3parE:
	.zero		1
.L_29:


//--------------------- .nv.shared._ZN5janus35MatrixHyperDualElementwiseAddKernelEPKN6thrust24THRUST_300001_SM_1000_NS7complexIdEES5_S5_S5_S5_S5_iiiPS3_S6_S6_ --------------------------
	.section	.nv.shared._ZN5janus35MatrixHyperDualElementwiseAddKernelEPKN6thrust24THRUST_300001_SM_1000_NS7complexIdEES5_S5_S5_S5_S5_iiiPS3_S6_S6_,"aw",@nobits
	.sectionflags	@""
	.align	16
	.zero		1024


//--------------------- .nv.shared._ZN5janus24MatrixDualSigncondKernelEPKN6thrust24THRUST_300001_SM_1000_NS7complexIdEES5_S5_S5_iiiPS3_S6_d --------------------------
	.section	.nv.shared._ZN5janus24MatrixDualSigncondKernelEPKN6thrust24THRUST_300001_SM_1000_NS7complexIdEES5_S5_S5_iiiPS3_S6_d,"aw",@nobits
	.sectionflags	@""
	.align	16
	.zero		1024


//--------------------- .nv.shared._ZN5janus23MatrixDualSqueezeKernelEPKN6thrust24THRUST_300001_SM_1000_NS7complexIdEES5_iiiiPS3_S6_ --------------------------
	.section	.nv.shared._ZN5janus23MatrixDualSqueezeKernelEPKN6thrust24THRUST_300001_SM_1000_NS7complexIdEES5_iiiiPS3_S6_,"aw",@nobits
	.sectionflags	@""
	.align	16
	.zero		1024


//--------------------- .nv.shared._ZN5janus26MatrixDualIndexPut2DKernelEPKN6thrust24THRUST_300001_SM_1000_NS7complexIdEES5_iiiiiiiPS3_S6_iiii --------------------------
	.section	.nv.shared._ZN5janus26MatrixDualIndexPut2DKernelEPKN6thrust24THRUST_300001_SM_1000_NS7complexIdEES5_iiiiiiiPS3_S6_iiii,"aw",@nobits
	.sectionflags	@""
	.align	16
	.zero		1024


//--------------------- .nv.shared._ZN5janus26MatrixDualIndexGet2DKernelEPKN6thrust24THRUST_300001_SM_1000_NS7complexIdEES5_iiiiiiiPS3_S6_ --------------------------
	.section	.nv.shared._ZN5janus26MatrixDualIndexGet2DKernelEPKN6thrust24THRUST_300001_SM_1000_NS7complexIdEES5_iiiiiiiPS3_S6_,"aw",@nobits
	.sectionflags	@""
	.align	16
	.zero		1024


//--------------------- .nv.shared._ZN5janus19MatrixDualPowKernelEPKN6thrust24THRUST_300001_SM_1000_NS7complexIdEES5_diiiPS3_S6_ --------------------------
	.section	.nv.shared._ZN5janus19MatrixDualPowKernelEPKN6thrust24THRUST_300001_SM_1000_NS7complexIdEES5_diiiPS3_S6_,"aw",@nobits
	.sectionflags	@""
	.align	16
	.zero		1024


//--------------------- .nv.shared._ZN5janus22MatrixDualSquareKernelEPN6thrust24THRUST_300001_SM_1000_NS7complexIdEES4_iiiS4_S4_ --------------------------
	.section	.nv.shared._ZN5janus22MatrixDualSquareKernelEPN6thrust24THRUST_300001_SM_1000_NS7complexIdEES4_iiiS4_S4_,"aw",@nobits
	.sectionflags	@""
	.align	16
	.zero		1024


//--------------------- .nv.shared._ZN5janus34MatrixDualVectorDualMultiplyKernelEPKN6thrust24THRUST_300001_SM_1000_NS7complexIdEES5_S5_S5_iiiPS3_S6_ --------------------------
	.section	.nv.shared._ZN5janus34MatrixDualVectorDualMultiplyKernelEPKN6thrust24THRUST_300001_SM_1000_NS7complexIdEES5_S5_S5_iiiPS3_S6_,"aw",@nobits
	.sectionflags	@""
	.align	16
	.zero		1024


//--------------------- .nv.shared._ZN5janus35MatrixDualElementwiseMultiplyKernelEPKN6thrust24THRUST_300001_SM_1000_NS7complexIdEES5_S5_S5_iiiPS3_S6_ --------------------------
	.section	.nv.shared._ZN5janus35MatrixDualElementwiseMultiplyKernelEPKN6thrust24THRUST_300001_SM_1000_NS7complexIdEES5_S5_S5_iiiPS3_S6_,"aw",@nobits
	.sectionflags	@""
	.align	16
	.zero		1024


//--------------------- .nv.shared._ZN5janus30MatrixDualElementwiseAddKernelEPKN6thrust24THRUST_300001_SM_1000_NS7complexIdEES5_S5_S5_iiiPS3_S6_ --------------------------
	.section	.nv.shared._ZN5janus30MatrixDualElementwiseAddKernelEPKN6thrust24THRUST_300001_SM_1000_NS7complexIdEES5_S5_S5_iiiPS3_S6_,"aw",@nobits
	.sectionflags	@""
	.align	16
	.zero		1024


//--------------------- .nv.shared._ZN5janus19MatrixSqueezeKernelEPKN6thrust24THRUST_300001_SM_1000_NS7complexIdEEiiiPS3_ --------------------------
	.section	.nv.shared._ZN5janus19MatrixSqueezeKernelEPKN6thrust24THRUST_300001_SM_1000_NS7complexIdEEiiiPS3_,"aw",@nobits
	.sectionflags	@""
	.align	16
	.zero		1024


//--------------------- .nv.shared._ZN5janus20MatrixIndexPutKernelEPKN6thrust24THRUST_300001_SM_1000_NS7complexIdEEiiiiPS3_ --------------------------
	.section	.nv.shared._ZN5janus20MatrixIndexPutKernelEPKN6thrust24THRUST_300001_SM_1000_NS7complexIdEEiiiiPS3_,"aw",@nobits
	.sectionflags	@""
	.align	16
	.zero		1024


//--------------------- .nv.shared._ZN5janus20MatrixIndexGetKernelEPKN6thrust24THRUST_300001_SM_1000_NS7complexIdEEiiiiPS3_ --------------------------
	.section	.nv.shared._ZN5janus20MatrixIndexGetKernelEPKN6thrust24THRUST_300001_SM_1000_NS7complexIdEEiiiiPS3_,"aw",@nobits
	.sectionflags	@""
	.align	16
	.zero		1024


//--------------------- .nv.shared._ZN5janus15MatrixSumKernelEPKN6thrust24THRUST_300001_SM_1000_NS7complexIdEEiiiPS3_ --------------------------
	.section	.nv.shared._ZN5janus15MatrixSumKernelEPKN6thrust24THRUST_300001_SM_1000_NS7complexIdEEiiiPS3_,"aw",@nobits
	.sectionflags	@""
	.align	16
	.zero		1024


//--------------------- .nv.shared._ZN5janus18MatrixReduceKernelEPKN6thrust24THRUST_300001_SM_1000_NS7complexIdEEiiPS3_ --------------------------
	.section	.nv.shared._ZN5janus18MatrixReduceKernelEPKN6thrust24THRUST_300001_SM_1000_NS7complexIdEEiiPS3_,"aw",@nobits
	.sectionflags	@""
	.align	16
	.zero		1024


//--------------------- .nv.shared._ZN5janus15MatrixPowKernelEPKN6thrust24THRUST_300001_SM_1000_NS7complexIdEEdiiPS3_ --------------------------
	.section	.nv.shared._ZN5janus15MatrixPowKernelEPKN6thrust24THRUST_300001_SM_1000_NS7complexIdEEdiiPS3_,"aw",@nobits
	.sectionflags	@""
	.align	16
	.zero		1024


//--------------------- .nv.shared._ZN5janus18MatrixSquareKernelEPN6thrust24THRUST_300001_SM_1000_NS7complexIdEEiiS4_ --------------------------
	.section	.nv.shared._ZN5janus18MatrixSquareKernelEPN6thrust24THRUST_300001_SM_1000_NS7complexIdEEiiS4_,"aw",@nobits
	.sectionflags	@""
	.align	16
	.zero		1024


//--------------------- .nv.shared._ZN5janus31MatrixElementwiseMultiplyKernelEPKN6thrust24THRUST_300001_SM_1000_NS7complexIdEES5_iiPS3_ --------------------------
	.section	.nv.shared._ZN5janus31MatrixElementwiseMultiplyKernelEPKN6thrust24THRUST_300001_SM_1000_NS7complexIdEES5_iiPS3_,"aw",@nobits
	.sectionflags	@""
	.align	16
	.zero		1024


//--------------------- .nv.shared._ZN5janus26MatrixElementwiseAddKernelEPKN6thrust24THRUST_300001_SM_1000_NS7complexIdEES5_iiPS3_ --------------------------
	.section	.nv.shared._ZN5janus26MatrixElementwiseAddKernelEPKN6thrust24THRUST_300001_SM_1000_NS7complexIdEES5_iiPS3_,"aw",@nobits
	.sectionflags	@""
	.align	16
	.zero		1024


//--------------------- .nv.shared._ZN5janus18boolIndexPutKernelEPbiiS0_ --------------------------
	.section	.nv.shared._ZN5janus18boolIndexPutKernelEPbiiS0_,"aw",@nobits
	.sectionflags	@""
	.align	16
	.zero		1024


//--------------------- .nv.shared._ZN5janus18boolIndexGetKernelEPbiiS0_ --------------------------
	.section	.nv.shared._ZN5janus18boolIndexGetKernelEPbiiS0_,"aw",@nobits
	.sectionflags	@""
	.align	16
	.zero		1024


//--------------------- .nv.shared._ZN5janus53get_hyperdual_vector_offsets_from_tensor_indxs_kernelEiiiiiPiS0_S0_ --------------------------
	.section	.nv.shared._ZN5janus53get_hyperdual_vector_offsets_from_tensor_indxs_kernelEiiiiiPiS0_S0_,"aw",@nobits
	.sectionflags	@""
	.align	16
	.zero		1024


//--------------------- .nv.shared._ZN5janus52get_tensor_indxs_from_hyperdual_vector_offset_kernelEiiiRiS0_S0_ --------------------------
	.section	.nv.shared._ZN5janus52get_tensor_indxs_from_hyperdual_vector_offset_kernelEiiiRiS0_S0_,"aw",@nobits
	.sectionflags	@""
	.align	16
	.zero		1024


//--------------------- .nv.shared._ZN5janus28get_hyperdual_indexes_kernelEiiiiiiiRiS0_S0_S0_ --------------------------
	.section	.nv.shared._ZN5janus28get_hyperdual_indexes_kernelEiiiiiiiRiS0_S0_S0_,"aw",@nobits
	.sectionflags	@""
	.align	16
	.zero		1024


//--------------------- .nv.shared._ZN5janus35get_hyperdual_vector_offsets_kernelEiiiiiPiS0_S0_ --------------------------
	.section	.nv.shared._ZN5janus35get_hyperdual_vector_offsets_kernelEiiiiiPiS0_S0_,"aw",@nobits
	.sectionflags	@""
	.align	16
	.zero		1024


//--------------------- .nv.shared._ZN3cub18CUB_300001_SM_10006detail11EmptyKernelIvEEvv --------------------------
	.section	.nv.shared._ZN3cub18CUB_300001_SM_10006detail11EmptyKernelIvEEvv,"aw",@nobits
	.sectionflags	@""
	.align	16
	.zero		1024


//--------------------- .nv.constant0._ZN5janus44MatrixHyperDualVectorHyperDualMultiplyKernelEPKN6thrust24THRUST_300001_SM_1000_NS7complexIdEES5_S5_S5_S5_S5_iiiPS3_S6_S6_ --------------------------
	.section	.nv.constant0._ZN5janus44MatrixHyperDualVectorHyperDualMultiplyKernelEPKN6thrust24THRUST_300001_SM_1000_NS7complexIdEES5_S5_S5_S5_S5_iiiPS3_S6_S6_,"a",@progbits
	.sectionflags	@""
	.align	4
.nv.constant0._ZN5janus44MatrixHyperDualVectorHyperDualMultiplyKernelEPKN6thrust24THRUST_300001_SM_1000_NS7complexIdEES5_S5_S5_S5_S5_iiiPS3_S6_S6_:
	.zero		984


//--------------------- .nv.constant0._ZN5janus35MatrixHyperDualElementwiseAddKernelEPKN6thrust24THRUST_300001_SM_1000_NS7complexIdEES5_S5_S5_S5_S5_iiiPS3_S6_S6_ --------------------------
	.section	.nv.constant0._ZN5janus35MatrixHyperDualElementwiseAddKernelEPKN6thrust24THRUST_300001_SM_1000_NS7complexIdEES5_S5_S5_S5_S5_iiiPS3_S6_S6_,"a",@progbits
	.sectionflags	@""
	.align	4
.nv.constant0._ZN5janus35MatrixHyperDualElementwiseAddKernelEPKN6thrust24THRUST_300001_SM_1000_NS7complexIdEES5_S5_S5_S5_S5_iiiPS3_S6_S6_:
	.zero		984


//--------------------- .nv.constant0._ZN5janus24MatrixDualSigncondKernelEPKN6thrust24THRUST_300001_SM_1000_NS7complexIdEES5_S5_S5_iiiPS3_S6_d --------------------------
	.section	.nv.constant0._ZN5janus24MatrixDualSigncondKernelEPKN6thrust24THRUST_300001_SM_1000_NS7complexIdEES5_S5_S5_iiiPS3_S6_d,"a",@progbits
	.sectionflags	@""
	.align	4
.nv.constant0._ZN5janus24MatrixDualSigncondKernelEPKN6thrust24THRUST_300001_SM_1000_NS7complexIdEES5_S5_S5_iiiPS3_S6_d:
	.zero		968


//--------------------- .nv.constant0._ZN5janus23MatrixDualSqueezeKernelEPKN6thrust24THRUST_300001_SM_1000_NS7complexIdEES5_iiiiPS3_S6_ --------------------------
	.section	.nv.constant0._ZN5janus23MatrixDualSqueezeKernelEPKN6thrust24THRUST_300001_SM_1000_NS7complexIdEES5_iiiiPS3_S6_,"a",@progbits
	.sectionflags	@""
	.align	4
.nv.constant0._ZN5janus23MatrixDualSqueezeKernelEPKN6thrust24THRUST_300001_SM_1000_NS7complexIdEES5_iiiiPS3_S6_:
	.zero		944


//--------------------- .nv.constant0._ZN5janus26MatrixDualIndexPut2DKernelEPKN6thrust24THRUST_300001_SM_1000_NS7complexIdEES5_iiiiiiiPS3_S6_iiii --------------------------
	.section	.nv.constant0._ZN5janus26MatrixDualIndexPut2DKernelEPKN6thrust24THRUST_300001_SM_1000_NS7complexIdEES5_iiiiiiiPS3_S6_iiii,"a",@progbits
	.sectionflags	@""
	.align	4
.nv.constant0._ZN5janus26MatrixDualIndexPut2DKernelEPKN6thrust24THRUST_300001_SM_1000_NS7complexIdEES5_iiiiiiiPS3_S6_iiii:
	.zero		976


//--------------------- .nv.constant0._ZN5janus26MatrixDualIndexGet2DKernelEPKN6thrust24THRUST_300001_SM_1000_NS7complexIdEES5_iiiiiiiPS3_S6_ --------------------------
	.section	.nv.constant0._ZN5janus26MatrixDualIndexGet2DKernelEPKN6thrust24THRUST_300001_SM_1000_NS7complexIdEES5_iiiiiiiPS3_S6_,"a",@progbits
	.sectionflags	@""
	.align	4
.nv.constant0._ZN5janus26MatrixDualIndexGet2DKernelEPKN6thrust24THRUST_300001_SM_1000_NS7complexIdEES5_iiiiiiiPS3_S6_:
	.zero		960


//--------------------- .nv.constant0._ZN5janus19MatrixDualPowKernelEPKN6thrust24THRUST_300001_SM_1000_NS7complexIdEES5_diiiPS3_S6_ --------------------------
	.section	.nv.constant0._ZN5janus19MatrixDualPowKernelEPKN6thrust24THRUST_300001_SM_1000_NS7complexIdEES5_diiiPS3_S6_,"a",@progbits
	.sectionflags	@""
	.align	4
.nv.constant0._ZN5janus19MatrixDualPowKernelEPKN6thrust24THRUST_300001_SM_1000_NS7complexIdEES5_diiiPS3_S6_:
	.zero		952


//--------------------- .nv.constant0._ZN5janus22MatrixDualSquareKernelEPN6thrust24THRUST_300001_SM_1000_NS7complexIdEES4_iiiS4_S4_ --------------------------
	.section	.nv.constant0._ZN5janus22MatrixDualSquareKernelEPN6thrust24THRUST_300001_SM_1000_NS7complexIdEES4_iiiS4_S4_,"a",@progbits
	.sectionflags	@""
	.align	4
.nv.constant0._ZN5janus22MatrixDualSquareKernelEPN6thrust24THRUST_300001_SM_1000_NS7complexIdEES4_iiiS4_S4_:
	.zero		944


//--------------------- .nv.constant0._ZN5janus34MatrixDualVectorDualMultiplyKernelEPKN6thrust24THRUST_300001_SM_1000_NS7complexIdEES5_S5_S5_iiiPS3_S6_ --------------------------
	.section	.nv.constant0._ZN5janus34MatrixDualVectorDualMultiplyKernelEPKN6thrust24THRUST_300001_SM_1000_NS7complexIdEES5_S5_S5_iiiPS3_S6_,"a",@progbits
	.sectionflags	@""
	.align	4
.nv.constant0._ZN5janus34MatrixDualVectorDualMultiplyKernelEPKN6thrust24THRUST_300001_SM_1000_NS7complexIdEES5_S5_S5_iiiPS3_S6_:
	.zero		960


//--------------------- .nv.constant0._ZN5janus35MatrixDualElementwiseMultiplyKernelEPKN6thrust24THRUST_300001_SM_1000_NS7complexIdEES5_S5_S5_iiiPS3_S6_ --------------------------
	.section	.nv.constant0._ZN5janus35MatrixDualElementwiseMultiplyKernelEPKN6thrust24THRUST_300001_SM_1000_NS7complexIdEES5_S5_S5_iiiPS3_S6_,"a",@progbits
	.sectionflags	@""
	.align	4
.nv.constant0._ZN5janus35MatrixDualElementwiseMultiplyKernelEPKN6thrust24THRUST_300001_SM_1000_NS7complexIdEES5_S5_S5_iiiPS3_S6_:
	.zero		960


//--------------------- .nv.constant0._ZN5janus30MatrixDualElementwiseAddKernelEPKN6thrust24THRUST_300001_SM_1000_NS7complexIdEES5_S5_S5_iiiPS3_S6_ --------------------------
	.section	.nv.constant0._ZN5janus30MatrixDualElementwiseAddKernelEPKN6thrust24THRUST_300001_SM_1000_NS7complexIdEES5_S5_S5_iiiPS3_S6_,"a",@progbits
	.sectionflags	@""
	.align	4
.nv.constant0._ZN5janus30MatrixDualElementwiseAddKernelEPKN6thrust24THRUST_300001_SM_1000_NS7complexIdEES5_S5_S5_iiiPS3_S6_:
	.zero		960


//--------------------- .nv.constant0._ZN5janus19MatrixSqueezeKernelEPKN6thrust24THRUST_300001_SM_1000_NS7complexIdEEiiiPS3_ --------------------------
	.section	.nv.constant0._ZN5janus19MatrixSqueezeKernelEPKN6thrust24THRUST_300001_SM_1000_NS7complexIdEEiiiPS3_,"a",@progbits
	.sectionflags	@""
	.align	4
.nv.constant0._ZN5janus19MatrixSqueezeKernelEPKN6thrust24THRUST_300001_SM_1000_NS7complexIdEEiiiPS3_:
	.zero		928


//--------------------- .nv.constant0._ZN5janus20MatrixIndexPutKernelEPKN6thrust24THRUST_300001_SM_1000_NS7complexIdEEiiiiPS3_ --------------------------
	.section	.nv.constant0._ZN5janus20MatrixIndexPutKernelEPKN6thrust24THRUST_300001_SM_1000_NS7complexIdEEiiiiPS3_,"a",@progbits
	.sectionflags	@""
	.align	4
.nv.constant0._ZN5janus20MatrixIndexPutKernelEPKN6thrust24THRUST_300001_SM_1000_NS7complexIdEEiiiiPS3_:
	.zero		928


//--------------------- .nv.constant0._ZN5janus20MatrixIndexGetKernelEPKN6thrust24THRUST_300001_SM_1000_NS7complexIdEEiiiiPS3_ --------------------------
	.section	.nv.constant0._ZN5janus20MatrixIndexGetKernelEPKN6thrust24THRUST_300001_SM_1000_NS7complexIdEEiiiiPS3_,"a",@progbits
	.sectionflags	@""
	.align	4
.nv.constant0._ZN5janus20MatrixIndexGetKernelEPKN6thrust24THRUST_300001_SM_1000_NS7complexIdEEiiiiPS3_:
	.zero		928


//--------------------- .nv.constant0._ZN5janus15MatrixSumKernelEPKN6thrust24THRUST_300001_SM_1000_NS7complexIdEEiiiPS3_ --------------------------
	.section	.nv.constant0._ZN5janus15MatrixSumKernelEPKN6thrust24THRUST_300001_SM_1000_NS7complexIdEEiiiPS3_,"a",@progbits
	.sectionflags	@""
	.align	4
.nv.constant0._ZN5janus15MatrixSumKernelEPKN6thrust24THRUST_300001_SM_1000_NS7complexIdEEiiiPS3_:
	.zero		928


//--------------------- .nv.constant0._ZN5janus18MatrixReduceKernelEPKN6thrust24THRUST_300001_SM_1000_NS7complexIdEEiiPS3_ --------------------------
	.section	.nv.constant0._ZN5janus18MatrixReduceKernelEPKN6thrust24THRUST_300001_SM_1000_NS7complexIdEEiiPS3_,"a",@progbits
	.sectionflags	@""
	.align	4
.nv.constant0._ZN5janus18MatrixReduceKernelEPKN6thrust24THRUST_300001_SM_1000_NS7complexIdEEiiPS3_:
	.zero		920


//--------------------- .nv.constant0._ZN5janus15MatrixPowKernelEPKN6thrust24THRUST_300001_SM_1000_NS7complexIdEEdiiPS3_ --------------------------
	.section	.nv.constant0._ZN5janus15MatrixPowKernelEPKN6thrust24THRUST_300001_SM_1000_NS7complexIdEEdiiPS3_,"a",@progbits
	.sectionflags	@""
	.align	4
.nv.constant0._ZN5janus15MatrixPowKernelEPKN6thrust24THRUST_300001_SM_1000_NS7complexIdEEdiiPS3_:
	.zero		928


//--------------------- .nv.constant0._ZN5janus18MatrixSquareKernelEPN6thrust24THRUST_300001_SM_1000_NS7complexIdEEiiS4_ --------------------------
	.section	.nv.constant0._ZN5janus18MatrixSquareKernelEPN6thrust24THRUST_300001_SM_1000_NS7complexIdEEiiS4_,"a",@progbits
	.sectionflags	@""
	.align	4
.nv.constant0._ZN5janus18MatrixSquareKernelEPN6thrust24THRUST_300001_SM_1000_NS7complexIdEEiiS4_:
	.zero		920


//--------------------- .nv.constant0._ZN5janus31MatrixElementwiseMultiplyKernelEPKN6thrust24THRUST_300001_SM_1000_NS7complexIdEES5_iiPS3_ --------------------------
	.section	.nv.constant0._ZN5janus31MatrixElementwiseMultiplyKernelEPKN6thrust24THRUST_300001_SM_1000_NS7complexIdEES5_iiPS3_,"a",@progbits
	.sectionflags	@""
	.align	4
.nv.constant0._ZN5janus31MatrixElementwiseMultiplyKernelEPKN6thrust24THRUST_300001_SM_1000_NS7complexIdEES5_iiPS3_:
	.zero		928


//--------------------- .nv.constant0._ZN5janus26MatrixElementwiseAddKernelEPKN6thrust24THRUST_300001_SM_1000_NS7complexIdEES5_iiPS3_ --------------------------
	.section	.nv.constant0._ZN5janus26MatrixElementwiseAddKernelEPKN6thrust24THRUST_300001_SM_1000_NS7complexIdEES5_iiPS3_,"a",@progbits
	.sectionflags	@""
	.align	4
.nv.constant0._ZN5janus26MatrixElementwiseAddKernelEPKN6thrust24THRUST_300001_SM_1000_NS7complexIdEES5_iiPS3_:
	.zero		928


//--------------------- .nv.constant0._ZN5janus18boolIndexPutKernelEPbiiS0_ --------------------------
	.section	.nv.constant0._ZN5janus18boolIndexPutKernelEPbiiS0_,"a",@progbits
	.sectionflags	@""
	.align	4
.nv.constant0._ZN5janus18boolIndexPutKernelEPbiiS0_:
	.zero		920


//--------------------- .nv.constant0._ZN5janus18boolIndexGetKernelEPbiiS0_ --------------------------
	.section	.nv.constant0._ZN5janus18boolIndexGetKernelEPbiiS0_,"a",@progbits
	.sectionflags	@""
	.align	4
.nv.constant0._ZN5janus18boolIndexGetKernelEPbiiS0_:
	.zero		920


//--------------------- .nv.constant0._ZN5janus53get_hyperdual_vector_offsets_from_tensor_indxs_kernelEiiiiiPiS0_S0_ --------------------------
	.section	.nv.constant0._ZN5janus53get_hyperdual_vector_offsets_from_tensor_indxs_kernelEiiiiiPiS0_S0_,"a",@progbits
	.sectionflags	@""
	.align	4
.nv.constant0._ZN5janus53get_hyperdual_vector_offsets_from_tensor_indxs_kernelEiiiiiPiS0_S0_:
	.zero		944


//--------------------- .nv.constant0._ZN5janus52get_tensor_indxs_from_hyperdual_vector_offset_kernelEiiiRiS0_S0_ --------------------------
	.section	.nv.constant0._ZN5janus52get_tensor_indxs_from_hyperdual_vector_offset_kernelEiiiRiS0_S0_,"a",@progbits
	.sectionflags	@""
	.align	4
.nv.constant0._ZN5janus52get_tensor_indxs_from_hyperdual_vector_offset_kernelEiiiRiS0_S0_:
	.zero		936


//--------------------- .nv.constant0._ZN5janus28get_hyperdual_indexes_kernelEiiiiiiiRiS0_S0_S0_ --------------------------
	.section	.nv.constant0._ZN5janus28get_hyperdual_indexes_kernelEiiiiiiiRiS0_S0_S0_,"a",@progbits
	.sectionflags	@""
	.align	4
.nv.constant0._ZN5janus28get_hyperdual_indexes_kernelEiiiiiiiRiS0_S0_S0_:
	.zero		960


//--------------------- .nv.constant0._ZN5janus35get_hyperdual_vector_offsets_kernelEiiiiiPiS0_S0_ --------------------------
	.section	.nv.constant0._ZN5janus35get_hyperdual_vector_offsets_kernelEiiiiiPiS0_S0_,"a",@progbits
	.sectionflags	@""
	.align	4
.nv.constant0._ZN5janus35get_hyperdual_vector_offsets_kernelEiiiiiPiS0_S0_:
	.zero		944


//--------------------- .nv.constant0._ZN3cub18CUB_300001_SM_10006detail11EmptyKernelIvEEvv --------------------------
	.section	.nv.constant0._ZN3cub18CUB_300001_SM_10006detail11EmptyKernelIvEEvv,"a",@progbits
	.sectionflags	@""
	.align	4
.nv.constant0._ZN3cub18CUB_300001_SM_10006detail11EmptyKernelIvEEvv:
	.zero		896


//--------------------- SYMBOLS --------------------------

	.type		.nv.reservedSmem.offset0,@object
	.size		.nv.reservedSmem.offset0,0x4
	.type		.nv.reservedSmem.cap,@object
	.size		.nv.reservedSmem.cap,0x4
